// auto-generated by cutlass_sweep.gemm — config: {"arch": "sm_100", "cluster_m": 2, "cluster_n": 2, "dtype": "int8", "dtype_b": "int8", "layout": "nt", "stages": 0, "tile_k": 64, "tile_m": 256, "tile_n": 256}
#include "cutlass/cutlass.h"
#include "cutlass/gemm/collective/collective_builder.hpp"
#include "cutlass/gemm/device/gemm_universal_adapter.h"
#include "cutlass/gemm/kernel/gemm_universal.hpp"
#include "cutlass/epilogue/collective/collective_builder.hpp"

using ElemA = int8_t;
using ElemB = int8_t;
using ElemCD = int8_t;
using Acc  = int32_t;
using TileShape    = cute::Shape<cute::_256, cute::_256, cute::_64>;
using ClusterShape = cute::Shape<cute::_2, cute::_2, cute::_1>;

using CollectiveEpilogue = typename cutlass::epilogue::collective::CollectiveBuilder<
    cutlass::arch::Sm100, cutlass::arch::OpClassTensorOp,
    TileShape, ClusterShape,
    cutlass::epilogue::collective::EpilogueTileAuto,
    Acc, Acc,
    ElemCD, cutlass::layout::RowMajor, 128 / cutlass::sizeof_bits<ElemCD>::value,
    ElemCD, cutlass::layout::RowMajor, 128 / cutlass::sizeof_bits<ElemCD>::value,
    cutlass::epilogue::collective::EpilogueScheduleAuto
  >::CollectiveOp;

using CollectiveMainloop = typename cutlass::gemm::collective::CollectiveBuilder<
    cutlass::arch::Sm100, cutlass::arch::OpClassTensorOp,
    ElemA, cutlass::layout::RowMajor, 128 / cutlass::sizeof_bits<ElemA>::value,
    ElemB, cutlass::layout::ColumnMajor, 128 / cutlass::sizeof_bits<ElemB>::value,
    Acc,
    TileShape, ClusterShape,
    cutlass::gemm::collective::StageCountAutoCarveout<static_cast<int>(sizeof(typename CollectiveEpilogue::SharedStorage))>,
    cutlass::gemm::collective::KernelScheduleAuto
  >::CollectiveOp;

using GemmKernel = cutlass::gemm::kernel::GemmUniversal<
    cute::Shape<int,int,int,int>,
    CollectiveMainloop,
    CollectiveEpilogue
>;
using Gemm = cutlass::gemm::device::GemmUniversalAdapter<GemmKernel>;

// Force the device kernel symbol into the cubin without needing a host main.
auto* _anchor = &cutlass::device_kernel<GemmKernel>;


// ===== COMPILED SASS (sm_100a) =====

	.target	sm_100a

	.elftype	@"ET_EXEC"


//--------------------- .note.nv.tkinfo           --------------------------
	.section	.note.nv.tkinfo,"",@"SHT_NOTE"
	.sectionflags	@"SHF_NOTE_NV_TKINFO"
	.tkinfo
        /*0018*/ 	.word	0x00000002
        /*0030*/ 	.string	""
        /*0030*/ 	.string	"ptxas"
        /*0030*/ 	.string	"Cuda compilation tools, release 13.0, V13.0.88"
        /*0030*/ 	.string	"Build cuda_13.0.r13.0/compiler.36424714_0"
        /*0030*/ 	.string	"-arch sm_100a -m 64 "



//--------------------- .note.nv.cuinfo           --------------------------
	.section	.note.nv.cuinfo,"",@"SHT_NOTE"
	.sectionflags	@"SHF_NOTE_NV_CUINFO"
        /*0018*/ 	.short	0x0002
        /*001a*/ 	.short	0x0064
        /*001c*/ 	.short	0x0082
	.zero		2


//--------------------- .nv.info                  --------------------------
	.section	.nv.info,"",@"SHT_CUDA_INFO"
	.align	4


	//----- nvinfo : EIATTR_REGCOUNT
	.align		4
        /*0000*/ 	.byte	0x04, 0x2f
        /*0002*/ 	.short	(.L_20 - .L_19)
	.align		4
.L_19:
        /*0004*/ 	.word	index@(_ZN7cutlass13device_kernelINS_4gemm6kernel13GemmUniversalIN4cute5tupleIJiiiiEEENS1_10collective13CollectiveMmaINS1_35MainloopSm100TmaUmmaWarpSpecializedILi11ELi2ELi2ENS5_IJNS4_1CILi2EEESB_NSA_ILi1EEEEEEEENS5_IJNSA_ILi256EEESF_NSA_ILi64EEEEEEaNS5_IJlSC_lEEEaSI_NS4_8TiledMMAINS4_8MMA_AtomIJNS4_21SM100_MMA_S8_2x1SM_SSIaaiLi256ELi256ELNS4_4UMMA5MajorE0ELSN_0ELNSM_8SaturateE0EEEEEENS4_6LayoutINS5_IJSC_SC_SC_EEENS5_IJNSA_ILi0EEEST_ST_EEEEENS5_IJNS4_10UnderscoreESW_SW_EEEEENS4_28SM100_TMA_2SM_LOAD_MULTICASTENS4_14ComposedLayoutINS4_7SwizzleILi2ELi4ELi3EEENS4_18smem_ptr_flag_bitsILi8EEENSR_INS5_IJNSA_ILi8EEESG_EEENS5_IJSG_SC_EEEEEEEvNS4_8identityENS4_18SM100_TMA_2SM_LOADES19_vS1A_EENS_8epilogue10collective18CollectiveEpilogueINS1D_23Sm100TmaWarpSpecializedILi4ELi2ELi64ELb0ELb0EEEJNS5_IJNSA_ILi128EEESF_SG_EEENS5_IJNSR_IS1I_SC_EENSR_ISG_SC_EEEEEaSI_aSI_NS1D_6fusion15FusionCallbacksIS1H_NS1N_17LinearCombinationIaiaiLNS_15FloatRoundStyleE2EEES1J_S1M_JEEENS4_5SM1004TMEM4LOAD26SM100_TMEM_LOAD_32dp32b64xENS4_13SM90_TMA_LOADES19_NS4_39AutoVectorizingCopyWithAssumedAlignmentILi128EEENS4_14SM90_TMA_STOREES19_S1Z_S1Z_EEEvvEEEEvNT_6ParamsE)
        /*0008*/ 	.word	0x000000a4


	//----- nvinfo : EIATTR_FRAME_SIZE
	.align		4
.L_20:
        /*000c*/ 	.byte	0x04, 0x11
        /*000e*/ 	.short	(.L_22 - .L_21)
	.align		4
.L_21:
        /*0010*/ 	.word	index@($__internal_2_$__cuda_sm10x_tcgen05_guardrail_trap_unallocated_columns_being_dealloced)
        /*0014*/ 	.word	0x00000000


	//----- nvinfo : EIATTR_FRAME_SIZE
	.align		4
.L_22:
        /*0018*/ 	.byte	0x04, 0x11
        /*001a*/ 	.short	(.L_24 - .L_23)
	.align		4
.L_23:
        /*001c*/ 	.word	index@($__internal_1_$__cuda_sm10x_tcgen05_guardrail_trap_phase_invalid_during_alloc)
        /*0020*/ 	.word	0x00000000


	//----- nvinfo : EIATTR_FRAME_SIZE
	.align		4
.L_24:
        /*0024*/ 	.byte	0x04, 0x11
        /*0026*/ 	.short	(.L_26 - .L_25)
	.align		4
.L_25:
        /*0028*/ 	.word	index@($__internal_0_$__cuda_sm10x_tcgen05_guardrail_trap_col_being_dealloced_not_returned_by_alloc)
        /*002c*/ 	.word	0x00000000


	//----- nvinfo : EIATTR_FRAME_SIZE
	.align		4
.L_26:
        /*0030*/ 	.byte	0x04, 0x11
        /*0032*/ 	.short	(.L_28 - .L_27)
	.align		4
.L_27:
        /*0034*/ 	.word	index@(_ZN7cutlass13device_kernelINS_4gemm6kernel13GemmUniversalIN4cute5tupleIJiiiiEEENS1_10collective13CollectiveMmaINS1_35MainloopSm100TmaUmmaWarpSpecializedILi11ELi2ELi2ENS5_IJNS4_1CILi2EEESB_NSA_ILi1EEEEEEEENS5_IJNSA_ILi256EEESF_NSA_ILi64EEEEEEaNS5_IJlSC_lEEEaSI_NS4_8TiledMMAINS4_8MMA_AtomIJNS4_21SM100_MMA_S8_2x1SM_SSIaaiLi256ELi256ELNS4_4UMMA5MajorE0ELSN_0ELNSM_8SaturateE0EEEEEENS4_6LayoutINS5_IJSC_SC_SC_EEENS5_IJNSA_ILi0EEEST_ST_EEEEENS5_IJNS4_10UnderscoreESW_SW_EEEEENS4_28SM100_TMA_2SM_LOAD_MULTICASTENS4_14ComposedLayoutINS4_7SwizzleILi2ELi4ELi3EEENS4_18smem_ptr_flag_bitsILi8EEENSR_INS5_IJNSA_ILi8EEESG_EEENS5_IJSG_SC_EEEEEEEvNS4_8identityENS4_18SM100_TMA_2SM_LOADES19_vS1A_EENS_8epilogue10collective18CollectiveEpilogueINS1D_23Sm100TmaWarpSpecializedILi4ELi2ELi64ELb0ELb0EEEJNS5_IJNSA_ILi128EEESF_SG_EEENS5_IJNSR_IS1I_SC_EENSR_ISG_SC_EEEEEaSI_aSI_NS1D_6fusion15FusionCallbacksIS1H_NS1N_17LinearCombinationIaiaiLNS_15FloatRoundStyleE2EEES1J_S1M_JEEENS4_5SM1004TMEM4LOAD26SM100_TMEM_LOAD_32dp32b64xENS4_13SM90_TMA_LOADES19_NS4_39AutoVectorizingCopyWithAssumedAlignmentILi128EEENS4_14SM90_TMA_STOREES19_S1Z_S1Z_EEEvvEEEEvNT_6ParamsE)
        /*0038*/ 	.word	0x00000000


	//----- nvinfo : EIATTR_MIN_STACK_SIZE
	.align		4
.L_28:
        /*003c*/ 	.byte	0x04, 0x12
        /*003e*/ 	.short	(.L_30 - .L_29)
	.align		4
.L_29:
        /*0040*/ 	.word	index@(_ZN7cutlass13device_kernelINS_4gemm6kernel13GemmUniversalIN4cute5tupleIJiiiiEEENS1_10collective13CollectiveMmaINS1_35MainloopSm100TmaUmmaWarpSpecializedILi11ELi2ELi2ENS5_IJNS4_1CILi2EEESB_NSA_ILi1EEEEEEEENS5_IJNSA_ILi256EEESF_NSA_ILi64EEEEEEaNS5_IJlSC_lEEEaSI_NS4_8TiledMMAINS4_8MMA_AtomIJNS4_21SM100_MMA_S8_2x1SM_SSIaaiLi256ELi256ELNS4_4UMMA5MajorE0ELSN_0ELNSM_8SaturateE0EEEEEENS4_6LayoutINS5_IJSC_SC_SC_EEENS5_IJNSA_ILi0EEEST_ST_EEEEENS5_IJNS4_10UnderscoreESW_SW_EEEEENS4_28SM100_TMA_2SM_LOAD_MULTICASTENS4_14ComposedLayoutINS4_7SwizzleILi2ELi4ELi3EEENS4_18smem_ptr_flag_bitsILi8EEENSR_INS5_IJNSA_ILi8EEESG_EEENS5_IJSG_SC_EEEEEEEvNS4_8identityENS4_18SM100_TMA_2SM_LOADES19_vS1A_EENS_8epilogue10collective18CollectiveEpilogueINS1D_23Sm100TmaWarpSpecializedILi4ELi2ELi64ELb0ELb0EEEJNS5_IJNSA_ILi128EEESF_SG_EEENS5_IJNSR_IS1I_SC_EENSR_ISG_SC_EEEEEaSI_aSI_NS1D_6fusion15FusionCallbacksIS1H_NS1N_17LinearCombinationIaiaiLNS_15FloatRoundStyleE2EEES1J_S1M_JEEENS4_5SM1004TMEM4LOAD26SM100_TMEM_LOAD_32dp32b64xENS4_13SM90_TMA_LOADES19_NS4_39AutoVectorizingCopyWithAssumedAlignmentILi128EEENS4_14SM90_TMA_STOREES19_S1Z_S1Z_EEEvvEEEEvNT_6ParamsE)
        /*0044*/ 	.word	0x00000000
.L_30:


//--------------------- .nv.compat                --------------------------
	.section	.nv.compat,"",@"SHT_CUDA_COMPAT_INFO"
	.align	4
        /*0000*/ 	.byte	0x02, 0x09, 0x01, 0x00, 0x02, 0x02, 0x03, 0x00, 0x02, 0x05, 0x06, 0x00, 0x03, 0x07, 0x01, 0x01
        /*0010*/ 	.byte	0x02, 0x03, 0x01, 0x00, 0x02, 0x06, 0x01, 0x00, 0x04, 0x0b, 0x08, 0x00, 0x01, 0x00, 0x00, 0x00
        /*0020*/ 	.byte	0x00, 0x00, 0x00, 0x00


//--------------------- .nv.info._ZN7cutlass13device_kernelINS_4gemm6kernel13GemmUniversalIN4cute5tupleIJiiiiEEENS1_10collective13CollectiveMmaINS1_35MainloopSm100TmaUmmaWarpSpecializedILi11ELi2ELi2ENS5_IJNS4_1CILi2EEESB_NSA_ILi1EEEEEEEENS5_IJNSA_ILi256EEESF_NSA_ILi64EEEEEEaNS5_IJlSC_lEEEaSI_NS4_8TiledMMAINS4_8MMA_AtomIJNS4_21SM100_MMA_S8_2x1SM_SSIaaiLi256ELi256ELNS4_4UMMA5MajorE0ELSN_0ELNSM_8SaturateE0EEEEEENS4_6LayoutINS5_IJSC_SC_SC_EEENS5_IJNSA_ILi0EEEST_ST_EEEEENS5_IJNS4_10UnderscoreESW_SW_EEEEENS4_28SM100_TMA_2SM_LOAD_MULTICASTENS4_14ComposedLayoutINS4_7SwizzleILi2ELi4ELi3EEENS4_18smem_ptr_flag_bitsILi8EEENSR_INS5_IJNSA_ILi8EEESG_EEENS5_IJSG_SC_EEEEEEEvNS4_8identityENS4_18SM100_TMA_2SM_LOADES19_vS1A_EENS_8epilogue10collective18CollectiveEpilogueINS1D_23Sm100TmaWarpSpecializedILi4ELi2ELi64ELb0ELb0EEEJNS5_IJNSA_ILi128EEESF_SG_EEENS5_IJNSR_IS1I_SC_EENSR_ISG_SC_EEEEEaSI_aSI_NS1D_6fusion15FusionCallbacksIS1H_NS1N_17LinearCombinationIaiaiLNS_15FloatRoundStyleE2EEES1J_S1M_JEEENS4_5SM1004TMEM4LOAD26SM100_TMEM_LOAD_32dp32b64xENS4_13SM90_TMA_LOADES19_NS4_39AutoVectorizingCopyWithAssumedAlignmentILi128EEENS4_14SM90_TMA_STOREES19_S1Z_S1Z_EEEvvEEEEvNT_6ParamsE --------------------------
	.section	.nv.info._ZN7cutlass13device_kernelINS_4gemm6kernel13GemmUniversalIN4cute5tupleIJiiiiEEENS1_10collective13CollectiveMmaINS1_35MainloopSm100TmaUmmaWarpSpecializedILi11ELi2ELi2ENS5_IJNS4_1CILi2EEESB_NSA_ILi1EEEEEEEENS5_IJNSA_ILi256EEESF_NSA_ILi64EEEEEEaNS5_IJlSC_lEEEaSI_NS4_8TiledMMAINS4_8MMA_AtomIJNS4_21SM100_MMA_S8_2x1SM_SSIaaiLi256ELi256ELNS4_4UMMA5MajorE0ELSN_0ELNSM_8SaturateE0EEEEEENS4_6LayoutINS5_IJSC_SC_SC_EEENS5_IJNSA_ILi0EEEST_ST_EEEEENS5_IJNS4_10UnderscoreESW_SW_EEEEENS4_28SM100_TMA_2SM_LOAD_MULTICASTENS4_14ComposedLayoutINS4_7SwizzleILi2ELi4ELi3EEENS4_18smem_ptr_flag_bitsILi8EEENSR_INS5_IJNSA_ILi8EEESG_EEENS5_IJSG_SC_EEEEEEEvNS4_8identityENS4_18SM100_TMA_2SM_LOADES19_vS1A_EENS_8epilogue10collective18CollectiveEpilogueINS1D_23Sm100TmaWarpSpecializedILi4ELi2ELi64ELb0ELb0EEEJNS5_IJNSA_ILi128EEESF_SG_EEENS5_IJNSR_IS1I_SC_EENSR_ISG_SC_EEEEEaSI_aSI_NS1D_6fusion15FusionCallbacksIS1H_NS1N_17LinearCombinationIaiaiLNS_15FloatRoundStyleE2EEES1J_S1M_JEEENS4_5SM1004TMEM4LOAD26SM100_TMEM_LOAD_32dp32b64xENS4_13SM90_TMA_LOADES19_NS4_39AutoVectorizingCopyWithAssumedAlignmentILi128EEENS4_14SM90_TMA_STOREES19_S1Z_S1Z_EEEvvEEEEvNT_6ParamsE,"",@"SHT_CUDA_INFO"
	.sectionflags	@""
	.align	4


	//----- nvinfo : EIATTR_CUDA_API_VERSION
	.align		4
        /*0000*/ 	.byte	0x04, 0x37
        /*0002*/ 	.short	(.L_32 - .L_31)
.L_31:
        /*0004*/ 	.word	0x00000082


	//----- nvinfo : EIATTR_KPARAM_INFO
	.align		4
.L_32:
        /*0008*/ 	.byte	0x04, 0x17
        /*000a*/ 	.short	(.L_34 - .L_33)
.L_33:
        /*000c*/ 	.word	0x00000000
        /*0010*/ 	.short	0x0000
        /*0012*/ 	.short	0x0000
        /*0014*/ 	.byte	0x00, 0xf0, 0x01, 0x20


	//----- nvinfo : EIATTR_AT_ENTRY_FRAGMENTS
	.align		4
.L_34:
        /*0018*/ 	.byte	0x04, 0x4f
        /*001a*/ 	.short	(.L_36 - .L_35)


	//   ....[0]....
.L_35:
        /*001c*/ 	.word	0x00000007


	//----- nvinfo : EIATTR_RESERVED_SMEM_USED
	.align		4
.L_36:
        /*0020*/ 	.byte	0x01, 0x41
	.zero		2


	//----- nvinfo : EIATTR_SPARSE_MMA_MASK
	.align		4
        /*0024*/ 	.byte	0x03, 0x50
        /*0026*/ 	.short	0x0000


	//----- nvinfo : EIATTR_TCGEN05_2CTA_USED
	.align		4
        /*0028*/ 	.byte	0x01, 0x52
	.zero		2


	//----- nvinfo : EIATTR_MAXREG_COUNT
	.align		4
        /*002c*/ 	.byte	0x03, 0x1b
        /*002e*/ 	.short	0x00ff


	//----- nvinfo : EIATTR_NUM_BARRIERS
	.align		4
        /*0030*/ 	.byte	0x02, 0x4c
        /*0032*/ 	.byte	0x07
	.zero		1


	//----- nvinfo : EIATTR_EXTERNS
	.align		4
        /*0034*/ 	.byte	0x04, 0x0f
        /*0036*/ 	.short	(.L_38 - .L_37)


	//   ....[0]....
	.align		4
.L_37:
        /*0038*/ 	.word	index@(__assertfail)


	//----- nvinfo : EIATTR_MERCURY_ISA_VERSION
	.align		4
.L_38:
        /*003c*/ 	.byte	0x03, 0x5f
        /*003e*/ 	.short	0x0101


	//----- nvinfo : EIATTR_INT_WARP_WIDE_INSTR_OFFSETS
	.align		4
        /*0040*/ 	.byte	0x04, 0x31
        /*0042*/ 	.short	(.L_40 - .L_39)


	//   ....[0]....
.L_39:
        /*0044*/ 	.word	0x00000e40


	//   ....[1]....
        /*0048*/ 	.word	0x00000ee0


	//   ....[2]....
        /*004c*/ 	.word	0x000045a0


	//   ....[3]....
        /*0050*/ 	.word	0x000045c0


	//   ....[4]....
        /*0054*/ 	.word	0x000045f0


	//   ....[5]....
        /*0058*/ 	.word	0x00005130


	//   ....[6]....
        /*005c*/ 	.word	0x000051a0


	//   ....[7]....
        /*0060*/ 	.word	0x00005280


	//   ....[8]....
        /*0064*/ 	.word	0x00005300


	//   ....[9]....
        /*0068*/ 	.word	0x00005400


	//   ....[10]....
        /*006c*/ 	.word	0x00005480


	//   ....[11]....
        /*0070*/ 	.word	0x00005570


	//   ....[12]....
        /*0074*/ 	.word	0x00005620


	//----- nvinfo : EIATTR_COOP_GROUP_MASK_REGIDS
	.align		4
.L_40:
        /*0078*/ 	.byte	0x04, 0x29
        /*007a*/ 	.short	(.L_42 - .L_41)


	//   ....[0]....
.L_41:
        /*007c*/ 	.word	0xffffffff


	//   ....[1]....
        /*0080*/ 	.word	0xffffffff


	//   ....[2]....
        /*0084*/ 	.word	0xffffffff


	//   ....[3]....
        /*0088*/ 	.word	0xffffffff


	//   ....[4]....
        /*008c*/ 	.word	0xffffffff


	//   ....[5]....
        /*0090*/ 	.word	0xffffffff


	//   ....[6]....
        /*0094*/ 	.word	0xffffffff


	//   ....[7]....
        /*0098*/ 	.word	0xffffffff


	//   ....[8]....
        /*009c*/ 	.word	0xffffffff


	//   ....[9]....
        /*00a0*/ 	.word	0xffffffff


	//   ....[10]....
        /*00a4*/ 	.word	0xffffffff


	//   ....[11]....
        /*00a8*/ 	.word	0xffffffff


	//   ....[12]....
        /*00ac*/ 	.word	0xffffffff


	//   ....[13]....
        /*00b0*/ 	.word	0xffffffff


	//----- nvinfo : EIATTR_COOP_GROUP_INSTR_OFFSETS
	.align		4
.L_42:
        /*00b4*/ 	.byte	0x04, 0x28
        /*00b6*/ 	.short	(.L_44 - .L_43)


	//   ....[0]....
.L_43:
        /*00b8*/ 	.word	0x000000b0


	//   ....[1]....
        /*00bc*/ 	.word	0x00000520


	//   ....[2]....
        /*00c0*/ 	.word	0x000007f0


	//   ....[3]....
        /*00c4*/ 	.word	0x00000980


	//   ....[4]....
        /*00c8*/ 	.word	0x00000a70


	//   ....[5]....
        /*00cc*/ 	.word	0x00000bd0


	//   ....[6]....
        /*00d0*/ 	.word	0x00000d20


	//   ....[7]....
        /*00d4*/ 	.word	0x00000f60


	//   ....[8]....
        /*00d8*/ 	.word	0x000022d0


	//   ....[9]....
        /*00dc*/ 	.word	0x00003580


	//   ....[10]....
        /*00e0*/ 	.word	0x00003a50


	//   ....[11]....
        /*00e4*/ 	.word	0x00003a80


	//   ....[12]....
        /*00e8*/ 	.word	0x000044a0


	//   ....[13]....
        /*00ec*/ 	.word	0x000046b0


	//----- nvinfo : EIATTR_VRC_CTA_INIT_COUNT
	.align		4
.L_44:
        /*00f0*/ 	.byte	0x02, 0x4a
        /*00f2*/ 	.byte	0x80
	.zero		1


	//----- nvinfo : EIATTR_SYSCALL_OFFSETS
	.align		4
        /*00f4*/ 	.byte	0x04, 0x46
        /*00f6*/ 	.short	(.L_46 - .L_45)


	//   ....[0]....
.L_45:
        /*00f8*/ 	.word	0x00006290


	//   ....[1]....
        /*00fc*/ 	.word	0x000063d0


	//   ....[2]....
        /*0100*/ 	.word	0x00006c60


	//   ....[3]....
        /*0104*/ 	.word	0x00008260


	//   ....[4]....
        /*0108*/ 	.word	0x00009800


	//   ....[5]....
        /*010c*/ 	.word	0x0000add0


	//----- nvinfo : EIATTR_MBARRIER_INSTR_OFFSETS
	.align		4
.L_46:
        /*0110*/ 	.byte	0x04, 0x39
        /*0112*/ 	.short	(.L_48 - .L_47)


	//   ....[0]....
.L_47:
        /*0114*/ 	.word	0x00000670
        /*0118*/ 	.word	0x000000ff
        /*011c*/ 	.word	0x00000000
        /*0120*/ 	.short	0x0100
        /*0122*/ 	.byte	0x04
	.zero		1


	//   ....[1]....
        /*0124*/ 	.word	0x00000680
        /*0128*/ 	.word	0x000000ff
        /*012c*/ 	.word	0x00000058
        /*0130*/ 	.short	0x0100
        /*0132*/ 	.byte	0x04
	.zero		1


	//   ....[2]....
        /*0134*/ 	.word	0x00000690
        /*0138*/ 	.word	0x000000ff
        /*013c*/ 	.word	0x00000008
        /*0140*/ 	.short	0x0100
        /*0142*/ 	.byte	0x04
	.zero		1


	//   ....[3]....
        /*0144*/ 	.word	0x000006a0
        /*0148*/ 	.word	0x000000ff
        /*014c*/ 	.word	0x00000060
        /*0150*/ 	.short	0x0100
        /*0152*/ 	.byte	0x04
	.zero		1


	//   ....[4]....
        /*0154*/ 	.word	0x000006b0
        /*0158*/ 	.word	0x000000ff
        /*015c*/ 	.word	0x00000010
        /*0160*/ 	.short	0x0100
        /*0162*/ 	.byte	0x04
	.zero		1


	//   ....[5]....
        /*0164*/ 	.word	0x000006c0
        /*0168*/ 	.word	0x000000ff
        /*016c*/ 	.word	0x00000068
        /*0170*/ 	.short	0x0100
        /*0172*/ 	.byte	0x04
	.zero		1


	//   ....[6]....
        /*0174*/ 	.word	0x000006d0
        /*0178*/ 	.word	0x000000ff
        /*017c*/ 	.word	0x00000018
        /*0180*/ 	.short	0x0100
        /*0182*/ 	.byte	0x04
	.zero		1


	//   ....[7]....
        /*0184*/ 	.word	0x000006e0
        /*0188*/ 	.word	0x000000ff
        /*018c*/ 	.word	0x00000070
        /*0190*/ 	.short	0x0100
        /*0192*/ 	.byte	0x04
	.zero		1


	//   ....[8]....
        /*0194*/ 	.word	0x000006f0
        /*0198*/ 	.word	0x000000ff
        /*019c*/ 	.word	0x00000020
        /*01a0*/ 	.short	0x0100
        /*01a2*/ 	.byte	0x04
	.zero		1


	//   ....[9]....
        /*01a4*/ 	.word	0x00000700
        /*01a8*/ 	.word	0x000000ff
        /*01ac*/ 	.word	0x00000078
        /*01b0*/ 	.short	0x0100
        /*01b2*/ 	.byte	0x04
	.zero		1


	//   ....[10]....
        /*01b4*/ 	.word	0x00000710
        /*01b8*/ 	.word	0x000000ff
        /*01bc*/ 	.word	0x00000028
        /*01c0*/ 	.short	0x0100
        /*01c2*/ 	.byte	0x04
	.zero		1


	//   ....[11]....
        /*01c4*/ 	.word	0x00000720
        /*01c8*/ 	.word	0x000000ff
        /*01cc*/ 	.word	0x00000080
        /*01d0*/ 	.short	0x0100
        /*01d2*/ 	.byte	0x04
	.zero		1


	//   ....[12]....
        /*01d4*/ 	.word	0x00000730
        /*01d8*/ 	.word	0x000000ff
        /*01dc*/ 	.word	0x00000030
        /*01e0*/ 	.short	0x0100
        /*01e2*/ 	.byte	0x04
	.zero		1


	//   ....[13]....
        /*01e4*/ 	.word	0x00000740
        /*01e8*/ 	.word	0x000000ff
        /*01ec*/ 	.word	0x00000088
        /*01f0*/ 	.short	0x0100
        /*01f2*/ 	.byte	0x04
	.zero		1


	//   ....[14]....
        /*01f4*/ 	.word	0x00000750
        /*01f8*/ 	.word	0x000000ff
        /*01fc*/ 	.word	0x00000038
        /*0200*/ 	.short	0x0100
        /*0202*/ 	.byte	0x04
	.zero		1


	//   ....[15]....
        /*0204*/ 	.word	0x00000760
        /*0208*/ 	.word	0x000000ff
        /*020c*/ 	.word	0x00000090
        /*0210*/ 	.short	0x0100
        /*0212*/ 	.byte	0x04
	.zero		1


	//   ....[16]....
        /*0214*/ 	.word	0x00000770
        /*0218*/ 	.word	0x000000ff
        /*021c*/ 	.word	0x00000040
        /*0220*/ 	.short	0x0100
        /*0222*/ 	.byte	0x04
	.zero		1


	//   ....[17]....
        /*0224*/ 	.word	0x00000780
        /*0228*/ 	.word	0x000000ff
        /*022c*/ 	.word	0x00000098
        /*0230*/ 	.short	0x0100
        /*0232*/ 	.byte	0x04
	.zero		1


	//   ....[18]....
        /*0234*/ 	.word	0x00000790
        /*0238*/ 	.word	0x000000ff
        /*023c*/ 	.word	0x00000048
        /*0240*/ 	.short	0x0100
        /*0242*/ 	.byte	0x04
	.zero		1


	//   ....[19]....
        /*0244*/ 	.word	0x000007a0
        /*0248*/ 	.word	0x000000ff
        /*024c*/ 	.word	0x000000a0
        /*0250*/ 	.short	0x0100
        /*0252*/ 	.byte	0x04
	.zero		1


	//   ....[20]....
        /*0254*/ 	.word	0x000007b0
        /*0258*/ 	.word	0x000000ff
        /*025c*/ 	.word	0x00000050
        /*0260*/ 	.short	0x0100
        /*0262*/ 	.byte	0x04
	.zero		1


	//   ....[21]....
        /*0264*/ 	.word	0x000007c0
        /*0268*/ 	.word	0x000000ff
        /*026c*/ 	.word	0x000000a8
        /*0270*/ 	.short	0x0100
        /*0272*/ 	.byte	0x04
	.zero		1


	//   ....[22]....
        /*0274*/ 	.word	0x000008f0
        /*0278*/ 	.word	0x000000ff
        /*027c*/ 	.word	0x000000b0
        /*0280*/ 	.short	0x0100
        /*0282*/ 	.byte	0x04
	.zero		1


	//   ....[23]....
        /*0284*/ 	.word	0x00000900
        /*0288*/ 	.word	0x000000ff
        /*028c*/ 	.word	0x000000d0
        /*0290*/ 	.short	0x0100
        /*0292*/ 	.byte	0x04
	.zero		1


	//   ....[24]....
        /*0294*/ 	.word	0x00000910
        /*0298*/ 	.word	0x000000ff
        /*029c*/ 	.word	0x000000b8
        /*02a0*/ 	.short	0x0100
        /*02a2*/ 	.byte	0x04
	.zero		1


	//   ....[25]....
        /*02a4*/ 	.word	0x00000920
        /*02a8*/ 	.word	0x000000ff
        /*02ac*/ 	.word	0x000000d8
        /*02b0*/ 	.short	0x0100
        /*02b2*/ 	.byte	0x04
	.zero		1


	//   ....[26]....
        /*02b4*/ 	.word	0x00000930
        /*02b8*/ 	.word	0x000000ff
        /*02bc*/ 	.word	0x000000c0
        /*02c0*/ 	.short	0x0100
        /*02c2*/ 	.byte	0x04
	.zero		1


	//   ....[27]....
        /*02c4*/ 	.word	0x00000940
        /*02c8*/ 	.word	0x000000ff
        /*02cc*/ 	.word	0x000000e0
        /*02d0*/ 	.short	0x0100
        /*02d2*/ 	.byte	0x04
	.zero		1


	//   ....[28]....
        /*02d4*/ 	.word	0x00000950
        /*02d8*/ 	.word	0x000000ff
        /*02dc*/ 	.word	0x000000c8
        /*02e0*/ 	.short	0x0100
        /*02e2*/ 	.byte	0x04
	.zero		1


	//   ....[29]....
        /*02e4*/ 	.word	0x00000960
        /*02e8*/ 	.word	0x000000ff
        /*02ec*/ 	.word	0x000000e8
        /*02f0*/ 	.short	0x0100
        /*02f2*/ 	.byte	0x04
	.zero		1


	//   ....[30]....
        /*02f4*/ 	.word	0x00000a40
        /*02f8*/ 	.word	0x000000ff
        /*02fc*/ 	.word	0x000000f0
        /*0300*/ 	.short	0x0100
        /*0302*/ 	.byte	0x06
	.zero		1


	//   ....[31]....
        /*0304*/ 	.word	0x00000a50
        /*0308*/ 	.word	0x000000ff
        /*030c*/ 	.word	0x000000f8
        /*0310*/ 	.short	0x0100
        /*0312*/ 	.byte	0x06
	.zero		1


	//   ....[32]....
        /*0314*/ 	.word	0x00000b80
        /*0318*/ 	.word	0x000000ff
        /*031c*/ 	.word	0x00000100
        /*0320*/ 	.short	0x0100
        /*0322*/ 	.byte	0x06
	.zero		1


	//   ....[33]....
        /*0324*/ 	.word	0x00000b90
        /*0328*/ 	.word	0x000000ff
        /*032c*/ 	.word	0x00000110
        /*0330*/ 	.short	0x0100
        /*0332*/ 	.byte	0x06
	.zero		1


	//   ....[34]....
        /*0334*/ 	.word	0x00000ba0
        /*0338*/ 	.word	0x000000ff
        /*033c*/ 	.word	0x00000108
        /*0340*/ 	.short	0x0100
        /*0342*/ 	.byte	0x06
	.zero		1


	//   ....[35]....
        /*0344*/ 	.word	0x00000bb0
        /*0348*/ 	.word	0x000000ff
        /*034c*/ 	.word	0x00000118
        /*0350*/ 	.short	0x0100
        /*0352*/ 	.byte	0x06
	.zero		1


	//   ....[36]....
        /*0354*/ 	.word	0x00000cd0
        /*0358*/ 	.word	0x000000ff
        /*035c*/ 	.word	0x00000120
        /*0360*/ 	.short	0x0100
        /*0362*/ 	.byte	0x04
	.zero		1


	//   ....[37]....
        /*0364*/ 	.word	0x00000ce0
        /*0368*/ 	.word	0x000000ff
        /*036c*/ 	.word	0x00000130
        /*0370*/ 	.short	0x0100
        /*0372*/ 	.byte	0x04
	.zero		1


	//   ....[38]....
        /*0374*/ 	.word	0x00000cf0
        /*0378*/ 	.word	0x000000ff
        /*037c*/ 	.word	0x00000128
        /*0380*/ 	.short	0x0100
        /*0382*/ 	.byte	0x04
	.zero		1


	//   ....[39]....
        /*0384*/ 	.word	0x00000d00
        /*0388*/ 	.word	0x000000ff
        /*038c*/ 	.word	0x00000138
        /*0390*/ 	.short	0x0100
        /*0392*/ 	.byte	0x04
	.zero		1


	//   ....[40]....
        /*0394*/ 	.word	0x00000df0
        /*0398*/ 	.word	0x000000ff
        /*039c*/ 	.word	0x00000140
        /*03a0*/ 	.short	0x0100
        /*03a2*/ 	.byte	0x04
	.zero		1


	//   ....[41]....
        /*03a4*/ 	.word	0x00000e00
        /*03a8*/ 	.word	0x000000ff
        /*03ac*/ 	.word	0x00000150
        /*03b0*/ 	.short	0x0100
        /*03b2*/ 	.byte	0x04
	.zero		1


	//   ....[42]....
        /*03b4*/ 	.word	0x00000e10
        /*03b8*/ 	.word	0x000000ff
        /*03bc*/ 	.word	0x00000148
        /*03c0*/ 	.short	0x0100
        /*03c2*/ 	.byte	0x04
	.zero		1


	//   ....[43]....
        /*03c4*/ 	.word	0x00000e20
        /*03c8*/ 	.word	0x000000ff
        /*03cc*/ 	.word	0x00000158
        /*03d0*/ 	.short	0x0100
        /*03d2*/ 	.byte	0x04
	.zero		1


	//   ....[44]....
        /*03d4*/ 	.word	0x00000f20
        /*03d8*/ 	.word	0x000000ff
        /*03dc*/ 	.word	0x00000160
        /*03e0*/ 	.short	0x0100
        /*03e2*/ 	.byte	0x06
	.zero		1


	//   ....[45]....
        /*03e4*/ 	.word	0x00001af0
        /*03e8*/ 	.word	0x00000003
        /*03ec*/ 	.word	0x00000150
        /*03f0*/ 	.short	0x010a
        /*03f2*/ 	.byte	0xff
	.zero		1


	//   ....[46]....
        /*03f4*/ 	.word	0x00001b20
        /*03f8*/ 	.word	0x00000003
        /*03fc*/ 	.word	0x00000140
        /*0400*/ 	.short	0x0101
        /*0402*/ 	.byte	0xff
	.zero		1


	//   ....[47]....
        /*0404*/ 	.word	0x00001be0
        /*0408*/ 	.word	0x000000ff
        /*040c*/ 	.word	0x00000058
        /*0410*/ 	.short	0x010a
        /*0412*/ 	.byte	0x04
	.zero		1


	//   ....[48]....
        /*0414*/ 	.word	0x00001cb0
        /*0418*/ 	.word	0x000000ff
        /*041c*/ 	.word	0x00000058
        /*0420*/ 	.short	0x010a
        /*0422*/ 	.byte	0x21
	.zero		1


	//   ....[49]....
        /*0424*/ 	.word	0x00001e60
        /*0428*/ 	.word	0x000000ff
        /*042c*/ 	.word	0x00000058
        /*0430*/ 	.short	0x010a
        /*0432*/ 	.byte	0x05
	.zero		1


	//   ....[50]....
        /*0434*/ 	.word	0x00001f70
        /*0438*/ 	.word	0x000000ff
        /*043c*/ 	.word	0x000000f8
        /*0440*/ 	.short	0x0101
        /*0442*/ 	.byte	0x06
	.zero		1


	//   ....[51]....
        /*0444*/ 	.word	0x00001f90
        /*0448*/ 	.word	0x000000ff
        /*044c*/ 	.word	0x00000058
        /*0450*/ 	.short	0x010a
        /*0452*/ 	.byte	0x04
	.zero		1


	//   ....[52]....
        /*0454*/ 	.word	0x00002010
        /*0458*/ 	.word	0x000000ff
        /*045c*/ 	.word	0x00000058
        /*0460*/ 	.short	0x010a
        /*0462*/ 	.byte	0x11
	.zero		1


	//   ....[53]....
        /*0464*/ 	.word	0x000021a0
        /*0468*/ 	.word	0x000000ff
        /*046c*/ 	.word	0x00000058
        /*0470*/ 	.short	0x010a
        /*0472*/ 	.byte	0x05
	.zero		1


	//   ....[54]....
        /*0474*/ 	.word	0x00002300
        /*0478*/ 	.word	0x00000003
        /*047c*/ 	.word	0x00000100
        /*0480*/ 	.short	0x010a
        /*0482*/ 	.byte	0xff
	.zero		1


	//   ....[55]....
        /*0484*/ 	.word	0x00002450
        /*0488*/ 	.word	0x00000000
        /*048c*/ 	.word	0x00000000
        /*0490*/ 	.short	0x0101
        /*0492*/ 	.byte	0xff
	.zero		1


	//   ....[56]....
        /*0494*/ 	.word	0x00002a10
        /*0498*/ 	.word	0x000000ff
        /*049c*/ 	.word	0x00000000
        /*04a0*/ 	.short	0x010a
        /*04a2*/ 	.byte	0x04
	.zero		1


	//   ....[57]....
        /*04a4*/ 	.word	0x00002aa0
        /*04a8*/ 	.word	0x000000ff
        /*04ac*/ 	.word	0x00000000
        /*04b0*/ 	.short	0x010a
        /*04b2*/ 	.byte	0x05
	.zero		1


	//   ....[58]....
        /*04b4*/ 	.word	0x00002b30
        /*04b8*/ 	.word	0x000000ff
        /*04bc*/ 	.word	0x00000000
        /*04c0*/ 	.short	0x010a
        /*04c2*/ 	.byte	0x05
	.zero		1


	//   ....[59]....
        /*04c4*/ 	.word	0x00002bc0
        /*04c8*/ 	.word	0x000000ff
        /*04cc*/ 	.word	0x00000000
        /*04d0*/ 	.short	0x010a
        /*04d2*/ 	.byte	0x05
	.zero		1


	//   ....[60]....
        /*04d4*/ 	.word	0x00002c50
        /*04d8*/ 	.word	0x000000ff
        /*04dc*/ 	.word	0x00000000
        /*04e0*/ 	.short	0x010a
        /*04e2*/ 	.byte	0x05
	.zero		1


	//   ....[61]....
        /*04e4*/ 	.word	0x00002ce0
        /*04e8*/ 	.word	0x000000ff
        /*04ec*/ 	.word	0x00000000
        /*04f0*/ 	.short	0x010a
        /*04f2*/ 	.byte	0x05
	.zero		1


	//   ....[62]....
        /*04f4*/ 	.word	0x00002d70
        /*04f8*/ 	.word	0x000000ff
        /*04fc*/ 	.word	0x00000000
        /*0500*/ 	.short	0x010a
        /*0502*/ 	.byte	0x05
	.zero		1


	//   ....[63]....
        /*0504*/ 	.word	0x00002e00
        /*0508*/ 	.word	0x000000ff
        /*050c*/ 	.word	0x00000000
        /*0510*/ 	.short	0x010a
        /*0512*/ 	.byte	0x05
	.zero		1


	//   ....[64]....
        /*0514*/ 	.word	0x00002e90
        /*0518*/ 	.word	0x000000ff
        /*051c*/ 	.word	0x00000000
        /*0520*/ 	.short	0x010a
        /*0522*/ 	.byte	0x05
	.zero		1


	//   ....[65]....
        /*0524*/ 	.word	0x00002f20
        /*0528*/ 	.word	0x000000ff
        /*052c*/ 	.word	0x00000000
        /*0530*/ 	.short	0x010a
        /*0532*/ 	.byte	0x05
	.zero		1


	//   ....[66]....
        /*0534*/ 	.word	0x00002fc0
        /*0538*/ 	.word	0x00000000
        /*053c*/ 	.word	0x00000000
        /*0540*/ 	.short	0x010a
        /*0542*/ 	.byte	0xff
	.zero		1


	//   ....[67]....
        /*0544*/ 	.word	0x000030e0
        /*0548*/ 	.word	0x00000000
        /*054c*/ 	.word	0x00000140
        /*0550*/ 	.short	0x010a
        /*0552*/ 	.byte	0xff
	.zero		1


	//   ....[68]....
        /*0554*/ 	.word	0x00003150
        /*0558*/ 	.word	0x00000004
        /*055c*/ 	.word	0x00000000
        /*0560*/ 	.short	0x0101
        /*0562*/ 	.byte	0xff
	.zero		1


	//   ....[69]....
        /*0564*/ 	.word	0x00003170
        /*0568*/ 	.word	0x000000ff
        /*056c*/ 	.word	0x00000110
        /*0570*/ 	.short	0x010a
        /*0572*/ 	.byte	0x04
	.zero		1


	//   ....[70]....
        /*0574*/ 	.word	0x00003290
        /*0578*/ 	.word	0x00000000
        /*057c*/ 	.word	0x00000100
        /*0580*/ 	.short	0x010a
        /*0582*/ 	.byte	0xff
	.zero		1


	//   ....[71]....
        /*0584*/ 	.word	0x00003390
        /*0588*/ 	.word	0x00000000
        /*058c*/ 	.word	0x00000000
        /*0590*/ 	.short	0x0101
        /*0592*/ 	.byte	0xff
	.zero		1


	//   ....[72]....
        /*0594*/ 	.word	0x00003420
        /*0598*/ 	.word	0x000000ff
        /*059c*/ 	.word	0x00000110
        /*05a0*/ 	.short	0x0106
        /*05a2*/ 	.byte	0x04
	.zero		1


	//   ....[73]....
        /*05a4*/ 	.word	0x00003440
        /*05a8*/ 	.word	0x000000ff
        /*05ac*/ 	.word	0x00000110
        /*05b0*/ 	.short	0x010a
        /*05b2*/ 	.byte	0x04
	.zero		1


	//   ....[74]....
        /*05b4*/ 	.word	0x000034d0
        /*05b8*/ 	.word	0x000000ff
        /*05bc*/ 	.word	0x00000110
        /*05c0*/ 	.short	0x0106
        /*05c2*/ 	.byte	0x07
	.zero		1


	//   ....[75]....
        /*05c4*/ 	.word	0x00003510
        /*05c8*/ 	.word	0x00000000
        /*05cc*/ 	.word	0x00000110
        /*05d0*/ 	.short	0x010a
        /*05d2*/ 	.byte	0xff
	.zero		1


	//   ....[76]....
        /*05d4*/ 	.word	0x00003750
        /*05d8*/ 	.word	0x000000ff
        /*05dc*/ 	.word	0x00000008
        /*05e0*/ 	.short	0x010a
        /*05e2*/ 	.byte	0x05
	.zero		1


	//   ....[77]....
        /*05e4*/ 	.word	0x00003770
        /*05e8*/ 	.word	0x000000ff
        /*05ec*/ 	.word	0x00000008
        /*05f0*/ 	.short	0x010a
        /*05f2*/ 	.byte	0x05
	.zero		1


	//   ....[78]....
        /*05f4*/ 	.word	0x00003900
        /*05f8*/ 	.word	0x000000ff
        /*05fc*/ 	.word	0x00000008
        /*0600*/ 	.short	0x010a
        /*0602*/ 	.byte	0x05
	.zero		1


	//   ....[79]....
        /*0604*/ 	.word	0x00003920
        /*0608*/ 	.word	0x000000ff
        /*060c*/ 	.word	0x00000008
        /*0610*/ 	.short	0x010a
        /*0612*/ 	.byte	0x05
	.zero		1


	//   ....[80]....
        /*0614*/ 	.word	0x000039e0
        /*0618*/ 	.word	0x000000ff
        /*061c*/ 	.word	0x00000000
        /*0620*/ 	.short	0x0101
        /*0622*/ 	.byte	0x04
	.zero		1


	//   ....[81]....
        /*0624*/ 	.word	0x00003ce0
        /*0628*/ 	.word	0x00000000
        /*062c*/ 	.word	0x00000100
        /*0630*/ 	.short	0x010a
        /*0632*/ 	.byte	0xff
	.zero		1


	//   ....[82]....
        /*0634*/ 	.word	0x00003da0
        /*0638*/ 	.word	0x00000000
        /*063c*/ 	.word	0x00000000
        /*0640*/ 	.short	0x0101
        /*0642*/ 	.byte	0xff
	.zero		1


	//   ....[83]....
        /*0644*/ 	.word	0x00003e60
        /*0648*/ 	.word	0x000000ff
        /*064c*/ 	.word	0x00000000
        /*0650*/ 	.short	0x010a
        /*0652*/ 	.byte	0x04
	.zero		1


	//   ....[84]....
        /*0654*/ 	.word	0x00003e70
        /*0658*/ 	.word	0x000000ff
        /*065c*/ 	.word	0x00000130
        /*0660*/ 	.short	0x010a
        /*0662*/ 	.byte	0x17
	.zero		1


	//   ....[85]....
        /*0664*/ 	.word	0x00003f20
        /*0668*/ 	.word	0x000000ff
        /*066c*/ 	.word	0x00000000
        /*0670*/ 	.short	0x010a
        /*0672*/ 	.byte	0x05
	.zero		1


	//   ....[86]....
        /*0674*/ 	.word	0x00004060
        /*0678*/ 	.word	0x000000ff
        /*067c*/ 	.word	0x00000000
        /*0680*/ 	.short	0x010a
        /*0682*/ 	.byte	0x04
	.zero		1


	//   ....[87]....
        /*0684*/ 	.word	0x000042b0
        /*0688*/ 	.word	0x000000ff
        /*068c*/ 	.word	0x00000000
        /*0690*/ 	.short	0x010a
        /*0692*/ 	.byte	0x04
	.zero		1


	//   ....[88]....
        /*0694*/ 	.word	0x00004350
        /*0698*/ 	.word	0x00000000
        /*069c*/ 	.word	0x00000000
        /*06a0*/ 	.short	0x010a
        /*06a2*/ 	.byte	0xff
	.zero		1


	//   ....[89]....
        /*06a4*/ 	.word	0x00004390
        /*06a8*/ 	.word	0x00000000
        /*06ac*/ 	.word	0x00000000
        /*06b0*/ 	.short	0x010a
        /*06b2*/ 	.byte	0xff
	.zero		1


	//   ....[90]....
        /*06b4*/ 	.word	0x00004400
        /*06b8*/ 	.word	0x000000ff
        /*06bc*/ 	.word	0x00000000
        /*06c0*/ 	.short	0x0101
        /*06c2*/ 	.byte	0x04
	.zero		1


	//   ....[91]....
        /*06c4*/ 	.word	0x00004440
        /*06c8*/ 	.word	0x000000ff
        /*06cc*/ 	.word	0x00000160
        /*06d0*/ 	.short	0x010a
        /*06d2*/ 	.byte	0x11
	.zero		1


	//   ....[92]....
        /*06d4*/ 	.word	0x00004490
        /*06d8*/ 	.word	0x000000ff
        /*06dc*/ 	.word	0x00000000
        /*06e0*/ 	.short	0x0101
        /*06e2*/ 	.byte	0x04
	.zero		1


	//   ....[93]....
        /*06e4*/ 	.word	0x00004930
        /*06e8*/ 	.word	0x0000000c
        /*06ec*/ 	.word	0x00000100
        /*06f0*/ 	.short	0x010a
        /*06f2*/ 	.byte	0xff
	.zero		1


	//   ....[94]....
        /*06f4*/ 	.word	0x00004aa0
        /*06f8*/ 	.word	0x00000000
        /*06fc*/ 	.word	0x00000000
        /*0700*/ 	.short	0x0101
        /*0702*/ 	.byte	0xff
	.zero		1


	//   ....[95]....
        /*0704*/ 	.word	0x00004f30
        /*0708*/ 	.word	0x000000ff
        /*070c*/ 	.word	0x000000f8
        /*0710*/ 	.short	0x010a
        /*0712*/ 	.byte	0x15
	.zero		1


	//   ....[96]....
        /*0714*/ 	.word	0x000050b0
        /*0718*/ 	.word	0x000000ff
        /*071c*/ 	.word	0x000000d0
        /*0720*/ 	.short	0x010a
        /*0722*/ 	.byte	0x15
	.zero		1


	//   ....[97]....
        /*0724*/ 	.word	0x00005230
        /*0728*/ 	.word	0x000000ff
        /*072c*/ 	.word	0x000000b0
        /*0730*/ 	.short	0x010b
        /*0732*/ 	.byte	0x15
	.zero		1


	//   ....[98]....
        /*0734*/ 	.word	0x00005240
        /*0738*/ 	.word	0x000000ff
        /*073c*/ 	.word	0x00000000
        /*0740*/ 	.short	0x0101
        /*0742*/ 	.byte	0x06
	.zero		1


	//   ....[99]....
        /*0744*/ 	.word	0x00005250
        /*0748*/ 	.word	0x000000ff
        /*074c*/ 	.word	0x000000d8
        /*0750*/ 	.short	0x010a
        /*0752*/ 	.byte	0x15
	.zero		1


	//   ....[100]....
        /*0754*/ 	.word	0x000053b0
        /*0758*/ 	.word	0x000000ff
        /*075c*/ 	.word	0x000000b8
        /*0760*/ 	.short	0x010b
        /*0762*/ 	.byte	0x15
	.zero		1


	//   ....[101]....
        /*0764*/ 	.word	0x000053c0
        /*0768*/ 	.word	0x000000ff
        /*076c*/ 	.word	0x00000000
        /*0770*/ 	.short	0x0101
        /*0772*/ 	.byte	0x06
	.zero		1


	//   ....[102]....
        /*0774*/ 	.word	0x000053d0
        /*0778*/ 	.word	0x000000ff
        /*077c*/ 	.word	0x000000e0
        /*0780*/ 	.short	0x010a
        /*0782*/ 	.byte	0x15
	.zero		1


	//   ....[103]....
        /*0784*/ 	.word	0x00005520
        /*0788*/ 	.word	0x000000ff
        /*078c*/ 	.word	0x000000c0
        /*0790*/ 	.short	0x010b
        /*0792*/ 	.byte	0x15
	.zero		1


	//   ....[104]....
        /*0794*/ 	.word	0x00005530
        /*0798*/ 	.word	0x000000ff
        /*079c*/ 	.word	0x00000000
        /*07a0*/ 	.short	0x0101
        /*07a2*/ 	.byte	0x06
	.zero		1


	//   ....[105]....
        /*07a4*/ 	.word	0x00005540
        /*07a8*/ 	.word	0x000000ff
        /*07ac*/ 	.word	0x000000e8
        /*07b0*/ 	.short	0x010a
        /*07b2*/ 	.byte	0x15
	.zero		1


	//   ....[106]....
        /*07b4*/ 	.word	0x00005740
        /*07b8*/ 	.word	0x000000ff
        /*07bc*/ 	.word	0x000000c8
        /*07c0*/ 	.short	0x010b
        /*07c2*/ 	.byte	0x15
	.zero		1


	//   ....[107]....
        /*07c4*/ 	.word	0x00005750
        /*07c8*/ 	.word	0x000000ff
        /*07cc*/ 	.word	0x00000000
        /*07d0*/ 	.short	0x0101
        /*07d2*/ 	.byte	0x25
	.zero		1


	//   ....[108]....
        /*07d4*/ 	.word	0x00005780
        /*07d8*/ 	.word	0x000000ff
        /*07dc*/ 	.word	0x000000d0
        /*07e0*/ 	.short	0x010a
        /*07e2*/ 	.byte	0x15
	.zero		1


	//   ....[109]....
        /*07e4*/ 	.word	0x000057a0
        /*07e8*/ 	.word	0x000000ff
        /*07ec*/ 	.word	0x000000d8
        /*07f0*/ 	.short	0x010a
        /*07f2*/ 	.byte	0x15
	.zero		1


	//   ....[110]....
        /*07f4*/ 	.word	0x000057c0
        /*07f8*/ 	.word	0x000000ff
        /*07fc*/ 	.word	0x000000e0
        /*0800*/ 	.short	0x010a
        /*0802*/ 	.byte	0x15
	.zero		1


	//   ....[111]....
        /*0804*/ 	.word	0x00005800
        /*0808*/ 	.word	0x00000000
        /*080c*/ 	.word	0x000000e8
        /*0810*/ 	.short	0x010a
        /*0812*/ 	.byte	0xff
	.zero		1


	//   ....[112]....
        /*0814*/ 	.word	0x00005b20
        /*0818*/ 	.word	0x00000003
        /*081c*/ 	.word	0x00000100
        /*0820*/ 	.short	0x010a
        /*0822*/ 	.byte	0xff
	.zero		1


	//   ....[113]....
        /*0824*/ 	.word	0x00005ca0
        /*0828*/ 	.word	0x00000000
        /*082c*/ 	.word	0x00000000
        /*0830*/ 	.short	0x0101
        /*0832*/ 	.byte	0xff
	.zero		1


	//   ....[114]....
        /*0834*/ 	.word	0x00006800
        /*0838*/ 	.word	0x00000003
        /*083c*/ 	.word	0x000000b0
        /*0840*/ 	.short	0x010a
        /*0842*/ 	.byte	0xff
	.zero		1


	//   ....[115]....
        /*0844*/ 	.word	0x00006840
        /*0848*/ 	.word	0x00000091
        /*084c*/ 	.word	0x00000120
        /*0850*/ 	.short	0x010a
        /*0852*/ 	.byte	0xff
	.zero		1


	//   ....[116]....
        /*0854*/ 	.word	0x00006980
        /*0858*/ 	.word	0x00000003
        /*085c*/ 	.word	0x000000b0
        /*0860*/ 	.short	0x010a
        /*0862*/ 	.byte	0xff
	.zero		1


	//   ....[117]....
        /*0864*/ 	.word	0x00006ac0
        /*0868*/ 	.word	0x00000000
        /*086c*/ 	.word	0x00000000
        /*0870*/ 	.short	0x0101
        /*0872*/ 	.byte	0xff
	.zero		1


	//   ....[118]....
        /*0874*/ 	.word	0x00006b40
        /*0878*/ 	.word	0x00000091
        /*087c*/ 	.word	0x00000120
        /*0880*/ 	.short	0x010a
        /*0882*/ 	.byte	0xff
	.zero		1


	//   ....[119]....
        /*0884*/ 	.word	0x00007ed0
        /*0888*/ 	.word	0x0000006b
        /*088c*/ 	.word	0x000000b0
        /*0890*/ 	.short	0x010a
        /*0892*/ 	.byte	0xff
	.zero		1


	//   ....[120]....
        /*0894*/ 	.word	0x00007fa0
        /*0898*/ 	.word	0x0000006b
        /*089c*/ 	.word	0x000000b0
        /*08a0*/ 	.short	0x010a
        /*08a2*/ 	.byte	0xff
	.zero		1


	//   ....[121]....
        /*08a4*/ 	.word	0x000080e0
        /*08a8*/ 	.word	0x00000000
        /*08ac*/ 	.word	0x00000000
        /*08b0*/ 	.short	0x0101
        /*08b2*/ 	.byte	0xff
	.zero		1


	//   ....[122]....
        /*08b4*/ 	.word	0x00009470
        /*08b8*/ 	.word	0x00000000
        /*08bc*/ 	.word	0x000000b0
        /*08c0*/ 	.short	0x010a
        /*08c2*/ 	.byte	0xff
	.zero		1


	//   ....[123]....
        /*08c4*/ 	.word	0x00009540
        /*08c8*/ 	.word	0x00000000
        /*08cc*/ 	.word	0x000000b0
        /*08d0*/ 	.short	0x010a
        /*08d2*/ 	.byte	0xff
	.zero		1


	//   ....[124]....
        /*08d4*/ 	.word	0x00009680
        /*08d8*/ 	.word	0x00000000
        /*08dc*/ 	.word	0x00000000
        /*08e0*/ 	.short	0x0101
        /*08e2*/ 	.byte	0xff
	.zero		1


	//   ....[125]....
        /*08e4*/ 	.word	0x0000aa40
        /*08e8*/ 	.word	0x00000000
        /*08ec*/ 	.word	0x000000b0
        /*08f0*/ 	.short	0x010a
        /*08f2*/ 	.byte	0xff
	.zero		1


	//   ....[126]....
        /*08f4*/ 	.word	0x0000ab10
        /*08f8*/ 	.word	0x00000000
        /*08fc*/ 	.word	0x000000b0
        /*0900*/ 	.short	0x010a
        /*0902*/ 	.byte	0xff
	.zero		1


	//   ....[127]....
        /*0904*/ 	.word	0x0000ac50
        /*0908*/ 	.word	0x00000000
        /*090c*/ 	.word	0x00000000
        /*0910*/ 	.short	0x0101
        /*0912*/ 	.byte	0xff
	.zero		1


	//   ....[128]....
        /*0914*/ 	.word	0x0000af30
        /*0918*/ 	.word	0x00000091
        /*091c*/ 	.word	0x00000000
        /*0920*/ 	.short	0x0101
        /*0922*/ 	.byte	0xff
	.zero		1


	//   ....[129]....
        /*0924*/ 	.word	0x0000c1e0
        /*0928*/ 	.word	0x00000003
        /*092c*/ 	.word	0x00000150
        /*0930*/ 	.short	0x010a
        /*0932*/ 	.byte	0xff
	.zero		1


	//   ....[130]....
        /*0934*/ 	.word	0x0000c240
        /*0938*/ 	.word	0x00000000
        /*093c*/ 	.word	0x00000058
        /*0940*/ 	.short	0x010a
        /*0942*/ 	.byte	0xff
	.zero		1


	//   ....[131]....
        /*0944*/ 	.word	0x0000c2a0
        /*0948*/ 	.word	0x00000000
        /*094c*/ 	.word	0x00000058
        /*0950*/ 	.short	0x010a
        /*0952*/ 	.byte	0xff
	.zero		1


	//   ....[132]....
        /*0954*/ 	.word	0x0000c2f0
        /*0958*/ 	.word	0x00000003
        /*095c*/ 	.word	0x00000100
        /*0960*/ 	.short	0x010a
        /*0962*/ 	.byte	0xff
	.zero		1


	//   ....[133]....
        /*0964*/ 	.word	0x0000c350
        /*0968*/ 	.word	0x00000000
        /*096c*/ 	.word	0x00000000
        /*0970*/ 	.short	0x010a
        /*0972*/ 	.byte	0xff
	.zero		1


	//   ....[134]....
        /*0974*/ 	.word	0x0000c3b0
        /*0978*/ 	.word	0x00000000
        /*097c*/ 	.word	0x00000000
        /*0980*/ 	.short	0x010a
        /*0982*/ 	.byte	0xff
	.zero		1


	//   ....[135]....
        /*0984*/ 	.word	0x0000c410
        /*0988*/ 	.word	0x00000000
        /*098c*/ 	.word	0x00000000
        /*0990*/ 	.short	0x010a
        /*0992*/ 	.byte	0xff
	.zero		1


	//   ....[136]....
        /*0994*/ 	.word	0x0000c470
        /*0998*/ 	.word	0x00000000
        /*099c*/ 	.word	0x00000000
        /*09a0*/ 	.short	0x010a
        /*09a2*/ 	.byte	0xff
	.zero		1


	//   ....[137]....
        /*09a4*/ 	.word	0x0000c4d0
        /*09a8*/ 	.word	0x00000000
        /*09ac*/ 	.word	0x00000000
        /*09b0*/ 	.short	0x010a
        /*09b2*/ 	.byte	0xff
	.zero		1


	//   ....[138]....
        /*09b4*/ 	.word	0x0000c530
        /*09b8*/ 	.word	0x00000000
        /*09bc*/ 	.word	0x00000000
        /*09c0*/ 	.short	0x010a
        /*09c2*/ 	.byte	0xff
	.zero		1


	//   ....[139]....
        /*09c4*/ 	.word	0x0000c590
        /*09c8*/ 	.word	0x00000000
        /*09cc*/ 	.word	0x00000000
        /*09d0*/ 	.short	0x010a
        /*09d2*/ 	.byte	0xff
	.zero		1


	//   ....[140]....
        /*09d4*/ 	.word	0x0000c5f0
        /*09d8*/ 	.word	0x00000000
        /*09dc*/ 	.word	0x00000000
        /*09e0*/ 	.short	0x010a
        /*09e2*/ 	.byte	0xff
	.zero		1


	//   ....[141]....
        /*09e4*/ 	.word	0x0000c650
        /*09e8*/ 	.word	0x00000000
        /*09ec*/ 	.word	0x00000000
        /*09f0*/ 	.short	0x010a
        /*09f2*/ 	.byte	0xff
	.zero		1


	//   ....[142]....
        /*09f4*/ 	.word	0x0000c6b0
        /*09f8*/ 	.word	0x00000000
        /*09fc*/ 	.word	0x00000000
        /*0a00*/ 	.short	0x010a
        /*0a02*/ 	.byte	0xff
	.zero		1


	//   ....[143]....
        /*0a04*/ 	.word	0x0000c700
        /*0a08*/ 	.word	0x00000000
        /*0a0c*/ 	.word	0x00000140
        /*0a10*/ 	.short	0x010a
        /*0a12*/ 	.byte	0xff
	.zero		1


	//   ....[144]....
        /*0a14*/ 	.word	0x0000c760
        /*0a18*/ 	.word	0x00000000
        /*0a1c*/ 	.word	0x00000110
        /*0a20*/ 	.short	0x010a
        /*0a22*/ 	.byte	0xff
	.zero		1


	//   ....[145]....
        /*0a24*/ 	.word	0x0000c7b0
        /*0a28*/ 	.word	0x00000000
        /*0a2c*/ 	.word	0x00000100
        /*0a30*/ 	.short	0x010a
        /*0a32*/ 	.byte	0xff
	.zero		1


	//   ....[146]....
        /*0a34*/ 	.word	0x0000c810
        /*0a38*/ 	.word	0x00000000
        /*0a3c*/ 	.word	0x00000110
        /*0a40*/ 	.short	0x010a
        /*0a42*/ 	.byte	0xff
	.zero		1


	//   ....[147]....
        /*0a44*/ 	.word	0x0000c870
        /*0a48*/ 	.word	0x00000005
        /*0a4c*/ 	.word	0x00000008
        /*0a50*/ 	.short	0x010a
        /*0a52*/ 	.byte	0xff
	.zero		1


	//   ....[148]....
        /*0a54*/ 	.word	0x0000c960
        /*0a58*/ 	.word	0x00000003
        /*0a5c*/ 	.word	0x00000008
        /*0a60*/ 	.short	0x010a
        /*0a62*/ 	.byte	0xff
	.zero		1


	//   ....[149]....
        /*0a64*/ 	.word	0x0000c9b0
        /*0a68*/ 	.word	0x00000000
        /*0a6c*/ 	.word	0x00000100
        /*0a70*/ 	.short	0x010a
        /*0a72*/ 	.byte	0xff
	.zero		1


	//   ....[150]....
        /*0a74*/ 	.word	0x0000ca10
        /*0a78*/ 	.word	0x00000000
        /*0a7c*/ 	.word	0x00000130
        /*0a80*/ 	.short	0x010a
        /*0a82*/ 	.byte	0xff
	.zero		1


	//   ....[151]....
        /*0a84*/ 	.word	0x0000ca70
        /*0a88*/ 	.word	0x00000000
        /*0a8c*/ 	.word	0x00000000
        /*0a90*/ 	.short	0x010a
        /*0a92*/ 	.byte	0xff
	.zero		1


	//   ....[152]....
        /*0a94*/ 	.word	0x0000cad0
        /*0a98*/ 	.word	0x00000000
        /*0a9c*/ 	.word	0x00000000
        /*0aa0*/ 	.short	0x010a
        /*0aa2*/ 	.byte	0xff
	.zero		1


	//   ....[153]....
        /*0aa4*/ 	.word	0x0000cb30
        /*0aa8*/ 	.word	0x00000000
        /*0aac*/ 	.word	0x00000160
        /*0ab0*/ 	.short	0x010a
        /*0ab2*/ 	.byte	0xff
	.zero		1


	//   ....[154]....
        /*0ab4*/ 	.word	0x0000cb80
        /*0ab8*/ 	.word	0x0000000c
        /*0abc*/ 	.word	0x00000100
        /*0ac0*/ 	.short	0x010a
        /*0ac2*/ 	.byte	0xff
	.zero		1


	//   ....[155]....
        /*0ac4*/ 	.word	0x0000cbe0
        /*0ac8*/ 	.word	0x00000000
        /*0acc*/ 	.word	0x000000f8
        /*0ad0*/ 	.short	0x010a
        /*0ad2*/ 	.byte	0xff
	.zero		1


	//   ....[156]....
        /*0ad4*/ 	.word	0x0000cc40
        /*0ad8*/ 	.word	0x00000000
        /*0adc*/ 	.word	0x000000d0
        /*0ae0*/ 	.short	0x010a
        /*0ae2*/ 	.byte	0xff
	.zero		1


	//   ....[157]....
        /*0ae4*/ 	.word	0x0000cca0
        /*0ae8*/ 	.word	0x00000000
        /*0aec*/ 	.word	0x000000d8
        /*0af0*/ 	.short	0x010a
        /*0af2*/ 	.byte	0xff
	.zero		1


	//   ....[158]....
        /*0af4*/ 	.word	0x0000cd00
        /*0af8*/ 	.word	0x00000000
        /*0afc*/ 	.word	0x000000e0
        /*0b00*/ 	.short	0x010a
        /*0b02*/ 	.byte	0xff
	.zero		1


	//   ....[159]....
        /*0b04*/ 	.word	0x0000cd60
        /*0b08*/ 	.word	0x00000000
        /*0b0c*/ 	.word	0x000000e8
        /*0b10*/ 	.short	0x010a
        /*0b12*/ 	.byte	0xff
	.zero		1


	//   ....[160]....
        /*0b14*/ 	.word	0x0000cdc0
        /*0b18*/ 	.word	0x00000000
        /*0b1c*/ 	.word	0x000000d0
        /*0b20*/ 	.short	0x010a
        /*0b22*/ 	.byte	0xff
	.zero		1


	//   ....[161]....
        /*0b24*/ 	.word	0x0000ce20
        /*0b28*/ 	.word	0x00000000
        /*0b2c*/ 	.word	0x000000d8
        /*0b30*/ 	.short	0x010a
        /*0b32*/ 	.byte	0xff
	.zero		1


	//   ....[162]....
        /*0b34*/ 	.word	0x0000ce80
        /*0b38*/ 	.word	0x00000000
        /*0b3c*/ 	.word	0x000000e0
        /*0b40*/ 	.short	0x010a
        /*0b42*/ 	.byte	0xff
	.zero		1


	//   ....[163]....
        /*0b44*/ 	.word	0x0000ced0
        /*0b48*/ 	.word	0x00000003
        /*0b4c*/ 	.word	0x00000100
        /*0b50*/ 	.short	0x010a
        /*0b52*/ 	.byte	0xff
	.zero		1


	//   ....[164]....
        /*0b54*/ 	.word	0x0000cf20
        /*0b58*/ 	.word	0x00000003
        /*0b5c*/ 	.word	0x000000b0
        /*0b60*/ 	.short	0x010a
        /*0b62*/ 	.byte	0xff
	.zero		1


	//   ....[165]....
        /*0b64*/ 	.word	0x0000cf70
        /*0b68*/ 	.word	0x00000091
        /*0b6c*/ 	.word	0x00000120
        /*0b70*/ 	.short	0x010a
        /*0b72*/ 	.byte	0xff
	.zero		1


	//   ....[166]....
        /*0b74*/ 	.word	0x0000cfc0
        /*0b78*/ 	.word	0x0000006b
        /*0b7c*/ 	.word	0x000000b0
        /*0b80*/ 	.short	0x010a
        /*0b82*/ 	.byte	0xff
	.zero		1


	//   ....[167]....
        /*0b84*/ 	.word	0x0000d010
        /*0b88*/ 	.word	0x00000000
        /*0b8c*/ 	.word	0x000000b0
        /*0b90*/ 	.short	0x010a
        /*0b92*/ 	.byte	0xff
	.zero		1


	//   ....[168]....
        /*0b94*/ 	.word	0x0000d060
        /*0b98*/ 	.word	0x00000000
        /*0b9c*/ 	.word	0x000000b0
        /*0ba0*/ 	.short	0x010a
        /*0ba2*/ 	.byte	0xff
	.zero		1


	//----- nvinfo : EIATTR_NUM_MBARRIERS
	.align		4
.L_48:
        /*0ba4*/ 	.byte	0x03, 0x38
        /*0ba6*/ 	.short	0x002d


	//----- nvinfo : EIATTR_EXIT_INSTR_OFFSETS
	.align		4
        /*0ba8*/ 	.byte	0x04, 0x1c
        /*0baa*/ 	.short	(.L_50 - .L_49)


	//   ....[0]....
.L_49:
        /*0bac*/ 	.word	0x00002ff0


	//   ....[1]....
        /*0bb0*/ 	.word	0x000034e0


	//   ....[2]....
        /*0bb4*/ 	.word	0x00003540


	//   ....[3]....
        /*0bb8*/ 	.word	0x000046c0


	//   ....[4]....
        /*0bbc*/ 	.word	0x00005830


	//   ....[5]....
        /*0bc0*/ 	.word	0x00005870


	//   ....[6]....
        /*0bc4*/ 	.word	0x0000c1d0


	//----- nvinfo : EIATTR_MAX_THREADS
	.align		4
.L_50:
        /*0bc8*/ 	.byte	0x04, 0x05
        /*0bca*/ 	.short	(.L_52 - .L_51)
.L_51:
        /*0bcc*/ 	.word	0x00000100
        /*0bd0*/ 	.word	0x00000001
        /*0bd4*/ 	.word	0x00000001


	//----- nvinfo : EIATTR_CRS_STACK_SIZE
	.align		4
.L_52:
        /*0bd8*/ 	.byte	0x04, 0x1e
        /*0bda*/ 	.short	(.L_54 - .L_53)
.L_53:
        /*0bdc*/ 	.word	0x00000000


	//----- nvinfo : EIATTR_CBANK_PARAM_SIZE
	.align		4
.L_54:
        /*0be0*/ 	.byte	0x03, 0x19
        /*0be2*/ 	.short	0x0800


	//----- nvinfo : EIATTR_PARAM_CBANK
	.align		4
        /*0be4*/ 	.byte	0x04, 0x0a
        /*0be6*/ 	.short	(.L_56 - .L_55)
	.align		4
.L_55:
        /*0be8*/ 	.word	index@(.nv.constant0._ZN7cutlass13device_kernelINS_4gemm6kernel13GemmUniversalIN4cute5tupleIJiiiiEEENS1_10collective13CollectiveMmaINS1_35MainloopSm100TmaUmmaWarpSpecializedILi11ELi2ELi2ENS5_IJNS4_1CILi2EEESB_NSA_ILi1EEEEEEEENS5_IJNSA_ILi256EEESF_NSA_ILi64EEEEEEaNS5_IJlSC_lEEEaSI_NS4_8TiledMMAINS4_8MMA_AtomIJNS4_21SM100_MMA_S8_2x1SM_SSIaaiLi256ELi256ELNS4_4UMMA5MajorE0ELSN_0ELNSM_8SaturateE0EEEEEENS4_6LayoutINS5_IJSC_SC_SC_EEENS5_IJNSA_ILi0EEEST_ST_EEEEENS5_IJNS4_10UnderscoreESW_SW_EEEEENS4_28SM100_TMA_2SM_LOAD_MULTICASTENS4_14ComposedLayoutINS4_7SwizzleILi2ELi4ELi3EEENS4_18smem_ptr_flag_bitsILi8EEENSR_INS5_IJNSA_ILi8EEESG_EEENS5_IJSG_SC_EEEEEEEvNS4_8identityENS4_18SM100_TMA_2SM_LOADES19_vS1A_EENS_8epilogue10collective18CollectiveEpilogueINS1D_23Sm100TmaWarpSpecializedILi4ELi2ELi64ELb0ELb0EEEJNS5_IJNSA_ILi128EEESF_SG_EEENS5_IJNSR_IS1I_SC_EENSR_ISG_SC_EEEEEaSI_aSI_NS1D_6fusion15FusionCallbacksIS1H_NS1N_17LinearCombinationIaiaiLNS_15FloatRoundStyleE2EEES1J_S1M_JEEENS4_5SM1004TMEM4LOAD26SM100_TMEM_LOAD_32dp32b64xENS4_13SM90_TMA_LOADES19_NS4_39AutoVectorizingCopyWithAssumedAlignmentILi128EEENS4_14SM90_TMA_STOREES19_S1Z_S1Z_EEEvvEEEEvNT_6ParamsE)
        /*0bec*/ 	.short	0x0380
        /*0bee*/ 	.short	0x0800


	//----- nvinfo : EIATTR_SW_WAR
	.align		4
.L_56:
        /*0bf0*/ 	.byte	0x04, 0x36
        /*0bf2*/ 	.short	(.L_58 - .L_57)
.L_57:
        /*0bf4*/ 	.word	0x00000008
.L_58:


//--------------------- .nv.callgraph             --------------------------
	.section	.nv.callgraph,"",@"SHT_CUDA_CALLGRAPH"
	.align	4
	.sectionentsize	8
	.align		4
        /*0000*/ 	.word	0x00000000
	.align		4
        /*0004*/ 	.word	0xffffffff
	.align		4
        /*0008*/ 	.word	index@(_ZN7cutlass13device_kernelINS_4gemm6kernel13GemmUniversalIN4cute5tupleIJiiiiEEENS1_10collective13CollectiveMmaINS1_35MainloopSm100TmaUmmaWarpSpecializedILi11ELi2ELi2ENS5_IJNS4_1CILi2EEESB_NSA_ILi1EEEEEEEENS5_IJNSA_ILi256EEESF_NSA_ILi64EEEEEEaNS5_IJlSC_lEEEaSI_NS4_8TiledMMAINS4_8MMA_AtomIJNS4_21SM100_MMA_S8_2x1SM_SSIaaiLi256ELi256ELNS4_4UMMA5MajorE0ELSN_0ELNSM_8SaturateE0EEEEEENS4_6LayoutINS5_IJSC_SC_SC_EEENS5_IJNSA_ILi0EEEST_ST_EEEEENS5_IJNS4_10UnderscoreESW_SW_EEEEENS4_28SM100_TMA_2SM_LOAD_MULTICASTENS4_14ComposedLayoutINS4_7SwizzleILi2ELi4ELi3EEENS4_18smem_ptr_flag_bitsILi8EEENSR_INS5_IJNSA_ILi8EEESG_EEENS5_IJSG_SC_EEEEEEEvNS4_8identityENS4_18SM100_TMA_2SM_LOADES19_vS1A_EENS_8epilogue10collective18CollectiveEpilogueINS1D_23Sm100TmaWarpSpecializedILi4ELi2ELi64ELb0ELb0EEEJNS5_IJNSA_ILi128EEESF_SG_EEENS5_IJNSR_IS1I_SC_EENSR_ISG_SC_EEEEEaSI_aSI_NS1D_6fusion15FusionCallbacksIS1H_NS1N_17LinearCombinationIaiaiLNS_15FloatRoundStyleE2EEES1J_S1M_JEEENS4_5SM1004TMEM4LOAD26SM100_TMEM_LOAD_32dp32b64xENS4_13SM90_TMA_LOADES19_NS4_39AutoVectorizingCopyWithAssumedAlignmentILi128EEENS4_14SM90_TMA_STOREES19_S1Z_S1Z_EEEvvEEEEvNT_6ParamsE)
	.align		4
        /*000c*/ 	.word	index@(__assertfail)
	.align		4
        /*0010*/ 	.word	0x00000000
	.align		4
        /*0014*/ 	.word	0xfffffffe
	.align		4
        /*0018*/ 	.word	0x00000000
	.align		4
        /*001c*/ 	.word	0xfffffffd
	.align		4
        /*0020*/ 	.word	0x00000000
	.align		4
        /*0024*/ 	.word	0xfffffffc


//--------------------- .nv.constant4             --------------------------
	.section	.nv.constant4,"a",@progbits
	.align	8
	.align		8
.nv.constant4:
        /*0000*/ 	.dword	__assertfail
	.align		8
        /*0008*/ 	.dword	__unnamed_1
	.align		8
        /*0010*/ 	.dword	__unnamed_2
	.align		8
        /*0018*/ 	.dword	__unnamed_3
	.align		8
        /*0020*/ 	.dword	_ZN40_INTERNAL_cfd29864_4_k_cu_96b53295_290424cuda3std3__45__cpo5beginE
	.align		8
        /*0028*/ 	.dword	_ZN40_INTERNAL_cfd29864_4_k_cu_96b53295_290424cuda3std3__45__cpo3endE
	.align		8
        /*0030*/ 	.dword	_ZN40_INTERNAL_cfd29864_4_k_cu_96b53295_290424cuda3std3__45__cpo6cbeginE
	.align		8
        /*0038*/ 	.dword	_ZN40_INTERNAL_cfd29864_4_k_cu_96b53295_290424cuda3std3__45__cpo4cendE
	.align		8
        /*0040*/ 	.dword	_ZN40_INTERNAL_cfd29864_4_k_cu_96b53295_290424cuda3std3__442_GLOBAL__N__cfd29864_4_k_cu_96b53295_290426ignoreE
	.align		8
        /*0048*/ 	.dword	_ZN40_INTERNAL_cfd29864_4_k_cu_96b53295_290424cuda3std3__419piecewise_constructE
	.align		8
        /*0050*/ 	.dword	_ZN40_INTERNAL_cfd29864_4_k_cu_96b53295_290424cuda3std3__48in_placeE
	.align		8
        /*0058*/ 	.dword	_ZN40_INTERNAL_cfd29864_4_k_cu_96b53295_290424cuda3std6ranges3__45__cpo4swapE
	.align		8
        /*0060*/ 	.dword	_ZN40_INTERNAL_cfd29864_4_k_cu_96b53295_290424cuda3std6ranges3__45__cpo9iter_moveE
	.align		8
        /*0068*/ 	.dword	_ZN40_INTERNAL_cfd29864_4_k_cu_96b53295_290424cute7productE
	.align		8
        /*0070*/ 	.dword	_ZN40_INTERNAL_cfd29864_4_k_cu_96b53295_290424cute1_E
	.align		8
        /*0078*/ 	.dword	$str$25
	.align		8
        /*0080*/ 	.dword	$str$26
	.align		8
        /*0088*/ 	.dword	$str$27
	.align		8
        /*0090*/ 	.dword	$str$28


//--------------------- .text._ZN7cutlass13device_kernelINS_4gemm6kernel13GemmUniversalIN4cute5tupleIJiiiiEEENS1_10collective13CollectiveMmaINS1_35MainloopSm100TmaUmmaWarpSpecializedILi11ELi2ELi2ENS5_IJNS4_1CILi2EEESB_NSA_ILi1EEEEEEEENS5_IJNSA_ILi256EEESF_NSA_ILi64EEEEEEaNS5_IJlSC_lEEEaSI_NS4_8TiledMMAINS4_8MMA_AtomIJNS4_21SM100_MMA_S8_2x1SM_SSIaaiLi256ELi256ELNS4_4UMMA5MajorE0ELSN_0ELNSM_8SaturateE0EEEEEENS4_6LayoutINS5_IJSC_SC_SC_EEENS5_IJNSA_ILi0EEEST_ST_EEEEENS5_IJNS4_10UnderscoreESW_SW_EEEEENS4_28SM100_TMA_2SM_LOAD_MULTICASTENS4_14ComposedLayoutINS4_7SwizzleILi2ELi4ELi3EEENS4_18smem_ptr_flag_bitsILi8EEENSR_INS5_IJNSA_ILi8EEESG_EEENS5_IJSG_SC_EEEEEEEvNS4_8identityENS4_18SM100_TMA_2SM_LOADES19_vS1A_EENS_8epilogue10collective18CollectiveEpilogueINS1D_23Sm100TmaWarpSpecializedILi4ELi2ELi64ELb0ELb0EEEJNS5_IJNSA_ILi128EEESF_SG_EEENS5_IJNSR_IS1I_SC_EENSR_ISG_SC_EEEEEaSI_aSI_NS1D_6fusion15FusionCallbacksIS1H_NS1N_17LinearCombinationIaiaiLNS_15FloatRoundStyleE2EEES1J_S1M_JEEENS4_5SM1004TMEM4LOAD26SM100_TMEM_LOAD_32dp32b64xENS4_13SM90_TMA_LOADES19_NS4_39AutoVectorizingCopyWithAssumedAlignmentILi128EEENS4_14SM90_TMA_STOREES19_S1Z_S1Z_EEEvvEEEEvNT_6ParamsE --------------------------
	.section	.text._ZN7cutlass13device_kernelINS_4gemm6kernel13GemmUniversalIN4cute5tupleIJiiiiEEENS1_10collective13CollectiveMmaINS1_35MainloopSm100TmaUmmaWarpSpecializedILi11ELi2ELi2ENS5_IJNS4_1CILi2EEESB_NSA_ILi1EEEEEEEENS5_IJNSA_ILi256EEESF_NSA_ILi64EEEEEEaNS5_IJlSC_lEEEaSI_NS4_8TiledMMAINS4_8MMA_AtomIJNS4_21SM100_MMA_S8_2x1SM_SSIaaiLi256ELi256ELNS4_4UMMA5MajorE0ELSN_0ELNSM_8SaturateE0EEEEEENS4_6LayoutINS5_IJSC_SC_SC_EEENS5_IJNSA_ILi0EEEST_ST_EEEEENS5_IJNS4_10UnderscoreESW_SW_EEEEENS4_28SM100_TMA_2SM_LOAD_MULTICASTENS4_14ComposedLayoutINS4_7SwizzleILi2ELi4ELi3EEENS4_18smem_ptr_flag_bitsILi8EEENSR_INS5_IJNSA_ILi8EEESG_EEENS5_IJSG_SC_EEEEEEEvNS4_8identityENS4_18SM100_TMA_2SM_LOADES19_vS1A_EENS_8epilogue10collective18CollectiveEpilogueINS1D_23Sm100TmaWarpSpecializedILi4ELi2ELi64ELb0ELb0EEEJNS5_IJNSA_ILi128EEESF_SG_EEENS5_IJNSR_IS1I_SC_EENSR_ISG_SC_EEEEEaSI_aSI_NS1D_6fusion15FusionCallbacksIS1H_NS1N_17LinearCombinationIaiaiLNS_15FloatRoundStyleE2EEES1J_S1M_JEEENS4_5SM1004TMEM4LOAD26SM100_TMEM_LOAD_32dp32b64xENS4_13SM90_TMA_LOADES19_NS4_39AutoVectorizingCopyWithAssumedAlignmentILi128EEENS4_14SM90_TMA_STOREES19_S1Z_S1Z_EEEvvEEEEvNT_6ParamsE,"ax",@progbits
	.align	128
.text._ZN7cutlass13device_kernelINS_4gemm6kernel13GemmUniversalIN4cute5tupleIJiiiiEEENS1_10collective13CollectiveMmaINS1_35MainloopSm100TmaUmmaWarpSpecializedILi11ELi2ELi2ENS5_IJNS4_1CILi2EEESB_NSA_ILi1EEEEEEEENS5_IJNSA_ILi256EEESF_NSA_ILi64EEEEEEaNS5_IJlSC_lEEEaSI_NS4_8TiledMMAINS4_8MMA_AtomIJNS4_21SM100_MMA_S8_2x1SM_SSIaaiLi256ELi256ELNS4_4UMMA5MajorE0ELSN_0ELNSM_8SaturateE0EEEEEENS4_6LayoutINS5_IJSC_SC_SC_EEENS5_IJNSA_ILi0EEEST_ST_EEEEENS5_IJNS4_10UnderscoreESW_SW_EEEEENS4_28SM100_TMA_2SM_LOAD_MULTICASTENS4_14ComposedLayoutINS4_7SwizzleILi2ELi4ELi3EEENS4_18smem_ptr_flag_bitsILi8EEENSR_INS5_IJNSA_ILi8EEESG_EEENS5_IJSG_SC_EEEEEEEvNS4_8identityENS4_18SM100_TMA_2SM_LOADES19_vS1A_EENS_8epilogue10collective18CollectiveEpilogueINS1D_23Sm100TmaWarpSpecializedILi4ELi2ELi64ELb0ELb0EEEJNS5_IJNSA_ILi128EEESF_SG_EEENS5_IJNSR_IS1I_SC_EENSR_ISG_SC_EEEEEaSI_aSI_NS1D_6fusion15FusionCallbacksIS1H_NS1N_17LinearCombinationIaiaiLNS_15FloatRoundStyleE2EEES1J_S1M_JEEENS4_5SM1004TMEM4LOAD26SM100_TMEM_LOAD_32dp32b64xENS4_13SM90_TMA_LOADES19_NS4_39AutoVectorizingCopyWithAssumedAlignmentILi128EEENS4_14SM90_TMA_STOREES19_S1Z_S1Z_EEEvvEEEEvNT_6ParamsE:
        .type           _ZN7cutlass13device_kernelINS_4gemm6kernel13GemmUniversalIN4cute5tupleIJiiiiEEENS1_10collective13CollectiveMmaINS1_35MainloopSm100TmaUmmaWarpSpecializedILi11ELi2ELi2ENS5_IJNS4_1CILi2EEESB_NSA_ILi1EEEEEEEENS5_IJNSA_ILi256EEESF_NSA_ILi64EEEEEEaNS5_IJlSC_lEEEaSI_NS4_8TiledMMAINS4_8MMA_AtomIJNS4_21SM100_MMA_S8_2x1SM_SSIaaiLi256ELi256ELNS4_4UMMA5MajorE0ELSN_0ELNSM_8SaturateE0EEEEEENS4_6LayoutINS5_IJSC_SC_SC_EEENS5_IJNSA_ILi0EEEST_ST_EEEEENS5_IJNS4_10UnderscoreESW_SW_EEEEENS4_28SM100_TMA_2SM_LOAD_MULTICASTENS4_14ComposedLayoutINS4_7SwizzleILi2ELi4ELi3EEENS4_18smem_ptr_flag_bitsILi8EEENSR_INS5_IJNSA_ILi8EEESG_EEENS5_IJSG_SC_EEEEEEEvNS4_8identityENS4_18SM100_TMA_2SM_LOADES19_vS1A_EENS_8epilogue10collective18CollectiveEpilogueINS1D_23Sm100TmaWarpSpecializedILi4ELi2ELi64ELb0ELb0EEEJNS5_IJNSA_ILi128EEESF_SG_EEENS5_IJNSR_IS1I_SC_EENSR_ISG_SC_EEEEEaSI_aSI_NS1D_6fusion15FusionCallbacksIS1H_NS1N_17LinearCombinationIaiaiLNS_15FloatRoundStyleE2EEES1J_S1M_JEEENS4_5SM1004TMEM4LOAD26SM100_TMEM_LOAD_32dp32b64xENS4_13SM90_TMA_LOADES19_NS4_39AutoVectorizingCopyWithAssumedAlignmentILi128EEENS4_14SM90_TMA_STOREES19_S1Z_S1Z_EEEvvEEEEvNT_6ParamsE,@function
        .size           _ZN7cutlass13device_kernelINS_4gemm6kernel13GemmUniversalIN4cute5tupleIJiiiiEEENS1_10collective13CollectiveMmaINS1_35MainloopSm100TmaUmmaWarpSpecializedILi11ELi2ELi2ENS5_IJNS4_1CILi2EEESB_NSA_ILi1EEEEEEEENS5_IJNSA_ILi256EEESF_NSA_ILi64EEEEEEaNS5_IJlSC_lEEEaSI_NS4_8TiledMMAINS4_8MMA_AtomIJNS4_21SM100_MMA_S8_2x1SM_SSIaaiLi256ELi256ELNS4_4UMMA5MajorE0ELSN_0ELNSM_8SaturateE0EEEEEENS4_6LayoutINS5_IJSC_SC_SC_EEENS5_IJNSA_ILi0EEEST_ST_EEEEENS5_IJNS4_10UnderscoreESW_SW_EEEEENS4_28SM100_TMA_2SM_LOAD_MULTICASTENS4_14ComposedLayoutINS4_7SwizzleILi2ELi4ELi3EEENS4_18smem_ptr_flag_bitsILi8EEENSR_INS5_IJNSA_ILi8EEESG_EEENS5_IJSG_SC_EEEEEEEvNS4_8identityENS4_18SM100_TMA_2SM_LOADES19_vS1A_EENS_8epilogue10collective18CollectiveEpilogueINS1D_23Sm100TmaWarpSpecializedILi4ELi2ELi64ELb0ELb0EEEJNS5_IJNSA_ILi128EEESF_SG_EEENS5_IJNSR_IS1I_SC_EENSR_ISG_SC_EEEEEaSI_aSI_NS1D_6fusion15FusionCallbacksIS1H_NS1N_17LinearCombinationIaiaiLNS_15FloatRoundStyleE2EEES1J_S1M_JEEENS4_5SM1004TMEM4LOAD26SM100_TMEM_LOAD_32dp32b64xENS4_13SM90_TMA_LOADES19_NS4_39AutoVectorizingCopyWithAssumedAlignmentILi128EEENS4_14SM90_TMA_STOREES19_S1Z_S1Z_EEEvvEEEEvNT_6ParamsE,(.L_x_207 - _ZN7cutlass13device_kernelINS_4gemm6kernel13GemmUniversalIN4cute5tupleIJiiiiEEENS1_10collective13CollectiveMmaINS1_35MainloopSm100TmaUmmaWarpSpecializedILi11ELi2ELi2ENS5_IJNS4_1CILi2EEESB_NSA_ILi1EEEEEEEENS5_IJNSA_ILi256EEESF_NSA_ILi64EEEEEEaNS5_IJlSC_lEEEaSI_NS4_8TiledMMAINS4_8MMA_AtomIJNS4_21SM100_MMA_S8_2x1SM_SSIaaiLi256ELi256ELNS4_4UMMA5MajorE0ELSN_0ELNSM_8SaturateE0EEEEEENS4_6LayoutINS5_IJSC_SC_SC_EEENS5_IJNSA_ILi0EEEST_ST_EEEEENS5_IJNS4_10UnderscoreESW_SW_EEEEENS4_28SM100_TMA_2SM_LOAD_MULTICASTENS4_14ComposedLayoutINS4_7SwizzleILi2ELi4ELi3EEENS4_18smem_ptr_flag_bitsILi8EEENSR_INS5_IJNSA_ILi8EEESG_EEENS5_IJSG_SC_EEEEEEEvNS4_8identityENS4_18SM100_TMA_2SM_LOADES19_vS1A_EENS_8epilogue10collective18CollectiveEpilogueINS1D_23Sm100TmaWarpSpecializedILi4ELi2ELi64ELb0ELb0EEEJNS5_IJNSA_ILi128EEESF_SG_EEENS5_IJNSR_IS1I_SC_EENSR_ISG_SC_EEEEEaSI_aSI_NS1D_6fusion15FusionCallbacksIS1H_NS1N_17LinearCombinationIaiaiLNS_15FloatRoundStyleE2EEES1J_S1M_JEEENS4_5SM1004TMEM4LOAD26SM100_TMEM_LOAD_32dp32b64xENS4_13SM90_TMA_LOADES19_NS4_39AutoVectorizingCopyWithAssumedAlignmentILi128EEENS4_14SM90_TMA_STOREES19_S1Z_S1Z_EEEvvEEEEvNT_6ParamsE)
        .other          _ZN7cutlass13device_kernelINS_4gemm6kernel13GemmUniversalIN4cute5tupleIJiiiiEEENS1_10collective13CollectiveMmaINS1_35MainloopSm100TmaUmmaWarpSpecializedILi11ELi2ELi2ENS5_IJNS4_1CILi2EEESB_NSA_ILi1EEEEEEEENS5_IJNSA_ILi256EEESF_NSA_ILi64EEEEEEaNS5_IJlSC_lEEEaSI_NS4_8TiledMMAINS4_8MMA_AtomIJNS4_21SM100_MMA_S8_2x1SM_SSIaaiLi256ELi256ELNS4_4UMMA5MajorE0ELSN_0ELNSM_8SaturateE0EEEEEENS4_6LayoutINS5_IJSC_SC_SC_EEENS5_IJNSA_ILi0EEEST_ST_EEEEENS5_IJNS4_10UnderscoreESW_SW_EEEEENS4_28SM100_TMA_2SM_LOAD_MULTICASTENS4_14ComposedLayoutINS4_7SwizzleILi2ELi4ELi3EEENS4_18smem_ptr_flag_bitsILi8EEENSR_INS5_IJNSA_ILi8EEESG_EEENS5_IJSG_SC_EEEEEEEvNS4_8identityENS4_18SM100_TMA_2SM_LOADES19_vS1A_EENS_8epilogue10collective18CollectiveEpilogueINS1D_23Sm100TmaWarpSpecializedILi4ELi2ELi64ELb0ELb0EEEJNS5_IJNSA_ILi128EEESF_SG_EEENS5_IJNSR_IS1I_SC_EENSR_ISG_SC_EEEEEaSI_aSI_NS1D_6fusion15FusionCallbacksIS1H_NS1N_17LinearCombinationIaiaiLNS_15FloatRoundStyleE2EEES1J_S1M_JEEENS4_5SM1004TMEM4LOAD26SM100_TMEM_LOAD_32dp32b64xENS4_13SM90_TMA_LOADES19_NS4_39AutoVectorizingCopyWithAssumedAlignmentILi128EEENS4_14SM90_TMA_STOREES19_S1Z_S1Z_EEEvvEEEEvNT_6ParamsE,@"STO_CUDA_ENTRY STV_DEFAULT"
_ZN7cutlass13device_kernelINS_4gemm6kernel13GemmUniversalIN4cute5tupleIJiiiiEEENS1_10collective13CollectiveMmaINS1_35MainloopSm100TmaUmmaWarpSpecializedILi11ELi2ELi2ENS5_IJNS4_1CILi2EEESB_NSA_ILi1EEEEEEEENS5_IJNSA_ILi256EEESF_NSA_ILi64EEEEEEaNS5_IJlSC_lEEEaSI_NS4_8TiledMMAINS4_8MMA_AtomIJNS4_21SM100_MMA_S8_2x1SM_SSIaaiLi256ELi256ELNS4_4UMMA5MajorE0ELSN_0ELNSM_8SaturateE0EEEEEENS4_6LayoutINS5_IJSC_SC_SC_EEENS5_IJNSA_ILi0EEEST_ST_EEEEENS5_IJNS4_10UnderscoreESW_SW_EEEEENS4_28SM100_TMA_2SM_LOAD_MULTICASTENS4_14ComposedLayoutINS4_7SwizzleILi2ELi4ELi3EEENS4_18smem_ptr_flag_bitsILi8EEENSR_INS5_IJNSA_ILi8EEESG_EEENS5_IJSG_SC_EEEEEEEvNS4_8identityENS4_18SM100_TMA_2SM_LOADES19_vS1A_EENS_8epilogue10collective18CollectiveEpilogueINS1D_23Sm100TmaWarpSpecializedILi4ELi2ELi64ELb0ELb0EEEJNS5_IJNSA_ILi128EEESF_SG_EEENS5_IJNSR_IS1I_SC_EENSR_ISG_SC_EEEEEaSI_aSI_NS1D_6fusion15FusionCallbacksIS1H_NS1N_17LinearCombinationIaiaiLNS_15FloatRoundStyleE2EEES1J_S1M_JEEENS4_5SM1004TMEM4LOAD26SM100_TMEM_LOAD_32dp32b64xENS4_13SM90_TMA_LOADES19_NS4_39AutoVectorizingCopyWithAssumedAlignmentILi128EEENS4_14SM90_TMA_STOREES19_S1Z_S1Z_EEEvvEEEEvNT_6ParamsE:
[----:B------:R-:W1:Y:S01]  /*0000*/  LDC R1, c[0x0][0x37c] ;  /* 0x0000df00ff017b82 */ /* 0x000e620000000800 */
[----:B------:R-:W2:Y:S01]  /*0010*/  S2R R155, SR_TID.X ;  /* 0x00000000009b7919 */ /* 0x000ea20000002100 */
[----:B------:R-:W3:Y:S06]  /*0020*/  LDCU.64 UR8, c[0x0][0x890] ;  /* 0x00011200ff0877ac */ /* 0x000eec0008000a00 */
[----:B------:R-:W4:Y:S01]  /*0030*/  S2UR UR45, SR_CgaCtaId ;  /* 0x00000000002d79c3 */ /* 0x000f220000008800 */
[----:B------:R-:W-:Y:S02]  /*0040*/  PRMT R140, RZ, 0x7610, R140 ;  /* 0x00007610ff8c7816 */ /* 0x000fe4000000008c */
[----:B------:R-:W-:Y:S01]  /*0050*/  ELECT P1, URZ, PT ;  /* 0x0000000000ff782f */ /* 0x000fe20003820000 */
[----:B---3--:R-:W-:-:S04]  /*0060*/  UISETP.NE.U32.AND UP0, UPT, UR8, URZ, UPT ;  /* 0x000000ff0800728c */ /* 0x008fc8000bf05070 */
[----:B------:R-:W-:Y:S02]  /*0070*/  UISETP.NE.AND.EX UP0, UPT, UR9, URZ, UPT, UP0 ;  /* 0x000000ff0900728c */ /* 0x000fe4000bf05300 */
[----:B----4-:R-:W-:Y:S02]  /*0080*/  ULOP3.LUT UR33, UR45, 0x1, URZ, 0xc0, !UPT ;  /* 0x000000012d217892 */ /* 0x010fe4000f8ec0ff */
[----:B------:R-:W-:Y:S01]  /*0090*/  ULOP3.LUT UR34, UR45, 0x1, URZ, 0x3c, !UPT ;  /* 0x000000012d227892 */ /* 0x000fe2000f8e3cff */
[----:B--2---:R-:W-:-:S05]  /*00a0*/  SHF.R.U32.HI R141, RZ, 0x5, R155 ;  /* 0x00000005ff8d7819 */ /* 0x004fca000001169b */
[----:B------:R-:W2:Y:S02]  /*00b0*/  SHFL.IDX PT, R0, R141, RZ, 0x1f ;  /* 0x00001fff8d007589 */ /* 0x000ea400000e0000 */
[----:B--2---:R-:W-:Y:S01]  /*00c0*/  R2UR UR17, R0 ;  /* 0x00000000001172ca */ /* 0x004fe200000e0000 */
[----:B-1----:R-:W-:-:S14]  /*00d0*/  BRA.U UP0, `(.L_x_0) ;  /* 0x0000000100307547 */ /* 0x002fdc000b800000 */
[----:B------:R-:W1:Y:S02]  /*00e0*/  LDCU.64 UR4, c[0x0][0x888] ;  /* 0x00011100ff0477ac */ /* 0x000e640008000a00 */
[----:B-1----:R-:W-:-:S04]  /*00f0*/  UISETP.NE.U32.AND UP0, UPT, UR4, URZ, UPT ;  /* 0x000000ff0400728c */ /* 0x002fc8000bf05070 */
[----:B------:R-:W-:-:S09]  /*0100*/  UISETP.NE.AND.EX UP0, UPT, UR5, URZ, UPT, UP0 ;  /* 0x000000ff0500728c */ /* 0x000fd2000bf05300 */
[----:B------:R-:W-:Y:S05]  /*0110*/  BRA.U !UP0, `(.L_x_1) ;  /* 0x0000000108147547 */ /* 0x000fea000b800000 */
[----:B------:R-:W1:Y:S01]  /*0120*/  LDC.64 R72, c[0x0][0x888] ;  /* 0x00022200ff487b82 */ /* 0x000e620000000a00 */
[----:B------:R-:W1:Y:S02]  /*0130*/  LDCU.64 UR4, c[0x0][0x358] ;  /* 0x00006b00ff0477ac */ /* 0x000e640008000a00 */
[----:B-1----:R1:W5:Y:S01]  /*0140*/  LDG.E R72, desc[UR4][R72.64] ;  /* 0x0000000448487981 */ /* 0x002362000c1e1900 */
[----:B------:R-:W-:Y:S01]  /*0150*/  HFMA2 R140, -RZ, RZ, 0, 5.9604644775390625e-08 ;  /* 0x00000001ff8c7431 */ /* 0x000fe200000001ff */
[----:B------:R-:W-:Y:S05]  /*0160*/  BRA `(.L_x_0) ;  /* 0x00000000000c7947 */ /* 0x000fea0003800000 */
.L_x_1:
[----:B------:R-:W1:Y:S01]  /*0170*/  LDCU UR4, c[0x0][0x880] ;  /* 0x00011000ff0477ac */ /* 0x000e620008000800 */
[----:B------:R-:W-:Y:S01]  /*0180*/  HFMA2 R140, -RZ, RZ, 0, 5.9604644775390625e-08 ;  /* 0x00000001ff8c7431 */ /* 0x000fe200000001ff */
[----:B-1----:R-:W-:-:S07]  /*0190*/  MOV R72, UR4 ;  /* 0x0000000400487c02 */ /* 0x002fce0008000f00 */
.L_x_0:
[----:B------:R-:W2:Y:S02]  /*01a0*/  LDCU.64 UR4, c[0x0][0x8b0] ;  /* 0x00011600ff0477ac */ /* 0x000ea40008000a00 */
[----:B--2---:R-:W-:-:S04]  /*01b0*/  UISETP.NE.U32.AND UP0, UPT, UR4, URZ, UPT ;  /* 0x000000ff0400728c */ /* 0x004fc8000bf05070 */
[----:B------:R-:W-:-:S09]  /*01c0*/  UISETP.NE.AND.EX UP0, UPT, UR5, URZ, UPT, UP0 ;  /* 0x000000ff0500728c */ /* 0x000fd2000bf05300 */
[----:B------:R-:W-:Y:S05]  /*01d0*/  BRA.U UP0, `(.L_x_2) ;  /* 0x0000000100287547 */ /* 0x000fea000b800000 */
[----:B------:R-:W2:Y:S02]  /*01e0*/  LDCU.64 UR4, c[0x0][0x8a8] ;  /* 0x00011500ff0477ac */ /* 0x000ea40008000a00 */
[----:B--2---:R-:W-:-:S04]  /*01f0*/  UISETP.NE.U32.AND UP0, UPT, UR4, URZ, UPT ;  /* 0x000000ff0400728c */ /* 0x004fc8000bf05070 */
[----:B------:R-:W-:-:S09]  /*0200*/  UISETP.NE.AND.EX UP0, UPT, UR5, URZ, UPT, UP0 ;  /* 0x000000ff0500728c */ /* 0x000fd2000bf05300 */
[----:B------:R-:W-:Y:S05]  /*0210*/  BRA.U !UP0, `(.L_x_3) ;  /* 0x0000000108107547 */ /* 0x000fea000b800000 */
[----:B------:R-:W2:Y:S01]  /*0220*/  LDC.64 R70, c[0x0][0x8a8] ;  /* 0x00022a00ff467b82 */ /* 0x000ea20000000a00 */
[----:B------:R-:W2:Y:S02]  /*0230*/  LDCU.64 UR4, c[0x0][0x358] ;  /* 0x00006b00ff0477ac */ /* 0x000ea40008000a00 */
[----:B--2---:R2:W5:Y:S01]  /*0240*/  LDG.E R70, desc[UR4][R70.64] ;  /* 0x0000000446467981 */ /* 0x004562000c1e1900 */
[----:B------:R-:W-:Y:S05]  /*0250*/  BRA `(.L_x_2) ;  /* 0x0000000000087947 */ /* 0x000fea0003800000 */
.L_x_3:
[----:B------:R-:W2:Y:S02]  /*0260*/  LDCU UR4, c[0x0][0x8a0] ;  /* 0x00011400ff0477ac */ /* 0x000ea40008000800 */
[----:B--2---:R-:W-:Y:S02]  /*0270*/  MOV R70, UR4 ;  /* 0x0000000400467c02 */ /* 0x004fe40008000f00 */
.L_x_2:
[----:B------:R-:W-:Y:S01]  /*0280*/  IMAD.U32 R0, RZ, RZ, UR17 ;  /* 0x00000011ff007e24 */ /* 0x000fe2000f8e00ff */
[----:B------:R-:W-:Y:S04]  /*0290*/  BSSY.RECONVERGENT B0, `(.L_x_4) ;  /* 0x000000c000007945 */ /* 0x000fe80003800200 */
[C---:B------:R-:W-:Y:S02]  /*02a0*/  ISETP.NE.OR P2, PT, R0.reuse, 0x1, !P1 ;  /* 0x000000010000780c */ /* 0x040fe40004f45670 */
[----:B------:R-:W-:-:S11]  /*02b0*/  ISETP.NE.OR P0, PT, R0, 0x3, !P1 ;  /* 0x000000030000780c */ /* 0x000fd60004f05670 */
[----:B------:R-:W-:Y:S05]  /*02c0*/  @P2 BRA `(.L_x_5) ;  /* 0x0000000000202947 */ /* 0x000fea0003800000 */
[----:B------:R-:W3:Y:S02]  /*02d0*/  LDCU.64 UR4, c[0x0][0x348] ;  /* 0x00006900ff0477ac */ /* 0x000ee40008000a00 */
[----:B---3--:R-:W-:Y:S02]  /*02e0*/  UIADD3 UR6, UP1, UPT, UR4, 0x80, URZ ;  /* 0x0000008004067890 */ /* 0x008fe4000ff3e0ff */
[----:B------:R-:W-:Y:S02]  /*02f0*/  UIADD3 UR4, UP0, UPT, UR4, 0x180, URZ ;  /* 0x0000018004047890 */ /* 0x000fe4000ff1e0ff */
[----:B------:R-:W-:Y:S02]  /*0300*/  UIADD3.X UR7, UPT, UPT, URZ, UR5, URZ, UP1, !UPT ;  /* 0x00000005ff077290 */ /* 0x000fe40008ffe4ff */
[----:B------:R-:W-:-:S07]  /*0310*/  UIADD3.X UR5, UPT, UPT, URZ, UR5, URZ, UP0, !UPT ;  /* 0x00000005ff057290 */ /* 0x000fce00087fe4ff */
[----:B------:R3:W-:Y:S02]  /*0320*/  UTMACCTL.PF [UR6] ;  /* 0x00000000060079b9 */ /* 0x0007e40008040000 */
[----:B------:R3:W-:Y:S02]  /*0330*/  UTMACCTL.PF [UR4] ;  /* 0x00000000040079b9 */ /* 0x0007e40008040000 */
[----:B---3--:R-:W-:Y:S01]  /*0340*/  NOP ;  /* 0x0000000000007918 */ /* 0x008fe20000000000 */
.L_x_5:
[----:B------:R-:W-:Y:S05]  /*0350*/  BSYNC.RECONVERGENT B0 ;  /* 0x0000000000007941 */ /* 0x000fea0003800200 */
.L_x_4:
[----:B------:R-:W-:Y:S04]  /*0360*/  BSSY.RECONVERGENT B0, `(.L_x_6) ;  /* 0x000000a000007945 */ /* 0x000fe80003800200 */
        /* <DEDUP_REMOVED lines=9> */
.L_x_7:
[----:B------:R-:W-:Y:S05]  /*0400*/  BSYNC.RECONVERGENT B0 ;  /* 0x0000000000007941 */ /* 0x000fea0003800200 */
.L_x_6:
[----:B------:R-:W3:Y:S01]  /*0410*/  LDCU.64 UR4, c[0x0][0x888] ;  /* 0x00011100ff0477ac */ /* 0x000ee20008000a00 */
[----:B------:R-:W-:Y:S02]  /*0420*/  UISETP.EQ.U32.AND UP1, UPT, UR8, URZ, UPT ;  /* 0x000000ff0800728c */ /* 0x000fe4000bf22070 */
[----:B------:R-:W-:Y:S02]  /*0430*/  UPLOP3.LUT UP3, UPT, UPT, UPT, UPT, 0x80, 0x8 ;  /* 0x000000000008789c */ /* 0x000fe40003f6f070 */
[----:B---3--:R-:W-:-:S04]  /*0440*/  UISETP.NE.U32.AND UP0, UPT, UR4, URZ, UPT ;  /* 0x000000ff0400728c */ /* 0x008fc8000bf05070 */
[----:B------:R-:W-:-:S04]  /*0450*/  UISETP.NE.AND.EX UP0, UPT, UR5, URZ, UPT, UP0 ;  /* 0x000000ff0500728c */ /* 0x000fc8000bf05300 */
[----:B------:R-:W-:-:S04]  /*0460*/  UISETP.EQ.OR.EX UP2, UPT, UR9, URZ, !UP0, UP1 ;  /* 0x000000ff0900728c */ /* 0x000fc8000c742710 */
[----:B------:R-:W-:-:S06]  /*0470*/  UP2UR UR4, UPR, URZ, 0x4 ;  /* 0x00000004ff047883 */ /* 0x000fcc0008000000 */
[----:B------:R-:W-:Y:S01]  /*0480*/  MOV R144, UR4 ;  /* 0x0000000400907c02 */ /* 0x000fe20008000f00 */
[----:B------:R-:W-:Y:S06]  /*0490*/  BRA.U !UP2, `(.L_x_8) ;  /* 0x000000010a207547 */ /* 0x000fec000b800000 */
[----:B-----5:R-:W-:Y:S01]  /*04a0*/  R2UR UR5, R72 ;  /* 0x00000000480572ca */ /* 0x020fe200000e0000 */
[----:B------:R-:W-:Y:S02]  /*04b0*/  UISETP.NE.U32.AND UP1, UPT, UR8, URZ, UPT ;  /* 0x000000ff0800728c */ /* 0x000fe4000bf25070 */
[----:B------:R-:W-:Y:S02]  /*04c0*/  USEL UR4, URZ, 0xffffffff, UP0 ;  /* 0xffffffffff047887 */ /* 0x000fe40008000000 */
[----:B------:R-:W-:-:S08]  /*04d0*/  UISETP.NE.AND.EX UP1, UPT, UR9, URZ, UPT, UP1 ;  /* 0x000000ff0900728c */ /* 0x000fd0000bf25310 */
[----:B------:R-:W-:-:S04]  /*04e0*/  UISETP.NE.AND UP0, UPT, UR5, URZ, UPT ;  /* 0x000000ff0500728c */ /* 0x000fc8000bf05270 */
[----:B------:R-:W-:-:S04]  /*04f0*/  @!UP1 USEL UR4, URZ, 0xffffffff, UP0 ;  /* 0xffffffffff049887 */ /* 0x000fc80008000000 */
[----:B------:R-:W-:-:S04]  /*0500*/  ULOP3.LUT UR4, UR4, 0x1, URZ, 0xc0, !UPT ;  /* 0x0000000104047892 */ /* 0x000fc8000f8ec0ff */
[----:B------:R-:W-:-:S11]  /*0510*/  UISETP.NE.U32.AND UP3, UPT, UR4, 0x1, UPT ;  /* 0x000000010400788c */ /* 0x000fd6000bf65070 */
.L_x_8:
[----:B------:R-:W3:Y:S01]  /*0520*/  SHFL.IDX PT, R0, R141, RZ, 0x1f ;  /* 0x00001fff8d007589 */ /* 0x000ee200000e0000 */
[----:B------:R-:W-:-:S04]  /*0530*/  UISETP.NE.AND UP0, UPT, UR17, 0x2, UPT ;  /* 0x000000021100788c */ /* 0x000fc8000bf05270 */
[----:B------:R-:W-:Y:S02]  /*0540*/  UISETP.EQ.AND UP1, UPT, UR33, URZ, !UP0 ;  /* 0x000000ff2100728c */ /* 0x000fe4000c722270 */
[----:B------:R-:W-:-:S04]  /*0550*/  USEL UR41, URZ, 0x1, UP0 ;  /* 0x00000001ff297887 */ /* 0x000fc80008000000 */
[----:B------:R-:W-:Y:S02]  /*0560*/  PLOP3.LUT P3, PT, P1, PT, UP1, 0x80, 0x8 ;  /* 0x000000000008781c */ /* 0x000fe40000f6f018 */
[----:B---3--:R-:W-:-:S13]  /*0570*/  ISETP.NE.AND P0, PT, R0, RZ, PT ;  /* 0x000000ff0000720c */ /* 0x008fda0003f05270 */
[----:B------:R-:W-:Y:S05]  /*0580*/  @P0 BRA `(.L_x_9) ;  /* 0x0000000000980947 */ /* 0x000fea0003800000 */
[----:B------:R-:W-:Y:S01]  /*0590*/  ELECT P0, URZ, PT ;  /* 0x0000000000ff782f */ /* 0x000fe20003800000 */
[----:B------:R-:W-:-:S12]  /*05a0*/  BSSY.RECONVERGENT B0, `(.L_x_9) ;  /* 0x0000024000007945 */ /* 0x000fd80003800200 */
[----:B------:R-:W-:Y:S05]  /*05b0*/  @!P0 BRA `(.L_x_10) ;  /* 0x0000000000888947 */ /* 0x000fea0003800000 */
[----:B------:R-:W-:Y:S01]  /*05c0*/  UMOV UR4, 0x400 ;  /* 0x0000040000047882 */ /* 0x000fe20000000000 */
[----:B------:R-:W-:Y:S01]  /*05d0*/  UMOV UR8, 0x1 ;  /* 0x0000000100087882 */ /* 0x000fe20000000000 */
[----:B------:R-:W-:Y:S01]  /*05e0*/  UMOV UR6, 0x2 ;  /* 0x0000000200067882 */ /* 0x000fe20000000000 */
[----:B------:R-:W-:Y:S02]  /*05f0*/  ULEA UR4, UR45, UR4, 0x18 ;  /* 0x000000042d047291 */ /* 0x000fe4000f8ec0ff */
[----:B------:R-:W-:-:S04]  /*0600*/  UIADD3 UR8, UPT, UPT, -UR8, 0x100000, URZ ;  /* 0x0010000008087890 */ /* 0x000fc8000fffe1ff */
[----:B------:R-:W-:Y:S02]  /*0610*/  USHF.L.U32 UR9, UR8, 0xb, URZ ;  /* 0x0000000b08097899 */ /* 0x000fe400080006ff */
[----:B------:R-:W-:Y:S02]  /*0620*/  USHF.L.U32 UR8, UR8, 0x1, URZ ;  /* 0x0000000108087899 */ /* 0x000fe400080006ff */
[----:B------:R-:W-:-:S04]  /*0630*/  UIADD3 UR6, UPT, UPT, -UR6, 0x100000, URZ ;  /* 0x0010000006067890 */ /* 0x000fc8000fffe1ff */
[----:B------:R-:W-:Y:S02]  /*0640*/  USHF.L.U32 UR7, UR6, 0xb, URZ ;  /* 0x0000000b06077899 */ /* 0x000fe400080006ff */
[----:B------:R-:W-:Y:S01]  /*0650*/  USHF.L.U32 UR6, UR6, 0x1, URZ ;  /* 0x0000000106067899 */ /* 0x000fe200080006ff */
[----:B------:R-:W3:Y:S03]  /*0660*/  FENCE.VIEW.ASYNC.S ;  /* 0x00000000000073c6 */ /* 0x000ee60000000000 */
[----:B---3--:R3:W4:Y:S08]  /*0670*/  SYNCS.EXCH.64 URZ, [UR4], UR8 ;  /* 0x0000000804ff75b2 */ /* 0x0087300008000100 */
[----:B------:R3:W1:Y:S01]  /*0680*/  SYNCS.EXCH.64 URZ, [UR4+0x58], UR6 ;  /* 0x0000580604ff75b2 */ /* 0x0006620008000100 */
        /* <DEDUP_REMOVED lines=19> */
[----:B------:R3:W1:Y:S02]  /*07c0*/  SYNCS.EXCH.64 URZ, [UR4+0xa8], UR6 ;  /* 0x0000a80604ff75b2 */ /* 0x0006640008000100 */
[----:B---34-:R-:W-:Y:S01]  /*07d0*/  NOP ;  /* 0x0000000000007918 */ /* 0x018fe20000000000 */
.L_x_10:
[----:B------:R-:W-:Y:S05]  /*07e0*/  BSYNC.RECONVERGENT B0 ;  /* 0x0000000000007941 */ /* 0x000fea0003800200 */
.L_x_9:
[----:B------:R-:W3:Y:S01]  /*07f0*/  SHFL.IDX PT, R0, R141, RZ, 0x1f ;  /* 0x00001fff8d007589 */ /* 0x000ee200000e0000 */
[----:B------:R-:W-:Y:S01]  /*0800*/  NOP ;  /* 0x0000000000007918 */ /* 0x000fe20000000000 */
[----:B---3--:R-:W-:-:S13]  /*0810*/  ISETP.NE.AND P0, PT, R0, 0x1, PT ;  /* 0x000000010000780c */ /* 0x008fda0003f05270 */
[----:B------:R-:W-:Y:S05]  /*0820*/  @P0 BRA `(.L_x_11) ;  /* 0x0000000000540947 */ /* 0x000fea0003800000 */
        /* <DEDUP_REMOVED lines=10> */
[----:B------:R-:W-:Y:S01]  /*08d0*/  ELECT P0, URZ, PT ;  /* 0x0000000000ff782f */ /* 0x000fe20003800000 */
[----:B------:R-:W3:Y:S02]  /*08e0*/  FENCE.VIEW.ASYNC.S ;  /* 0x00000000000073c6 */ /* 0x000ee40000000000 */
[----:B---3--:R3:W4:Y:S08]  /*08f0*/  SYNCS.EXCH.64 URZ, [UR4+0xb0], UR8 ;  /* 0x0000b00804ff75b2 */ /* 0x0087300008000100 */
[----:B------:R3:W1:Y:S01]  /*0900*/  SYNCS.EXCH.64 URZ, [UR4+0xd0], UR6 ;  /* 0x0000d00604ff75b2 */ /* 0x0006620008000100 */
[----:B------:R3:W1:Y:S01]  /*0910*/  SYNCS.EXCH.64 URZ, [UR4+0xb8], UR8 ;  /* 0x0000b80804ff75b2 */ /* 0x0006620008000100 */
[----:B------:R3:W1:Y:S01]  /*0920*/  SYNCS.EXCH.64 URZ, [UR4+0xd8], UR6 ;  /* 0x0000d80604ff75b2 */ /* 0x0006620008000100 */
[----:B------:R3:W1:Y:S01]  /*0930*/  SYNCS.EXCH.64 URZ, [UR4+0xc0], UR8 ;  /* 0x0000c00804ff75b2 */ /* 0x0006620008000100 */
[----:B------:R3:W1:Y:S01]  /*0940*/  SYNCS.EXCH.64 URZ, [UR4+0xe0], UR6 ;  /* 0x0000e00604ff75b2 */ /* 0x0006620008000100 */
[----:B------:R3:W1:Y:S01]  /*0950*/  SYNCS.EXCH.64 URZ, [UR4+0xc8], UR8 ;  /* 0x0000c80804ff75b2 */ /* 0x0006620008000100 */
[----:B------:R3:W1:Y:S01]  /*0960*/  SYNCS.EXCH.64 URZ, [UR4+0xe8], UR6 ;  /* 0x0000e80604ff75b2 */ /* 0x0006620008000100 */
[----:B------:R-:W-:Y:S01]  /*0970*/  NOP ;  /* 0x0000000000007918 */ /* 0x000fe20000000000 */
.L_x_11:
[----:B------:R-:W2:Y:S01]  /*0980*/  SHFL.IDX PT, R0, R141, RZ, 0x1f ;  /* 0x00001fff8d007589 */ /* 0x000ea200000e0000 */
[----:B------:R-:W-:Y:S01]  /*0990*/  NOP ;  /* 0x0000000000007918 */ /* 0x000fe20000000000 */
[----:B--2---:R-:W-:-:S13]  /*09a0*/  ISETP.NE.AND P0, PT, R0, 0x3, PT ;  /* 0x000000030000780c */ /* 0x004fda0003f05270 */
[----:B------:R-:W-:Y:S05]  /*09b0*/  @P0 BRA `(.L_x_12) ;  /* 0x00000000002c0947 */ /* 0x000fea0003800000 */
[----:B---3--:R-:W-:Y:S01]  /*09c0*/  UMOV UR6, 0x400 ;  /* 0x0000040000067882 */ /* 0x008fe20000000000 */
[----:B------:R-:W-:Y:S01]  /*09d0*/  UMOV UR4, 0x20 ;  /* 0x0000002000047882 */ /* 0x000fe20000000000 */
[----:B------:R-:W-:Y:S02]  /*09e0*/  ULEA UR6, UR45, UR6, 0x18 ;  /* 0x000000062d067291 */ /* 0x000fe4000f8ec0ff */
[----:B------:R-:W-:-:S04]  /*09f0*/  UIADD3 UR4, UPT, UPT, -UR4, 0x100000, URZ ;  /* 0x0010000004047890 */ /* 0x000fc8000fffe1ff */
[----:B------:R-:W-:Y:S02]  /*0a00*/  USHF.L.U32 UR5, UR4, 0xb, URZ ;  /* 0x0000000b04057899 */ /* 0x000fe400080006ff */
[----:B------:R-:W-:Y:S01]  /*0a10*/  USHF.L.U32 UR4, UR4, 0x1, URZ ;  /* 0x0000000104047899 */ /* 0x000fe200080006ff */
[----:B------:R-:W-:Y:S01]  /*0a20*/  ELECT P0, URZ, PT ;  /* 0x0000000000ff782f */ /* 0x000fe20003800000 */
[----:B------:R-:W2:Y:S10]  /*0a30*/  FENCE.VIEW.ASYNC.S ;  /* 0x00000000000073c6 */ /* 0x000eb40000000000 */
[----:B--2---:R2:W3:Y:S01]  /*0a40*/  SYNCS.EXCH.64 URZ, [UR6+0xf0], UR4 ;  /* 0x0000f00406ff75b2 */ /* 0x0044e20008000100 */
[----:B------:R2:W1:Y:S01]  /*0a50*/  SYNCS.EXCH.64 URZ, [UR6+0xf8], UR4 ;  /* 0x0000f80406ff75b2 */ /* 0x0004620008000100 */
[----:B------:R-:W-:Y:S01]  /*0a60*/  NOP ;  /* 0x0000000000007918 */ /* 0x000fe20000000000 */
.L_x_12:
[----:B------:R-:W4:Y:S01]  /*0a70*/  SHFL.IDX PT, R0, R141, RZ, 0x1f ;  /* 0x00001fff8d007589 */ /* 0x000f2200000e0000 */
[----:B------:R-:W-:Y:S01]  /*0a80*/  NOP ;  /* 0x0000000000007918 */ /* 0x000fe20000000000 */
[----:B----4-:R-:W-:-:S13]  /*0a90*/  ISETP.NE.AND P0, PT, R0, 0x4, PT ;  /* 0x000000040000780c */ /* 0x010fda0003f05270 */
[----:B------:R-:W-:Y:S05]  /*0aa0*/  @P0 BRA `(.L_x_13) ;  /* 0x0000000000480947 */ /* 0x000fea0003800000 */
[----:B--23--:R-:W-:Y:S01]  /*0ab0*/  UMOV UR4, 0x3a0 ;  /* 0x000003a000047882 */ /* 0x00cfe20000000000 */
[----:B------:R-:W-:Y:S01]  /*0ac0*/  UMOV UR6, 0x400 ;  /* 0x0000040000067882 */ /* 0x000fe20000000000 */
[----:B------:R-:W-:Y:S01]  /*0ad0*/  USEL UR4, UR4, 0x320, UP3 ;  /* 0x0000032004047887 */ /* 0x000fe20009800000 */
        /* <DEDUP_REMOVED lines=9> */
[----:B------:R-:W2:Y:S02]  /*0b70*/  FENCE.VIEW.ASYNC.S ;  /* 0x00000000000073c6 */ /* 0x000ea40000000000 */
[----:B--2---:R4:W2:Y:S08]  /*0b80*/  SYNCS.EXCH.64 URZ, [UR6+0x100], UR8 ;  /* 0x0001000806ff75b2 */ /* 0x0048b00008000100 */
[----:B------:R4:W3:Y:S01]  /*0b90*/  SYNCS.EXCH.64 URZ, [UR6+0x110], UR4 ;  /* 0x0001100406ff75b2 */ /* 0x0008e20008000100 */
[----:B------:R4:W1:Y:S01]  /*0ba0*/  SYNCS.EXCH.64 URZ, [UR6+0x108], UR8 ;  /* 0x0001080806ff75b2 */ /* 0x0008620008000100 */
[----:B------:R4:W1:Y:S02]  /*0bb0*/  SYNCS.EXCH.64 URZ, [UR6+0x118], UR4 ;  /* 0x0001180406ff75b2 */ /* 0x0008640008000100 */
[----:B----4-:R-:W-:Y:S01]  /*0bc0*/  NOP ;  /* 0x0000000000007918 */ /* 0x010fe20000000000 */
.L_x_13:
[----:B------:R-:W4:Y:S01]  /*0bd0*/  SHFL.IDX PT, R0, R141, RZ, 0x1f ;  /* 0x00001fff8d007589 */ /* 0x000f2200000e0000 */
[----:B------:R-:W-:Y:S01]  /*0be0*/  NOP ;  /* 0x0000000000007918 */ /* 0x000fe20000000000 */
[----:B----4-:R-:W-:-:S13]  /*0bf0*/  ISETP.NE.AND P0, PT, R0, 0x5, PT ;  /* 0x000000050000780c */ /* 0x010fda0003f05270 */
[----:B------:R-:W-:Y:S05]  /*0c00*/  @P0 BRA `(.L_x_14) ;  /* 0x0000000000440947 */ /* 0x000fea0003800000 */
[----:B--23--:R-:W-:Y:S01]  /*0c10*/  UMOV UR4, 0x400 ;  /* 0x0000040000047882 */ /* 0x00cfe20000000000 */
        /* <DEDUP_REMOVED lines=16> */
.L_x_14:
[----:B------:R-:W4:Y:S01]  /*0d20*/  SHFL.IDX PT, R0, R141, RZ, 0x1f ;  /* 0x00001fff8d007589 */ /* 0x000f2200000e0000 */
[----:B------:R-:W-:Y:S01]  /*0d30*/  ISETP.NE.OR P1, PT, RZ, UR17, !P1 ;  /* 0x00000011ff007c0c */ /* 0x000fe2000cf25670 */
[----:B------:R-:W-:Y:S01]  /*0d40*/  NOP ;  /* 0x0000000000007918 */ /* 0x000fe20000000000 */
[----:B----4-:R-:W-:-:S13]  /*0d50*/  ISETP.NE.AND P0, PT, R0, 0x3, PT ;  /* 0x000000030000780c */ /* 0x010fda0003f05270 */
[----:B------:R-:W-:Y:S05]  /*0d60*/  @P0 BRA `(.L_x_15) ;  /* 0x0000000000340947 */ /* 0x000fea0003800000 */
[----:B--23--:R-:W-:Y:S01]  /*0d70*/  UMOV UR4, 0x400 ;  /* 0x0000040000047882 */ /* 0x00cfe20000000000 */
[----:B------:R-:W-:Y:S01]  /*0d80*/  UMOV UR6, 0x20 ;  /* 0x0000002000067882 */ /* 0x000fe20000000000 */
[----:B------:R-:W-:Y:S02]  /*0d90*/  ULEA UR4, UR45, UR4, 0x18 ;  /* 0x000000042d047291 */ /* 0x000fe4000f8ec0ff */
[----:B------:R-:W-:-:S04]  /*0da0*/  UIADD3 UR6, UPT, UPT, -UR6, 0x100000, URZ ;  /* 0x0010000006067890 */ /* 0x000fc8000fffe1ff */
[----:B------:R-:W-:Y:S02]  /*0db0*/  USHF.L.U32 UR7, UR6, 0xb, URZ ;  /* 0x0000000b06077899 */ /* 0x000fe400080006ff */
[----:B------:R-:W-:Y:S01]  /*0dc0*/  USHF.L.U32 UR6, UR6, 0x1, URZ ;  /* 0x0000000106067899 */ /* 0x000fe200080006ff */
[----:B------:R-:W-:Y:S01]  /*0dd0*/  ELECT P0, URZ, PT ;  /* 0x0000000000ff782f */ /* 0x000fe20003800000 */
[----:B------:R-:W2:Y:S10]  /*0de0*/  FENCE.VIEW.ASYNC.S ;  /* 0x00000000000073c6 */ /* 0x000eb40000000000 */
[----:B--2---:R4:W2:Y:S01]  /*0df0*/  SYNCS.EXCH.64 URZ, [UR4+0x140], UR6 ;  /* 0x0001400604ff75b2 */ /* 0x0048a20008000100 */
[----:B------:R4:W3:Y:S01]  /*0e00*/  SYNCS.EXCH.64 URZ, [UR4+0x150], UR6 ;  /* 0x0001500604ff75b2 */ /* 0x0008e20008000100 */
[----:B------:R4:W1:Y:S01]  /*0e10*/  SYNCS.EXCH.64 URZ, [UR4+0x148], UR6 ;  /* 0x0001480604ff75b2 */ /* 0x0008620008000100 */
[----:B------:R4:W1:Y:S02]  /*0e20*/  SYNCS.EXCH.64 URZ, [UR4+0x158], UR6 ;  /* 0x0001580604ff75b2 */ /* 0x0008640008000100 */
[----:B----4-:R-:W-:Y:S01]  /*0e30*/  NOP ;  /* 0x0000000000007918 */ /* 0x010fe20000000000 */
.L_x_15:
[----:B------:R-:W-:Y:S01]  /*0e40*/  VOTEU.ALL UP0, P1 ;  /* 0x0000000000ff7886 */ /* 0x000fe20000800000 */
[----:B--23--:R-:W-:Y:S01]  /*0e50*/  UMOV UR4, 0x20 ;  /* 0x0000002000047882 */ /* 0x00cfe20000000000 */
[----:B------:R-:W2:Y:S01]  /*0e60*/  LDCU UR7, c[0x0][0x36c] ;  /* 0x00006d80ff0777ac */ /* 0x000ea20008000800 */
[----:B------:R-:W-:Y:S01]  /*0e70*/  NOP ;  /* 0x0000000000007918 */ /* 0x000fe20000000000 */
[----:B------:R-:W-:Y:S01]  /*0e80*/  LOP3.LUT R3, R155, 0x1f, RZ, 0xc0, !PT ;  /* 0x0000001f9b037812 */ /* 0x000fe200078ec0ff */
[----:B------:R-:W-:Y:S01]  /*0e90*/  @!UP0 UMOV UR6, 0x400 ;  /* 0x0000040000068882 */ /* 0x000fe20000000000 */
[----:B------:R-:W-:-:S04]  /*0ea0*/  @!UP0 UIADD3 UR4, UPT, UPT, -UR4, 0x100000, URZ ;  /* 0x0010000004048890 */ /* 0x000fc8000fffe1ff */
[----:B------:R-:W-:Y:S02]  /*0eb0*/  @!UP0 USHF.L.U32 UR5, UR4, 0xb, URZ ;  /* 0x0000000b04058899 */ /* 0x000fe400080006ff */
[----:B------:R-:W-:Y:S02]  /*0ec0*/  @!UP0 USHF.L.U32 UR4, UR4, 0x1, URZ ;  /* 0x0000000104048899 */ /* 0x000fe400080006ff */
[----:B------:R-:W-:Y:S01]  /*0ed0*/  @!UP0 ULEA UR6, UR45, UR6, 0x18 ;  /* 0x000000062d068291 */ /* 0x000fe2000f8ec0ff */
[----:B------:R-:W-:Y:S01]  /*0ee0*/  VOTEU.ALL UP0, P1 ;  /* 0x0000000000ff7886 */ /* 0x000fe20000800000 */
[----:B------:R-:W-:Y:S02]  /*0ef0*/  UISETP.NE.AND UP4, UPT, UR17, URZ, UPT ;  /* 0x000000ff1100728c */ /* 0x000fe4000bf85270 */
[----:B--2---:R-:W-:Y:S01]  /*0f00*/  UISETP.EQ.U32.AND UP5, UPT, UR7, 0x1, UPT ;  /* 0x000000010700788c */ /* 0x004fe2000bfa2070 */
[----:B------:R-:W2:Y:S07]  /*0f10*/  FENCE.VIEW.ASYNC.S ;  /* 0x00000000000073c6 */ /* 0x000eae0000000000 */
[----:B--2---:R2:W3:Y:S01]  /*0f20*/  @!UP0 SYNCS.EXCH.64 URZ, [UR6+0x160], UR4 ;  /* 0x0001600406ff85b2 */ /* 0x0044e20008000100 */
[----:B------:R-:W-:Y:S05]  /*0f30*/  BRA.U !UP5, `(.L_x_16) ;  /* 0x000000010d087547 */ /* 0x000fea000b800000 */
[----:B-1-3--:R-:W-:Y:S01]  /*0f40*/  UCGABAR_ARV ;  /* 0x00000000000079c7 */ /* 0x00afe20008000000 */
[----:B------:R-:W-:Y:S05]  /*0f50*/  BRA `(.L_x_17) ;  /* 0x0000000000047947 */ /* 0x000fea0003800000 */
.L_x_16:
[----:B-1-3--:R-:W-:Y:S01]  /*0f60*/  NOP ;  /* 0x0000000000007918 */ /* 0x00afe20000000000 */
.L_x_17:
[----:B------:R-:W1:Y:S01]  /*0f70*/  S2UR UR16, SR_CTAID.X ;  /* 0x00000000001079c3 */ /* 0x000e620000002500 */
[----:B------:R-:W-:-:S05]  /*0f80*/  CS2R.32 R143, SR_CgaSize ;  /* 0x00000000008f7805 */ /* 0x000fca0000008a00 */
[----:B------:R-:W-:-:S05]  /*0f90*/  IMAD R143, R143, -0xa0, RZ ;  /* 0xffffff608f8f7824 */ /* 0x000fca00078e02ff */
[----:B--2---:R-:W-:-:S14]  /*0fa0*/  R2UR UR5, R143 ;  /* 0x000000008f0572ca */ /* 0x004fdc00000e0000 */
[----:B------:R-:W2:Y:S01]  /*0fb0*/  LDCU UR5, c[0x0][UR5+0x2b0] ;  /* 0x00005600050577ac */ /* 0x000ea20008000800 */
[----:B------:R-:W-:-:S05]  /*0fc0*/  CS2R.32 R143, SR_CgaSize ;  /* 0x00000000008f7805 */ /* 0x000fca0000008a00 */
[----:B------:R-:W-:-:S05]  /*0fd0*/  IMAD R143, R143, -0xa0, RZ ;  /* 0xffffff608f8f7824 */ /* 0x000fca00078e02ff */
[----:B------:R-:W-:-:S14]  /*0fe0*/  R2UR UR4, R143 ;  /* 0x000000008f0472ca */ /* 0x000fdc00000e0000 */
[----:B------:R-:W3:Y:S01]  /*0ff0*/  LDCU UR4, c[0x0][UR4+0x2b4] ;  /* 0x00005680040477ac */ /* 0x000ee20008000800 */
[----:B------:R-:W4:Y:S01]  /*1000*/  S2UR UR7, SR_CTAID.Y ;  /* 0x00000000000779c3 */ /* 0x000f220000002600 */
[----:B------:R-:W-:-:S05]  /*1010*/  CS2R.32 R143, SR_CgaSize ;  /* 0x00000000008f7805 */ /* 0x000fca0000008a00 */
[----:B------:R-:W-:-:S05]  /*1020*/  IMAD R143, R143, -0xa0, RZ ;  /* 0xffffff608f8f7824 */ /* 0x000fca00078e02ff */
[----:B------:R-:W-:-:S14]  /*1030*/  R2UR UR8, R143 ;  /* 0x000000008f0872ca */ /* 0x000fdc00000e0000 */
[----:B------:R-:W3:Y:S01]  /*1040*/  LDCU UR8, c[0x0][UR8+0x2a0] ;  /* 0x00005400080877ac */ /* 0x000ee20008000800 */
[----:B------:R-:W-:-:S05]  /*1050*/  CS2R.32 R143, SR_CgaSize ;  /* 0x00000000008f7805 */ /* 0x000fca0000008a00 */
[----:B------:R-:W-:-:S05]  /*1060*/  IMAD R143, R143, -0xa0, RZ ;  /* 0xffffff608f8f7824 */ /* 0x000fca00078e02ff */
[----:B------:R-:W-:-:S14]  /*1070*/  R2UR UR9, R143 ;  /* 0x000000008f0972ca */ /* 0x000fdc00000e0000 */
[----:B------:R-:W3:Y:S01]  /*1080*/  LDCU UR9, c[0x0][UR9+0x2a4] ;  /* 0x00005480090977ac */ /* 0x000ee20008000800 */
[----:B------:R-:W3:Y:S01]  /*1090*/  S2UR UR36, SR_CTAID.Z ;  /* 0x00000000002479c3 */ /* 0x000ee20000002700 */
[----:B------:R-:W3:Y:S01]  /*10a0*/  LDCU UR21, c[0x0][0xb24] ;  /* 0x00016480ff1577ac */ /* 0x000ee20008000800 */
[----:B------:R-:W-:Y:S02]  /*10b0*/  UISETP.GT.U32.AND UP0, UPT, UR33, 0xffff, UPT ;  /* 0x0000ffff2100788c */ /* 0x000fe4000bf04070 */
[----:B------:R-:W-:Y:S01]  /*10c0*/  USHF.L.U32 UR27, UR45, 0xb, URZ ;  /* 0x0000000b2d1b7899 */ /* 0x000fe200080006ff */
[----:B-1----:R-:W-:Y:S01]  /*10d0*/  I2FP.F32.U32 R2, UR16 ;  /* 0x0000001000027c45 */ /* 0x002fe20008201000 */
[----:B------:R-:W-:Y:S01]  /*10e0*/  UMOV UR30, 0x5 ;  /* 0x00000005001e7882 */ /* 0x000fe20000000000 */
[----:B------:R-:W1:Y:S03]  /*10f0*/  LDCU UR42, c[0x0][0xb24] ;  /* 0x00016480ff2a77ac */ /* 0x000e660008000800 */
[----:B--2---:R-:W-:Y:S01]  /*1100*/  FMUL R2, R2, UR5 ;  /* 0x0000000502027c20 */ /* 0x004fe20008400000 */
[----:B------:R-:W2:Y:S01]  /*1110*/  LDCU UR29, c[0x0][0xb30] ;  /* 0x00016600ff1d77ac */ /* 0x000ea20008000800 */
[----:B----4-:R-:W-:Y:S01]  /*1120*/  I2FP.F32.U32 R0, UR7 ;  /* 0x0000000700007c45 */ /* 0x010fe20008201000 */
[----:B------:R-:W-:-:S03]  /*1130*/  USHF.L.U32 UR46, UR16, 0x7, URZ ;  /* 0x00000007102e7899 */ /* 0x000fc600080006ff */
[----:B------:R-:W4:Y:S01]  /*1140*/  F2I.U32.TRUNC.NTZ R2, R2 ;  /* 0x0000000200027305 */ /* 0x000f22000020f000 */
[----:B------:R-:W-:Y:S01]  /*1150*/  USEL UR26, UR33, 0xffff, !UP0 ;  /* 0x0000ffff211a7887 */ /* 0x000fe2000c000000 */
[----:B---3--:R-:W-:Y:S01]  /*1160*/  FMUL R0, R0, UR4 ;  /* 0x0000000400007c20 */ /* 0x008fe20008400000 */
[----:B------:R-:W-:Y:S01]  /*1170*/  UISETP.GE.AND UP2, UPT, UR21, 0x1, UPT ;  /* 0x000000011500788c */ /* 0x000fe2000bf46270 */
[----:B------:R-:W-:-:S04]  /*1180*/  UMOV UR20, UR7 ;  /* 0x0000000700147c82 */ /* 0x000fc80008000000 */
[----:B------:R-:W3:Y:S01]  /*1190*/  F2I.U32.TRUNC.NTZ R0, R0 ;  /* 0x0000000000007305 */ /* 0x000ee2000020f000 */
[----:B----4-:R-:W-:Y:S02]  /*11a0*/  R2UR UR4, R2 ;  /* 0x00000000020472ca */ /* 0x010fe400000e0000 */
[----:B------:R-:W-:Y:S02]  /*11b0*/  PRMT R2, RZ, 0x7610, R2 ;  /* 0x00007610ff027816 */ /* 0x000fe40000000002 */
[----:B---3--:R-:W-:Y:S02]  /*11c0*/  R2UR UR6, R0 ;  /* 0x00000000000672ca */ /* 0x008fe400000e0000 */
[----:B------:R-:W-:-:S07]  /*11d0*/  PRMT R0, RZ, 0x7610, R0 ;  /* 0x00007610ff007816 */ /* 0x000fce0000000000 */
[----:B------:R-:W-:-:S04]  /*11e0*/  UIADD3 UR5, UPT, UPT, -UR4, URZ, URZ ;  /* 0x000000ff04057290 */ /* 0x000fc8000fffe1ff */
[----:B------:R-:W-:Y:S02]  /*11f0*/  UIMAD UR5, UR8, UR5, UR16 ;  /* 0x00000005080572a4 */ /* 0x000fe4000f8e0210 */
[----:B------:R-:W-:-:S04]  /*1200*/  UIADD3 UR4, UPT, UPT, -UR6, URZ, URZ ;  /* 0x000000ff06047290 */ /* 0x000fc8000fffe1ff */
[----:B------:R-:W-:Y:S01]  /*1210*/  IMAD.U32 R143, RZ, RZ, UR5 ;  /* 0x00000005ff8f7e24 */ /* 0x000fe2000f8e00ff */
[----:B------:R-:W-:-:S06]  /*1220*/  UIMAD UR4, UR9, UR4, UR7 ;  /* 0x00000004090472a4 */ /* 0x000fcc000f8e0207 */
[----:B------:R-:W-:Y:S01]  /*1230*/  IMAD.U32 R142, RZ, RZ, UR4 ;  /* 0x00000004ff8e7e24 */ /* 0x000fe2000f8e00ff */
[----:B-12---:R-:W-:Y:S06]  /*1240*/  BRA.U UP4, `(.L_x_18) ;  /* 0x0000000104447547 */ /* 0x006fec000b800000 */
[----:B------:R-:W-:Y:S02]  /*1250*/  R2UR UR4, R143 ;  /* 0x000000008f0472ca */ /* 0x000fe400000e0000 */
[----:B------:R-:W-:-:S11]  /*1260*/  R2UR UR8, R142 ;  /* 0x000000008e0872ca */ /* 0x000fd600000e0000 */
[----:B------:R-:W-:Y:S02]  /*1270*/  UISETP.GT.U32.AND UP0, UPT, UR4, 0x1, UPT ;  /* 0x000000010400788c */ /* 0x000fe4000bf04070 */
[----:B------:R-:W-:Y:S02]  /*1280*/  ULOP3.LUT UR4, UR4, 0xfffffffe, URZ, 0xc0, !UPT ;  /* 0xfffffffe04047892 */ /* 0x000fe4000f8ec0ff */
[----:B------:R-:W-:Y:S02]  /*1290*/  UISETP.NE.AND UP1, UPT, UR8, URZ, UP0 ;  /* 0x000000ff0800728c */ /* 0x000fe40008725270 */
[----:B------:R-:W-:Y:S02]  /*12a0*/  UISETP.NE.AND UP0, UPT, UR8, 0x1, UP0 ;  /* 0x000000010800788c */ /* 0x000fe40008705270 */
[----:B------:R-:W-:Y:S02]  /*12b0*/  USEL UR7, URZ, 0x1, UP1 ;  /* 0x00000001ff077887 */ /* 0x000fe40008800000 */
[----:B------:R-:W-:-:S02]  /*12c0*/  USEL UR6, URZ, 0x4, UP0 ;  /* 0x00000004ff067887 */ /* 0x000fc40008000000 */
[----:B------:R-:W-:Y:S02]  /*12d0*/  USEL UR5, URZ, 0x2, UP1 ;  /* 0x00000002ff057887 */ /* 0x000fe40008800000 */
[----:B------:R-:W-:Y:S02]  /*12e0*/  ULEA UR4, UR8, UR4, 0x1 ;  /* 0x0000000408047291 */ /* 0x000fe4000f8e08ff */
[----:B------:R-:W-:Y:S02]  /*12f0*/  USEL UR8, URZ, 0x8, UP0 ;  /* 0x00000008ff087887 */ /* 0x000fe40008000000 */
[----:B------:R-:W-:-:S03]  /*1300*/  UIADD3 UR5, UPT, UPT, UR5, UR6, UR7 ;  /* 0x0000000605057290 */ /* 0x000fc6000fffe007 */
[----:B------:R-:W-:Y:S01]  /*1310*/  UMOV UR6, 0x3 ;  /* 0x0000000300067882 */ /* 0x000fe20000000000 */
[----:B------:R-:W-:Y:S02]  /*1320*/  UIADD3 UR5, UPT, UPT, UR5, UR8, URZ ;  /* 0x0000000805057290 */ /* 0x000fe4000fffe0ff */
[----:B------:R-:W-:-:S04]  /*1330*/  USHF.L.U32 UR4, UR6, UR4, URZ ;  /* 0x0000000406047299 */ /* 0x000fc800080006ff */
[----:B------:R-:W-:Y:S02]  /*1340*/  IMAD.U32 R2, RZ, RZ, UR5 ;  /* 0x00000005ff027e24 */ /* 0x000fe4000f8e00ff */
[----:B------:R-:W-:Y:S02]  /*1350*/  IMAD.U32 R0, RZ, RZ, UR4 ;  /* 0x00000004ff007e24 */ /* 0x000fe4000f8e00ff */
.L_x_18:
[----:B------:R-:W-:Y:S05]  /*1360*/  BRA.U !UP2, `(.L_x_19) ;  /* 0x000000010ad47547 */ /* 0x000fea000b800000 */
[----:B------:R-:W1:Y:S01]  /*1370*/  LDCU.128 UR12, c[0x0][0xb10] ;  /* 0x00016200ff0c77ac */ /* 0x000e620008000c00 */
[----:B------:R-:W2:Y:S01]  /*1380*/  LDCU UR6, c[0x0][0x370] ;  /* 0x00006e00ff0677ac */ /* 0x000ea20008000800 */
[----:B------:R-:W3:Y:S01]  /*1390*/  LDCU UR5, c[0x0][0x374] ;  /* 0x00006e80ff0577ac */ /* 0x000ee20008000800 */
[----:B------:R-:W4:Y:S01]  /*13a0*/  LDCU UR28, c[0x0][0xb0c] ;  /* 0x00016180ff1c77ac */ /* 0x000f220008000800 */
[----:B------:R-:W4:Y:S01]  /*13b0*/  LDCU UR4, c[0x0][0xb20] ;  /* 0x00016400ff0477ac */ /* 0x000f220008000800 */
[----:B------:R-:W4:Y:S01]  /*13c0*/  LDCU.64 UR8, c[0x0][0xb28] ;  /* 0x00016500ff0877ac */ /* 0x000f220008000a00 */
[----:B-1----:R-:W-:Y:S02]  /*13d0*/  UISETP.NE.AND UP0, UPT, UR14, 0x1, UPT ;  /* 0x000000010e00788c */ /* 0x002fe4000bf05270 */
[----:B---3--:R-:W-:Y:S02]  /*13e0*/  UIMAD.WIDE.U32 UR10, UR5, UR15, URZ ;  /* 0x0000000f050a72a5 */ /* 0x008fe4000f8e00ff */
[----:B--2---:R-:W-:-:S02]  /*13f0*/  UIMAD.WIDE.U32 UR22, UR6, UR12, URZ ;  /* 0x0000000c061672a5 */ /* 0x004fc4000f8e00ff */
[----:B----4-:R-:W-:Y:S02]  /*1400*/  UISETP.NE.AND UP1, UPT, UR28, 0x1, UPT ;  /* 0x000000011c00788c */ /* 0x010fe4000bf25270 */
[----:B------:R-:W-:Y:S01]  /*1410*/  UISETP.NE.AND UP2, UPT, UR21, 0x1, UPT ;  /* 0x000000011500788c */ /* 0x000fe2000bf45270 */
[----:B------:R-:W-:Y:S02]  /*1420*/  UMOV UR10, UR11 ;  /* 0x0000000b000a7c82 */ /* 0x000fe40008000000 */
[----:B------:R-:W-:Y:S01]  /*1430*/  UMOV UR22, UR23 ;  /* 0x0000001700167c82 */ /* 0x000fe20008000000 */
[----:B------:R-:W-:Y:S02]  /*1440*/  @UP0 USHF.R.U32.HI UR5, URZ, UR4, UR10 ;  /* 0x00000004ff050299 */ /* 0x000fe4000801160a */
[----:B------:R-:W-:Y:S02]  /*1450*/  UIMAD.WIDE.U32 UR24, UR20, UR15, URZ ;  /* 0x0000000f141872a5 */ /* 0x000fe4000f8e00ff */
[----:B------:R-:W-:-:S02]  /*1460*/  UIMAD.WIDE.U32 UR10, UR5, UR8, URZ ;  /* 0x00000008050a72a5 */ /* 0x000fc4000f8e00ff */
[----:B------:R-:W-:Y:S02]  /*1470*/  @UP1 USHF.R.U32.HI UR6, URZ, UR13, UR22 ;  /* 0x0000000dff061299 */ /* 0x000fe40008011616 */
[----:B------:R-:W-:Y:S02]  /*1480*/  UIMAD.WIDE.U32 UR18, UR16, UR12, URZ ;  /* 0x0000000c101272a5 */ /* 0x000fe4000f8e00ff */
[----:B------:R-:W-:Y:S01]  /*1490*/  UIMAD.WIDE.U32 UR22, UR6, UR8, URZ ;  /* 0x00000008061672a5 */ /* 0x000fe2000f8e00ff */
[----:B------:R-:W-:Y:S01]  /*14a0*/  UMOV UR24, UR25 ;  /* 0x0000001900187c82 */ /* 0x000fe20008000000 */
[----:B------:R-:W-:Y:S01]  /*14b0*/  UMOV UR10, UR11 ;  /* 0x0000000b000a7c82 */ /* 0x000fe20008000000 */
[----:B------:R-:W-:Y:S02]  /*14c0*/  USHF.R.U32.HI UR24, URZ, UR4, UR24 ;  /* 0x00000004ff187299 */ /* 0x000fe40008011618 */
[----:B------:R-:W-:Y:S02]  /*14d0*/  @UP2 USHF.R.U32.HI UR5, URZ, UR9, UR10 ;  /* 0x00000009ff052299 */ /* 0x000fe4000801160a */
[----:B------:R-:W-:Y:S01]  /*14e0*/  UMOV UR7, UR23 ;  /* 0x0000001700077c82 */ /* 0x000fe20008000000 */
[----:B------:R-:W-:Y:S01]  /*14f0*/  UMOV UR18, UR19 ;  /* 0x0000001300127c82 */ /* 0x000fe20008000000 */
[----:B------:R-:W-:-:S02]  /*1500*/  @UP2 USHF.R.U32.HI UR6, URZ, UR9, UR7 ;  /* 0x00000009ff062299 */ /* 0x000fc40008011607 */
[----:B------:R-:W-:Y:S02]  /*1510*/  USHF.R.U32.HI UR13, URZ, UR13, UR18 ;  /* 0x0000000dff0d7299 */ /* 0x000fe40008011612 */
[----:B------:R-:W-:Y:S02]  /*1520*/  USEL UR4, UR20, UR24, !UP0 ;  /* 0x0000001814047287 */ /* 0x000fe4000c000000 */
[----:B------:R-:W-:Y:S02]  /*1530*/  UIMAD UR7, UR5, UR21, URZ ;  /* 0x00000015050772a4 */ /* 0x000fe4000f8e02ff */
[----:B------:R-:W-:Y:S02]  /*1540*/  USEL UR5, UR16, UR13, !UP1 ;  /* 0x0000000d10057287 */ /* 0x000fe4000c800000 */
[----:B------:R-:W-:Y:S02]  /*1550*/  UIMAD UR12, UR6, UR21, URZ ;  /* 0x00000015060c72a4 */ /* 0x000fe4000f8e02ff */
[----:B------:R-:W-:-:S02]  /*1560*/  UISETP.GE.AND UP0, UPT, UR4, UR7, UPT ;  /* 0x000000070400728c */ /* 0x000fc4000bf06270 */
[----:B------:R-:W-:Y:S02]  /*1570*/  UIMAD.WIDE.U32 UR10, UR4, UR8, URZ ;  /* 0x00000008040a72a5 */ /* 0x000fe4000f8e00ff */
[----:B------:R-:W-:Y:S02]  /*1580*/  UISETP.GE.OR UP0, UPT, UR5, UR12, UP0 ;  /* 0x0000000c0500728c */ /* 0x000fe40008706670 */
[----:B------:R-:W-:Y:S02]  /*1590*/  UIMAD.WIDE.U32 UR12, UR5, UR8, URZ ;  /* 0x00000008050c72a5 */ /* 0x000fe4000f8e00ff */
[----:B------:R-:W-:Y:S01]  /*15a0*/  UIADD3 UR10, UPT, UPT, -UR4, URZ, URZ ;  /* 0x000000ff040a7290 */ /* 0x000fe2000fffe1ff */
[----:B------:R-:W-:Y:S01]  /*15b0*/  UMOV UR8, UR11 ;  /* 0x0000000b00087c82 */ /* 0x000fe20008000000 */
[----:B------:R-:W-:Y:S02]  /*15c0*/  UIADD3 UR11, UPT, UPT, -UR5, URZ, URZ ;  /* 0x000000ff050b7290 */ /* 0x000fe4000fffe1ff */
[----:B------:R-:W-:-:S03]  /*15d0*/  USHF.R.U32.HI UR8, URZ, UR9, UR8 ;  /* 0x00000009ff087299 */ /* 0x000fc60008011608 */
[----:B------:R-:W-:Y:S01]  /*15e0*/  @!UP0 UMOV UR7, UR13 ;  /* 0x0000000d00078c82 */ /* 0x000fe20008000000 */
[----:B------:R-:W-:Y:S02]  /*15f0*/  UIMAD UR20, UR14, UR10, UR20 ;  /* 0x0000000a0e1472a4 */ /* 0x000fe4000f8e0214 */
[----:B------:R-:W-:Y:S02]  /*1600*/  USEL UR8, UR4, UR8, !UP2 ;  /* 0x0000000804087287 */ /* 0x000fe4000d000000 */
[----:B------:R-:W-:Y:S02]  /*1610*/  @!UP0 USHF.R.U32.HI UR7, URZ, UR9, UR7 ;  /* 0x00000009ff078299 */ /* 0x000fe40008011607 */
[----:B------:R-:W-:Y:S02]  /*1620*/  UIADD3 UR9, UPT, UPT, -UR8, URZ, URZ ;  /* 0x000000ff08097290 */ /* 0x000fe4000fffe1ff */
[----:B------:R-:W-:Y:S02]  /*1630*/  @!UP0 USEL UR7, UR5, UR7, !UP2 ;  /* 0x0000000705078287 */ /* 0x000fe4000d000000 */
[----:B------:R-:W-:-:S02]  /*1640*/  UIMAD UR9, UR21, UR9, UR4 ;  /* 0x00000009150972a4 */ /* 0x000fc4000f8e0204 */
[----:B------:R-:W-:Y:S02]  /*1650*/  @!UP0 UIADD3 UR8, UPT, UPT, UR8, -UR7, URZ ;  /* 0x8000000708088290 */ /* 0x000fe4000fffe0ff */
[----:B------:R-:W-:Y:S02]  /*1660*/  @!UP0 UIMAD UR6, UR9, UR6, UR7 ;  /* 0x00000006090682a4 */ /* 0x000fe4000f8e0207 */
[----:B------:R-:W-:Y:S02]  /*1670*/  @!UP0 UIMAD UR4, UR8, UR21, UR5 ;  /* 0x00000015080482a4 */ /* 0x000fe4000f8e0205 */
[----:B------:R-:W-:Y:S02]  /*1680*/  UIMAD UR16, UR28, UR11, UR16 ;  /* 0x0000000b1c1072a4 */ /* 0x000fe4000f8e0210 */
[----:B------:R-:W-:Y:S01]  /*1690*/  UIMAD UR20, UR4, UR14, UR20 ;  /* 0x0000000e041472a4 */ /* 0x000fe2000f8e0214 */
[----:B------:R-:W-:Y:S02]  /*16a0*/  @!UP0 UMOV UR5, UR6 ;  /* 0x0000000600058c82 */ /* 0x000fe40008000000 */
[----:B------:R-:W-:-:S12]  /*16b0*/  UIMAD UR16, UR5, UR28, UR16 ;  /* 0x0000001c051072a4 */ /* 0x000fd8000f8e0210 */
.L_x_19:
[----:B------:R-:W-:Y:S02]  /*16c0*/  UISETP.NE.AND UP1, UPT, UR29, 0x1, UPT ;  /* 0x000000011d00788c */ /* 0x000fe4000bf25270 */
[----:B------:R-:W-:Y:S02]  /*16d0*/  ULOP3.LUT UR21, UR26, 0xffff, URZ, 0xc0, !UPT ;  /* 0x0000ffff1a157892 */ /* 0x000fe4000f8ec0ff */
[----:B------:R-:W-:Y:S02]  /*16e0*/  UISETP.NE.AND UP0, UPT, UR17, 0x2, UPT ;  /* 0x000000021100788c */ /* 0x000fe4000bf05270 */
[----:B------:R-:W-:Y:S02]  /*16f0*/  ULOP3.LUT UR22, UR27, 0x1000, URZ, 0xc0, !UPT ;  /* 0x000010001b167892 */ /* 0x000fe4000f8ec0ff */
[----:B------:R-:W-:Y:S02]  /*1700*/  ULOP3.LUT UR46, UR46, 0x80, URZ, 0xc0, !UPT ;  /* 0x000000802e2e7892 */ /* 0x000fe4000f8ec0ff */
[----:B------:R-:W-:Y:S01]  /*1710*/  USHF.L.U32 UR21, UR30, UR21, URZ ;  /* 0x000000151e157299 */ /* 0x000fe200080006ff */
[----:B------:R-:W-:Y:S11]  /*1720*/  BRA.U UP1, `(.L_x_20) ;  /* 0x0000000101447547 */ /* 0x000ff6000b800000 */
[----:B------:R-:W1:Y:S01]  /*1730*/  LDCU.128 UR8, c[0x0][0xb10] ;  /* 0x00016200ff0877ac */ /* 0x000e620008000c00 */
[----:B------:R-:W2:Y:S01]  /*1740*/  LDCU UR12, c[0x0][0xb0c] ;  /* 0x00016180ff0c77ac */ /* 0x000ea20008000800 */
[----:B------:R-:W3:Y:S01]  /*1750*/  LDCU UR13, c[0x0][0xb20] ;  /* 0x00016400ff0d77ac */ /* 0x000ee20008000800 */
[----:B-1----:R-:W-:Y:S02]  /*1760*/  UIMAD.WIDE.U32 UR6, UR16, UR8, URZ ;  /* 0x00000008100672a5 */ /* 0x002fe4000f8e00ff */
[----:B------:R-:W-:Y:S02]  /*1770*/  UIMAD.WIDE.U32 UR4, UR20, UR11, URZ ;  /* 0x0000000b140472a5 */ /* 0x000fe4000f8e00ff */
[----:B--2---:R-:W-:Y:S02]  /*1780*/  UISETP.NE.AND UP2, UPT, UR12, 0x1, UPT ;  /* 0x000000010c00788c */ /* 0x004fe4000bf45270 */
[----:B------:R-:W-:Y:S01]  /*1790*/  UISETP.NE.AND UP1, UPT, UR10, 0x1, UPT ;  /* 0x000000010a00788c */ /* 0x000fe2000bf25270 */
[----:B------:R-:W-:-:S02]  /*17a0*/  UMOV UR6, UR7 ;  /* 0x0000000700067c82 */ /* 0x000fc40008000000 */
[----:B------:R-:W-:Y:S01]  /*17b0*/  UMOV UR4, UR5 ;  /* 0x0000000500047c82 */ /* 0x000fe20008000000 */
[----:B------:R-:W-:Y:S02]  /*17c0*/  USHF.R.U32.HI UR6, URZ, UR9, UR6 ;  /* 0x00000009ff067299 */ /* 0x000fe40008011606 */
[----:B---3--:R-:W-:Y:S02]  /*17d0*/  USHF.R.U32.HI UR4, URZ, UR13, UR4 ;  /* 0x0000000dff047299 */ /* 0x008fe40008011604 */
[----:B------:R-:W-:Y:S02]  /*17e0*/  USEL UR5, UR16, UR6, !UP2 ;  /* 0x0000000610057287 */ /* 0x000fe4000d000000 */
[----:B------:R-:W-:-:S04]  /*17f0*/  USEL UR4, UR20, UR4, !UP1 ;  /* 0x0000000414047287 */ /* 0x000fc8000c800000 */
[----:B------:R-:W-:Y:S02]  /*1800*/  UIADD3 UR6, UPT, UPT, UR5, -UR4, URZ ;  /* 0x8000000405067290 */ /* 0x000fe4000fffe0ff */
[----:B------:R-:W-:Y:S02]  /*1810*/  UIADD3 UR4, UPT, UPT, -UR5, UR4, URZ ;  /* 0x0000000405047290 */ /* 0x000fe4000fffe1ff */
[----:B------:R-:W-:Y:S02]  /*1820*/  UIMAD UR20, UR6, UR10, UR20 ;  /* 0x0000000a061472a4 */ /* 0x000fe4000f8e0214 */
[----:B------:R-:W-:-:S12]  /*1830*/  UIMAD UR16, UR4, UR12, UR16 ;  /* 0x0000000c041072a4 */ /* 0x000fd8000f8e0210 */
.L_x_20:
[----:B------:R-:W-:Y:S05]  /*1840*/  BRA.U !UP5, `(.L_x_21) ;  /* 0x000000010d0c7547 */ /* 0x000fea000b800000 */
[----:B------:R-:W-:Y:S01]  /*1850*/  UCGABAR_WAIT ;  /* 0x0000000000007dc7 */ /* 0x000fe20008000000 */
[----:B------:R-:W-:Y:S01]  /*1860*/  CCTL.IVALL ;  /* 0x00000000ff00798f */ /* 0x000fe20002000000 */
[----:B------:R-:W-:Y:S05]  /*1870*/  BRA `(.L_x_22) ;  /* 0x0000000000047947 */ /* 0x000fea0003800000 */
.L_x_21:
[----:B------:R-:W-:Y:S06]  /*1880*/  BAR.SYNC.DEFER_BLOCKING 0x0 ;  /* 0x0000000000007b1d */ /* 0x000fec0000010000 */
.L_x_22:
[----:B------:R-:W-:Y:S05]  /*1890*/  BRA.U UP0, `(.L_x_23) ;  /* 0x0000001500dc7547 */ /* 0x000fea000b800000 */
[----:B------:R-:W1:Y:S01]  /*18a0*/  LDCU UR6, c[0x0][0x38c] ;  /* 0x00007180ff0677ac */ /* 0x000e620008000800 */
[----:B------:R-:W-:Y:S01]  /*18b0*/  PLOP3.LUT P1, PT, PT, PT, UP3, 0x80, 0x8 ;  /* 0x000000000008781c */ /* 0x000fe20003f2f038 */
[----:B------:R-:W-:Y:S01]  /*18c0*/  IMAD.MOV.U32 R12, RZ, RZ, 0x1 ;  /* 0x00000001ff0c7424 */ /* 0x000fe200078e00ff */
[----:B------:R-:W-:Y:S02]  /*18d0*/  ISETP.NE.AND P2, PT, R3, RZ, P3 ;  /* 0x000000ff0300720c */ /* 0x000fe40001f45270 */
[----:B------:R-:W-:Y:S02]  /*18e0*/  CS2R R10, SRZ ;  /* 0x00000000000a7805 */ /* 0x000fe4000001ff00 */
[----:B------:R-:W-:Y:S01]  /*18f0*/  PLOP3.LUT P1, PT, P1, PT, PT, 0x8, 0x80 ;  /* 0x000000000080781c */ /* 0x000fe20000f2e170 */
[----:B------:R-:W-:Y:S01]  /*1900*/  IMAD.MOV.U32 R9, RZ, RZ, RZ ;  /* 0x000000ffff097224 */ /* 0x000fe200078e00ff */
[----:B------:R-:W2:Y:S01]  /*1910*/  LDCU UR38, c[0x0][0x370] ;  /* 0x00006e00ff2677ac */ /* 0x000ea20008000800 */
[----:B------:R-:W-:Y:S01]  /*1920*/  IMAD.MOV.U32 R8, RZ, RZ, 0x1 ;  /* 0x00000001ff087424 */ /* 0x000fe200078e00ff */
[----:B------:R-:W3:Y:S01]  /*1930*/  LDCU.64 UR26, c[0x0][0x348] ;  /* 0x00006900ff1a77ac */ /* 0x000ee20008000a00 */
[----:B------:R-:W-:Y:S01]  /*1940*/  ULEA.HI UR43, UR22, UR46, URZ, 0x1a ;  /* 0x0000002e162b7291 */ /* 0x000fe2000f8fd0ff */
[----:B------:R-:W4:Y:S01]  /*1950*/  LDCU UR37, c[0x0][0x374] ;  /* 0x00006e80ff2577ac */ /* 0x000f220008000800 */
[----:B-1----:R-:W-:-:S02]  /*1960*/  UIADD3 UR5, UPT, UPT, UR6, 0x3f, URZ ;  /* 0x0000003f06057890 */ /* 0x002fc4000fffe0ff */
[----:B------:R-:W-:Y:S02]  /*1970*/  UIADD3 UR47, UPT, UPT, UR6, 0x7e, URZ ;  /* 0x0000007e062f7890 */ /* 0x000fe4000fffe0ff */
[----:B------:R-:W-:Y:S01]  /*1980*/  USHF.R.S32.HI UR4, URZ, 0x1f, UR5 ;  /* 0x0000001fff047899 */ /* 0x000fe20008011405 */
[----:B------:R-:W-:-:S03]  /*1990*/  UMOV UR7, URZ ;  /* 0x000000ff00077c82 */ /* 0x000fc60008000000 */
[----:B------:R-:W-:Y:S02]  /*19a0*/  ULEA.HI UR4, UR4, UR5, URZ, 0x6 ;  /* 0x0000000504047291 */ /* 0x000fe4000f8f30ff */
[----:B------:R-:W-:Y:S02]  /*19b0*/  UIADD3 UR5, UPT, UPT, UR6, -0x1, URZ ;  /* 0xffffffff06057890 */ /* 0x000fe4000fffe0ff */
[----:B------:R-:W-:Y:S02]  /*19c0*/  USHF.R.S32.HI UR40, URZ, 0x6, UR4 ;  /* 0x00000006ff287899 */ /* 0x000fe40008011404 */
[----:B------:R-:W-:Y:S02]  /*19d0*/  UISETP.GE.U32.AND UP1, UPT, UR5, -0x7f, UPT ;  /* 0xffffff810500788c */ /* 0x000fe4000bf26070 */
[----:B------:R-:W-:-:S04]  /*19e0*/  UISETP.LT.U32.AND UP0, UPT, UR40, 0xb, UPT ;  /* 0x0000000b2800788c */ /* 0x000fc8000bf01070 */
[----:B------:R-:W-:Y:S02]  /*19f0*/  USEL UR39, UR40, 0xb, UP0 ;  /* 0x0000000b28277887 */ /* 0x000fe40008000000 */
[----:B------:R-:W-:Y:S02]  /*1a00*/  UISETP.NE.AND UP0, UPT, UR17, URZ, UPT ;  /* 0x000000ff1100728c */ /* 0x000fe4000bf05270 */
[----:B------:R-:W-:Y:S02]  /*1a10*/  UIADD3 UR4, UPT, UPT, UR39, -0x1, URZ ;  /* 0xffffffff27047890 */ /* 0x000fe4000fffe0ff */
[----:B------:R-:W-:Y:S02]  /*1a20*/  @UP1 UIADD3 UR4, UPT, UPT, UR39, URZ, URZ ;  /* 0x000000ff27041290 */ /* 0x000fe4000fffe0ff */
[----:B------:R-:W-:Y:S02]  /*1a30*/  USEL UR23, UR41, 0x2, UP0 ;  /* 0x0000000229177887 */ /* 0x000fe40008000000 */
[----:B------:R-:W-:-:S02]  /*1a40*/  UIADD3 UR44, UPT, UPT, UR40, -UR39, URZ ;  /* 0x80000027282c7290 */ /* 0x000fc4000fffe0ff */
[----:B------:R-:W-:Y:S02]  /*1a50*/  UIADD3 UR25, UPT, UPT, UR4, 0x1, URZ ;  /* 0x0000000104197890 */ /* 0x000fe4000fffe0ff */
[----:B--234-:R-:W-:-:S12]  /*1a60*/  UIADD3 UR41, UPT, UPT, -UR4, URZ, URZ ;  /* 0x000000ff04297290 */ /* 0x01cfd8000fffe1ff */
.L_x_43:
[----:B------:R-:W-:Y:S01]  /*1a70*/  UISETP.NE.AND UP0, UPT, UR45, URZ, UPT ;  /* 0x000000ff2d00728c */ /* 0x000fe2000bf05270 */
[----:B-1----:R-:W1:Y:S08]  /*1a80*/  S2UR UR45, SR_CgaCtaId ;  /* 0x00000000002d79c3 */ /* 0x002e700000008800 */
[----:B------:R-:W-:Y:S05]  /*1a90*/  BRA.U UP0, `(.L_x_24) ;  /* 0x0000000100347547 */ /* 0x000fea000b800000 */
[----:B------:R-:W2:Y:S01]  /*1aa0*/  S2R R0, SR_CgaCtaId ;  /* 0x0000000000007919 */ /* 0x000ea20000008800 */
[----:B------:R-:W-:Y:S02]  /*1ab0*/  MOV R3, 0x400 ;  /* 0x0000040000037802 */ /* 0x000fe40000000f00 */
[----:B------:R-:W-:Y:S02]  /*1ac0*/  SHF.L.U32 R2, R8, 0x1f, RZ ;  /* 0x0000001f08027819 */ /* 0x000fe400000006ff */
[----:B--2---:R-:W-:-:S05]  /*1ad0*/  LEA R0, R0, R3, 0x18 ;  /* 0x0000000300007211 */ /* 0x004fca00078ec0ff */
[----:B------:R-:W-:-:S04]  /*1ae0*/  IMAD R3, R9, 0x8, R0 ;  /* 0x0000000809037824 */ /* 0x000fc800078e0200 */
[----:B------:R-:W2:Y:S02]  /*1af0*/  SYNCS.PHASECHK.TRANS64.TRYWAIT P0, [R3+URZ+0x150], R2 ;  /* 0x00015002030075a7 */ /* 0x000ea400080011ff */
[----:B--2---:R-:W-:Y:S05]  /*1b00*/  @!P0 BRA `(.L_x_25) ;  /* 0x000000a400b48947 */ /* 0x004fea0003800000 */
.L_x_149:
[----:B------:R-:W-:Y:S01]  /*1b10*/  VIADD R9, R9, 0x1 ;  /* 0x0000000109097836 */ /* 0x000fe20000000000 */
[----:B------:R2:W-:Y:S04]  /*1b20*/  SYNCS.ARRIVE.TRANS64.A1T0 RZ, [R3+URZ+0x140], RZ ;  /* 0x000140ff03ff79a7 */ /* 0x0005e800081000ff */
[----:B------:R-:W-:-:S04]  /*1b30*/  ISETP.NE.AND P0, PT, R9, 0x2, PT ;  /* 0x000000020900780c */ /* 0x000fc80003f05270 */
[----:B------:R-:W-:Y:S02]  /*1b40*/  SEL R9, R9, RZ, P0 ;  /* 0x000000ff09097207 */ /* 0x000fe40000000000 */
[----:B--2---:R-:W-:-:S04]  /*1b50*/  SEL R3, RZ, 0x1, P0 ;  /* 0x00000001ff037807 */ /* 0x004fc80000000000 */
[----:B------:R-:W-:-:S07]  /*1b60*/  LOP3.LUT R8, R8, R3, RZ, 0x3c, !PT ;  /* 0x0000000308087212 */ /* 0x000fce00078e3cff */
.L_x_24:
[----:B------:R-:W-:Y:S01]  /*1b70*/  UMOV UR6, 0x400 ;  /* 0x0000040000067882 */ /* 0x000fe20000000000 */
[----:B------:R-:W-:Y:S01]  /*1b80*/  SHF.L.U32 R0, R12, 0x1f, RZ ;  /* 0x0000001f0c007819 */ /* 0x000fe200000006ff */
[----:B-1----:R-:W-:Y:S02]  /*1b90*/  ULEA UR6, UR45, UR6, 0x18 ;  /* 0x000000062d067291 */ /* 0x002fe4000f8ec0ff */
[----:B------:R-:W-:Y:S02]  /*1ba0*/  UISETP.GE.U32.AND UP0, UPT, UR47, 0x7f, UPT ;  /* 0x0000007f2f00788c */ /* 0x000fe4000bf06070 */
[----:B------:R-:W-:Y:S02]  /*1bb0*/  ULEA UR4, UR7, UR6, 0x3 ;  /* 0x0000000607047291 */ /* 0x000fe4000f8e18ff */
[----:B------:R-:W-:Y:S01]  /*1bc0*/  ULEA UR11, UR20, UR46, 0x8 ;  /* 0x0000002e140b7291 */ /* 0x000fe2000f8e40ff */
[----:B------:R-:W-:-:S06]  /*1bd0*/  UMOV UR13, URZ ;  /* 0x000000ff000d7c82 */ /* 0x000fcc0008000000 */
[----:B------:R1:W2:Y:S01]  /*1be0*/  SYNCS.PHASECHK.TRANS64.TRYWAIT P0, [UR4+0x58], R0 ;  /* 0x00005800ff0075a7 */ /* 0x0002a20008001104 */
[----:B------:R-:W-:-:S04]  /*1bf0*/  ULEA.HI UR4, UR16, UR16, URZ, 0x1 ;  /* 0x0000001010047291 */ /* 0x000fc8000f8f08ff */
[----:B------:R-:W-:-:S04]  /*1c00*/  USHF.L.U32 UR4, UR4, 0x7, URZ ;  /* 0x0000000704047899 */ /* 0x000fc800080006ff */
[----:B------:R-:W-:-:S04]  /*1c10*/  ULOP3.LUT UR35, UR4, 0xffffff00, URZ, 0xc0, !UPT ;  /* 0xffffff0004237892 */ /* 0x000fc8000f8ec0ff */
[----:B------:R-:W-:Y:S01]  /*1c20*/  UIADD3 UR35, UPT, UPT, UR43, UR35, URZ ;  /* 0x000000232b237290 */ /* 0x000fe2000fffe0ff */
[----:B------:R-:W-:Y:S11]  /*1c30*/  BRA.U !UP0, `(.L_x_26) ;  /* 0x0000000108c47547 */ /* 0x000ff6000b800000 */
[----:B------:R-:W-:Y:S01]  /*1c40*/  UMOV UR16, UR41 ;  /* 0x0000002900107c82 */ /* 0x000fe20008000000 */
[----:B------:R-:W-:Y:S01]  /*1c50*/  UMOV UR4, UR7 ;  /* 0x0000000700047c82 */ /* 0x000fe20008000000 */
[----:B------:R-:W-:-:S05]  /*1c60*/  UMOV UR34, URZ ;  /* 0x000000ff00227c82 */ /* 0x000fca0008000000 */
.L_x_32:
[----:B------:R-:W-:Y:S01]  /*1c70*/  ULEA UR33, UR4, UR6, 0x3 ;  /* 0x0000000604217291 */ /* 0x000fe2000f8e18ff */
[----:B------:R-:W-:Y:S01]  /*1c80*/  @P3 MOV R2, 0x8000 ;  /* 0x0000800000023802 */ /* 0x000fe20000000f00 */
[----:B--234-:R-:W-:Y:S10]  /*1c90*/  @P0 BRA `(.L_x_27) ;  /* 0x00000000000c0947 */ /* 0x01cff40003800000 */
[----:B------:R-:W-:-:S04]  /*1ca0*/  SHF.L.U32 R3, R12, 0x1f, RZ ;  /* 0x0000001f0c037819 */ /* 0x000fc800000006ff */
[----:B------:R-:W2:Y:S02]  /*1cb0*/  SYNCS.PHASECHK.TRANS64.TRYWAIT P0, [UR33+0x58], R3 ;  /* 0x00005803ff0075a7 */ /* 0x000ea40008001121 */
[----:B--2---:R-:W-:Y:S05]  /*1cc0*/  @!P0 BRA `(.L_x_28) ;  /* 0x000000a400588947 */ /* 0x004fea0003800000 */
.L_x_27:
[----:B------:R2:W-:Y:S01]  /*1cd0*/  @P3 SYNCS.ARRIVE.TRANS64 RZ, [UR33], R2 ;  /* 0x00000002ffff39a7 */ /* 0x0005e20008000021 */
[----:B------:R-:W-:Y:S02]  /*1ce0*/  ULOP3.LUT UR5, UR23, 0x2, URZ, 0xfc, !UPT ;  /* 0x0000000217057892 */ /* 0x000fe4000f8efcff */
[----:B------:R-:W-:Y:S02]  /*1cf0*/  UIADD3 UR16, UPT, UPT, UR16, 0x1, URZ ;  /* 0x0000000110107890 */ /* 0x000fe4000fffe0ff */
[----:B------:R-:W-:Y:S02]  /*1d00*/  UISETP.NE.AND UP0, UPT, UR5, 0x2, UPT ;  /* 0x000000020500788c */ /* 0x000fe4000bf05270 */
[----:B------:R-:W-:-:S07]  /*1d10*/  UISETP.NE.AND UP2, UPT, UR16, 0x1, UPT ;  /* 0x000000011000788c */ /* 0x000fce000bf45270 */
[----:B------:R-:W-:Y:S05]  /*1d20*/  BRA.U UP0, `(.L_x_29) ;  /* 0x0000000100047547 */ /* 0x000fea000b800000 */
[----:B------:R-:W-:Y:S05]  /*1d30*/  BPT.TRAP 0x1 ;  /* 0x000000040000795c */ /* 0x000fea0000300000 */
.L_x_29:
[----:B------:R-:W-:Y:S04]  /*1d40*/  BSSY.RECONVERGENT B0, `(.L_x_30) ;  /* 0x0000003000007945 */ /* 0x000fe80003800200 */
[----:B------:R-:W-:Y:S05]  /*1d50*/  @!P2 BRA `(.L_x_31) ;  /* 0x000000000004a947 */ /* 0x000fea0003800000 */
[----:B------:R-:W-:Y:S05]  /*1d60*/  BPT.TRAP 0x1 ;  /* 0x000000040000795c */ /* 0x000fea0000300000 */
.L_x_31:
[----:B------:R-:W-:Y:S05]  /*1d70*/  BSYNC.RECONVERGENT B0 ;  /* 0x0000000000007941 */ /* 0x000fea0003800200 */
.L_x_30:
[----:B------:R-:W-:Y:S02]  /*1d80*/  UIADD3 UR5, UPT, UPT, UR4, 0x1, URZ ;  /* 0x0000000104057890 */ /* 0x000fe4000fffe0ff */
[----:B------:R-:W-:Y:S02]  /*1d90*/  UIADD3 UR14, UP1, UPT, UR26, 0x80, URZ ;  /* 0x000000801a0e7890 */ /* 0x000fe4000ff3e0ff */
[----:B------:R-:W-:Y:S02]  /*1da0*/  UISETP.NE.AND UP0, UPT, UR5, 0xb, UPT ;  /* 0x0000000b0500788c */ /* 0x000fe4000bf05270 */
[----:B------:R-:W-:Y:S02]  /*1db0*/  ULOP3.LUT UR33, UR33, 0xfefffff8, URZ, 0xc0, !UPT ;  /* 0xfefffff821217892 */ /* 0x000fe4000f8ec0ff */
[----:B------:R-:W-:Y:S02]  /*1dc0*/  USEL UR8, URZ, 0x1, UP0 ;  /* 0x00000001ff087887 */ /* 0x000fe40008000000 */
[----:B------:R-:W-:-:S02]  /*1dd0*/  USEL UR7, UR5, URZ, UP0 ;  /* 0x000000ff05077287 */ /* 0x000fc40008000000 */
[----:B------:R-:W-:Y:S02]  /*1de0*/  UIADD3.X UR15, UPT, UPT, URZ, UR27, URZ, UP1, !UPT ;  /* 0x0000001bff0f7290 */ /* 0x000fe40008ffe4ff */
[----:B------:R-:W-:Y:S01]  /*1df0*/  ULEA UR5, UR7, UR6, 0x3 ;  /* 0x0000000607057291 */ /* 0x000fe2000f8e18ff */
[----:B------:R-:W-:Y:S01]  /*1e00*/  LOP3.LUT R12, R12, UR8, RZ, 0x3c, !PT ;  /* 0x000000080c0c7c12 */ /* 0x000fe2000f8e3cff */
[----:B------:R-:W-:Y:S02]  /*1e10*/  USHF.L.U32 UR8, UR4, 0xd, URZ ;  /* 0x0000000d04087899 */ /* 0x000fe400080006ff */
[----:B------:R-:W-:Y:S01]  /*1e20*/  UIADD3 UR4, UP0, UPT, UR26, 0x180, URZ ;  /* 0x000001801a047890 */ /* 0x000fe2000ff1e0ff */
[----:B-1----:R-:W-:Y:S01]  /*1e30*/  SHF.L.U32 R0, R12, 0x1f, RZ ;  /* 0x0000001f0c007819 */ /* 0x002fe200000006ff */
[----:B------:R-:W-:Y:S02]  /*1e40*/  ULOP3.LUT UR32, UR8, UR22, URZ, 0xfc, !UPT ;  /* 0x0000001608207292 */ /* 0x000fe4000f8efcff */
[----:B------:R-:W-:Y:S01]  /*1e50*/  UPRMT UR13, URZ, 0x5410, UR21 ;  /* 0x00005410ff0d7896 */ /* 0x000fe20008000015 */
[----:B------:R3:W4:Y:S01]  /*1e60*/  SYNCS.PHASECHK.TRANS64.TRYWAIT P0, [UR5+0x58], R0 ;  /* 0x00005800ff0075a7 */ /* 0x0007220008001105 */
[----:B------:R-:W-:-:S02]  /*1e70*/  UIADD3 UR32, UPT, UPT, UR6, 0xc400, UR32 ;  /* 0x0000c40006207890 */ /* 0x000fc4000fffe020 */
[----:B------:R-:W-:Y:S02]  /*1e80*/  UIADD3 UR8, UPT, UPT, UR6, 0x22400, UR8 ;  /* 0x0002240006087890 */ /* 0x000fe4000fffe008 */
[----:B------:R-:W-:Y:S01]  /*1e90*/  UIADD3.X UR5, UPT, UPT, URZ, UR27, URZ, UP0, !UPT ;  /* 0x0000001bff057290 */ /* 0x000fe200087fe4ff */
[----:B------:R-:W-:Y:S01]  /*1ea0*/  UMOV UR18, 0x0 ;  /* 0x0000000000127882 */ /* 0x000fe20000000000 */
[----:B------:R-:W-:Y:S01]  /*1eb0*/  UMOV UR19, 0x10000000 ;  /* 0x1000000000137882 */ /* 0x000fe20000000000 */
[----:B------:R-:W-:Y:S01]  /*1ec0*/  UMOV UR10, UR34 ;  /* 0x00000022000a7c82 */ /* 0x000fe20008000000 */
[----:B------:R-:W-:Y:S01]  /*1ed0*/  UMOV UR12, UR36 ;  /* 0x00000024000c7c82 */ /* 0x000fe20008000000 */
[----:B------:R-:W-:Y:S01]  /*1ee0*/  UMOV UR9, UR33 ;  /* 0x0000002100097c82 */ /* 0x000fe20008000000 */
[----:B------:R1:W-:Y:S03]  /*1ef0*/  UTMALDG.3D.MULTICAST.2CTA [UR32], [UR14], UR13, desc[UR18] ;  /* 0x000012200e0073b4 */ /* 0x0003e6000821180d */
[----:B------:R2:W-:Y:S01]  /*1f00*/  UTMALDG.3D.2CTA [UR8], [UR4], desc[UR18] ;  /* 0x00001208040075b4 */ /* 0x0005e20008211000 */
[----:B-1----:R-:W-:Y:S01]  /*1f10*/  UIADD3 UR34, UPT, UPT, UR34, 0x40, URZ ;  /* 0x0000004022227890 */ /* 0x002fe2000fffe0ff */
[----:B------:R-:W-:Y:S01]  /*1f20*/  UMOV UR13, UR25 ;  /* 0x00000019000d7c82 */ /* 0x000fe20008000000 */
[----:B--2---:R-:W-:Y:S01]  /*1f30*/  UMOV UR4, UR7 ;  /* 0x0000000700047c82 */ /* 0x004fe20008000000 */
[----:B------:R-:W-:Y:S09]  /*1f40*/  BRA.U UP2, `(.L_x_32) ;  /* 0xfffffffd02487547 */ /* 0x000ff2000b83ffff */
.L_x_26:
[----:B------:R-:W-:Y:S01]  /*1f50*/  ULEA UR4, UR7, UR6, 0x3 ;  /* 0x0000000607047291 */ /* 0x000fe2000f8e18ff */
[----:B-1-3--:R-:W-:Y:S01]  /*1f60*/  SHF.L.U32 R0, R12, 0x1f, RZ ;  /* 0x0000001f0c007819 */ /* 0x00afe200000006ff */
[----:B------:R-:W-:Y:S01]  /*1f70*/  @!P1 SYNCS.ARRIVE.TRANS64.A1T0 RZ, [UR6+0xf8], RZ ;  /* 0x0000f8ffffff99a7 */ /* 0x000fe20008100006 */
[----:B------:R-:W-:-:S06]  /*1f80*/  UISETP.GT.AND UP0, UPT, UR40, UR39, UPT ;  /* 0x000000272800728c */ /* 0x000fcc000bf04270 */
[----:B--2-4-:R1:W2:Y:S03]  /*1f90*/  SYNCS.PHASECHK.TRANS64.TRYWAIT P0, [UR4+0x58], R0 ;  /* 0x00005800ff0075a7 */ /* 0x0142a60008001104 */
[----:B------:R-:W-:Y:S05]  /*1fa0*/  BRA.U !UP0, `(.L_x_33) ;  /* 0x0000000108c47547 */ /* 0x000fea000b800000 */
[----:B------:R-:W-:Y:S01]  /*1fb0*/  UIADD3 UR24, UPT, UPT, UR44, UR13, URZ ;  /* 0x0000000d2c187290 */ /* 0x000fe2000fffe0ff */
[----:B------:R-:W-:-:S11]  /*1fc0*/  UMOV UR4, UR7 ;  /* 0x0000000700047c82 */ /* 0x000fd60008000000 */
.L_x_39:
[----:B------:R-:W-:Y:S01]  /*1fd0*/  ULEA UR17, UR4, UR6, 0x3 ;  /* 0x0000000604117291 */ /* 0x000fe2000f8e18ff */
[----:B--2---:R-:W-:Y:S01]  /*1fe0*/  @P3 MOV R2, 0x8000 ;  /* 0x0000800000023802 */ /* 0x004fe20000000f00 */
[----:B--2-4-:R-:W-:Y:S10]  /*1ff0*/  @P0 BRA `(.L_x_34) ;  /* 0x00000000000c0947 */ /* 0x014ff40003800000 */
[----:B------:R-:W-:-:S04]  /*2000*/  SHF.L.U32 R3, R12, 0x1f, RZ ;  /* 0x0000001f0c037819 */ /* 0x000fc800000006ff */
[----:B------:R-:W2:Y:S02]  /*2010*/  SYNCS.PHASECHK.TRANS64.TRYWAIT P0, [UR17+0x58], R3 ;  /* 0x00005803ff0075a7 */ /* 0x000ea40008001111 */
[----:B--2---:R-:W-:Y:S05]  /*2020*/  @!P0 BRA `(.L_x_35) ;  /* 0x000000a000988947 */ /* 0x004fea0003800000 */
.L_x_34:
[----:B------:R2:W-:Y:S01]  /*2030*/  @P3 SYNCS.ARRIVE.TRANS64 RZ, [UR17], R2 ;  /* 0x00000002ffff39a7 */ /* 0x0005e20008000011 */
[----:B------:R-:W-:-:S04]  /*2040*/  ULOP3.LUT UR5, UR23, 0x2, URZ, 0xfc, !UPT ;  /* 0x0000000217057892 */ /* 0x000fc8000f8efcff */
[----:B------:R-:W-:-:S09]  /*2050*/  UISETP.NE.AND UP0, UPT, UR5, 0x2, UPT ;  /* 0x000000020500788c */ /* 0x000fd2000bf05270 */
[----:B------:R-:W-:Y:S05]  /*2060*/  BRA.U UP0, `(.L_x_36) ;  /* 0x0000000100047547 */ /* 0x000fea000b800000 */
[----:B------:R-:W-:Y:S05]  /*2070*/  BPT.TRAP 0x1 ;  /* 0x000000040000795c */ /* 0x000fea0000300000 */
.L_x_36:
[----:B------:R-:W-:Y:S04]  /*2080*/  BSSY.RECONVERGENT B0, `(.L_x_37) ;  /* 0x0000003000007945 */ /* 0x000fe80003800200 */
[----:B------:R-:W-:Y:S05]  /*2090*/  @!P2 BRA `(.L_x_38) ;  /* 0x000000000004a947 */ /* 0x000fea0003800000 */
[----:B------:R-:W-:Y:S05]  /*20a0*/  BPT.TRAP 0x1 ;  /* 0x000000040000795c */ /* 0x000fea0000300000 */
.L_x_38:
[----:B------:R-:W-:Y:S05]  /*20b0*/  BSYNC.RECONVERGENT B0 ;  /* 0x0000000000007941 */ /* 0x000fea0003800200 */
.L_x_37:
[----:B------:R-:W-:Y:S02]  /*20c0*/  UIADD3 UR5, UPT, UPT, UR4, 0x1, URZ ;  /* 0x0000000104057890 */ /* 0x000fe4000fffe0ff */
[----:B------:R-:W-:Y:S02]  /*20d0*/  USHF.L.U32 UR18, UR13, 0x6, URZ ;  /* 0x000000060d127899 */ /* 0x000fe400080006ff */
[----:B------:R-:W-:Y:S02]  /*20e0*/  UISETP.NE.AND UP0, UPT, UR5, 0xb, UPT ;  /* 0x0000000b0500788c */ /* 0x000fe4000bf05270 */
[----:B------:R-:W-:Y:S02]  /*20f0*/  ULOP3.LUT UR17, UR17, 0xfefffff8, URZ, 0xc0, !UPT ;  /* 0xfefffff811117892 */ /* 0x000fe4000f8ec0ff */
[----:B------:R-:W-:Y:S02]  /*2100*/  USEL UR8, URZ, 0x1, UP0 ;  /* 0x00000001ff087887 */ /* 0x000fe40008000000 */
[----:B------:R-:W-:-:S02]  /*2110*/  USEL UR7, UR5, URZ, UP0 ;  /* 0x000000ff05077287 */ /* 0x000fc40008000000 */
[----:B------:R-:W-:Y:S02]  /*2120*/  UIADD3 UR14, UP0, UPT, UR26, 0x180, URZ ;  /* 0x000001801a0e7890 */ /* 0x000fe4000ff1e0ff */
        /* <DEDUP_REMOVED lines=9> */
[----:B------:R-:W-:Y:S02]  /*21c0*/  UIADD3.X UR5, UPT, UPT, URZ, UR27, URZ, UP1, !UPT ;  /* 0x0000001bff057290 */ /* 0x000fe40008ffe4ff */
[----:B------:R-:W-:Y:S02]  /*21d0*/  UIADD3 UR8, UPT, UPT, UR6, 0x22400, UR8 ;  /* 0x0002240006087890 */ /* 0x000fe4000fffe008 */
[----:B------:R-:W-:Y:S01]  /*21e0*/  UIADD3.X UR15, UPT, UPT, URZ, UR27, URZ, UP0, !UPT ;  /* 0x0000001bff0f7290 */ /* 0x000fe200087fe4ff */
[----:B------:R-:W-:Y:S01]  /*21f0*/  UMOV UR28, 0x0 ;  /* 0x00000000001c7882 */ /* 0x000fe20000000000 */
[----:B------:R-:W-:Y:S01]  /*2200*/  UMOV UR29, 0x10000000 ;  /* 0x10000000001d7882 */ /* 0x000fe20000000000 */
[----:B------:R-:W-:Y:S01]  /*2210*/  UMOV UR19, UR35 ;  /* 0x0000002300137c82 */ /* 0x000fe20008000000 */
[----:B------:R-:W-:Y:S01]  /*2220*/  UMOV UR20, UR36 ;  /* 0x0000002400147c82 */ /* 0x000fe20008000000 */
[----:B------:R-:W-:Y:S01]  /*2230*/  UMOV UR12, UR36 ;  /* 0x00000024000c7c82 */ /* 0x000fe20008000000 */
[----:B------:R1:W-:Y:S01]  /*2240*/  UTMALDG.3D.MULTICAST.2CTA [UR16], [UR4], UR10, desc[UR28] ;  /* 0x00001c10040073b4 */ /* 0x0003e2000821180a */
[----:B------:R-:W-:Y:S01]  /*2250*/  UMOV UR9, UR17 ;  /* 0x0000001100097c82 */ /* 0x000fe20008000000 */
[----:B------:R-:W-:-:S04]  /*2260*/  UIADD3 UR13, UPT, UPT, UR13, 0x1, URZ ;  /* 0x000000010d0d7890 */ /* 0x000fc8000fffe0ff */
[----:B------:R-:W-:Y:S01]  /*2270*/  UISETP.NE.AND UP0, UPT, UR13, UR24, UPT ;  /* 0x000000180d00728c */ /* 0x000fe2000bf05270 */
[----:B-1----:R-:W-:Y:S01]  /*2280*/  UMOV UR10, UR18 ;  /* 0x00000012000a7c82 */ /* 0x002fe20008000000 */
[----:B------:R-:W-:Y:S01]  /*2290*/  UMOV UR4, UR7 ;  /* 0x0000000700047c82 */ /* 0x000fe20008000000 */
[----:B------:R3:W-:Y:S06]  /*22a0*/  UTMALDG.3D.2CTA [UR8], [UR14], desc[UR28] ;  /* 0x00001c080e0075b4 */ /* 0x0007ec0008211000 */
[----:B---3--:R-:W-:Y:S05]  /*22b0*/  BRA.U UP0, `(.L_x_39) ;  /* 0xfffffffd00447547 */ /* 0x008fea000b83ffff */
.L_x_33:
[C---:B------:R-:W-:Y:S01]  /*22c0*/  LEA R3, R11.reuse, UR6, 0x3 ;  /* 0x000000060b037c11 */ /* 0x040fe2000f8e18ff */
[----:B------:R-:W-:Y:S01]  /*22d0*/  NOP ;  /* 0x0000000000007918 */ /* 0x000fe20000000000 */
[----:B-1----:R-:W-:Y:S02]  /*22e0*/  SHF.L.U32 R0, R10, 0x1f, RZ ;  /* 0x0000001f0a007819 */ /* 0x002fe400000006ff */
[----:B------:R-:W-:Y:S02]  /*22f0*/  LEA R5, R11, UR6, 0x4 ;  /* 0x000000060b057c11 */ /* 0x000fe4000f8e20ff */
[----:B--2-4-:R-:W1:Y:S02]  /*2300*/  SYNCS.PHASECHK.TRANS64.TRYWAIT P0, [R3+URZ+0x100], R0 ;  /* 0x00010000030075a7 */ /* 0x014e6400080011ff */
[----:B-1----:R-:W-:Y:S05]  /*2310*/  @!P0 BRA `(.L_x_40) ;  /* 0x0000009c00f48947 */ /* 0x002fea0003800000 */
.L_x_152:
[----:B------:R-:W2:Y:S01]  /*2320*/  LDS.128 R4, [R5+0x170] ;  /* 0x0001700005047984 */ /* 0x000ea20000000c00 */
[----:B------:R-:W-:Y:S01]  /*2330*/  UISETP.GE.AND UP0, UPT, UR42, 0x1, UPT ;  /* 0x000000012a00788c */ /* 0x000fe2000bf06270 */
[----:B------:R-:W-:Y:S01]  /*2340*/  @!PT LDS RZ, [RZ] ;  /* 0x00000000fffff984 */ /* 0x000fe20000000800 */
[----:B------:R-:W-:Y:S01]  /*2350*/  @!PT LDS RZ, [RZ] ;  /* 0x00000000fffff984 */ /* 0x000fe20000000800 */
[----:B------:R-:W-:Y:S01]  /*2360*/  @!PT LDS RZ, [RZ] ;  /* 0x00000000fffff984 */ /* 0x000fe20000000800 */
[----:B------:R-:W-:Y:S01]  /*2370*/  @!PT LDS RZ, [RZ] ;  /* 0x00000000fffff984 */ /* 0x000fe20000000800 */
[----:B------:R3:W-:Y:S06]  /*2380*/  MEMBAR.ALL.CTA ;  /* 0x0000000000007992 */ /* 0x0007ec0000008000 */
[----:B---3--:R-:W3:Y:S01]  /*2390*/  FENCE.VIEW.ASYNC.S ;  /* 0x00000000000073c6 */ /* 0x008ee20000000000 */
[----:B--2---:R-:W-:-:S13]  /*23a0*/  LOP3.LUT P0, RZ, R6, 0x1, RZ, 0xc0, !PT ;  /* 0x0000000106ff7812 */ /* 0x004fda000780c0ff */
[----:B---3--:R-:W-:Y:S01]  /*23b0*/  VOTEU.ANY UP1, P0 ;  /* 0x0000000000ff7886 */ /* 0x008fe20000020100 */
[----:B------:R-:W-:-:S13]  /*23c0*/  PLOP3.LUT P0, PT, PT, PT, UP1, 0x80, 0x8 ;  /* 0x000000000008781c */ /* 0x000fda0003f0f018 */
[----:B-1----:R-:W-:Y:S02]  /*23d0*/  @P0 LOP3.LUT R0, R5, 0xffff, RZ, 0xc0, !PT ;  /* 0x0000ffff05000812 */ /* 0x002fe400078ec0ff */
[----:B------:R-:W-:Y:S02]  /*23e0*/  @P0 MOV R2, R4 ;  /* 0x0000000400020202 */ /* 0x000fe40000000f00 */
[----:B------:R-:W-:Y:S01]  /*23f0*/  @P0 R2UR UR5, R0 ;  /* 0x00000000000502ca */ /* 0x000fe200000e0000 */
[----:B------:R-:W-:Y:S01]  /*2400*/  VIADD R0, R3, 0x110 ;  /* 0x0000011003007836 */ /* 0x000fe20000000000 */
[----:B------:R-:W-:Y:S02]  /*2410*/  @P0 SHF.R.U32.HI R4, RZ, 0x10, R5 ;  /* 0x00000010ff040819 */ /* 0x000fe40000011605 */
[----:B------:R-:W-:Y:S02]  /*2420*/  @P0 R2UR UR8, R2 ;  /* 0x00000000020802ca */ /* 0x000fe400000e0000 */
[----:B------:R-:W-:-:S02]  /*2430*/  PRMT R0, RZ, 0x654, R0 ;  /* 0x00000654ff007816 */ /* 0x000fc40000000000 */
[----:B------:R-:W-:Y:S02]  /*2440*/  @P0 R2UR UR4, R4 ;  /* 0x00000000040402ca */ /* 0x000fe400000e0000 */
[----:B------:R1:W-:Y:S03]  /*2450*/  SYNCS.ARRIVE.TRANS64.RED.A1T0 RZ, [R0+URZ], RZ ;  /* 0x000000ff00ff79a7 */ /* 0x0003e600081004ff */
[----:B------:R-:W-:-:S04]  /*2460*/  @UP1 UMOV UR30, UR5 ;  /* 0x00000005001e1c82 */ /* 0x000fc80008000000 */
[----:B------:R-:W-:-:S04]  /*2470*/  @UP1 UMOV UR31, UR8 ;  /* 0x00000008001f1c82 */ /* 0x000fc80008000000 */
[----:B------:R-:W-:Y:S01]  /*2480*/  @UP1 UMOV UR36, UR4 ;  /* 0x0000000400241c82 */ /* 0x000fe20008000000 */
[----:B------:R-:W-:Y:S05]  /*2490*/  BRA.U !UP0, `(.L_x_41) ;  /* 0x0000000108d47547 */ /* 0x000fea000b800000 */
[----:B------:R-:W2:Y:S01]  /*24a0*/  LDCU.128 UR12, c[0x0][0xb10] ;  /* 0x00016200ff0c77ac */ /* 0x000ea20008000c00 */
[----:B------:R-:W3:Y:S01]  /*24b0*/  LDCU UR24, c[0x0][0xb20] ;  /* 0x00016400ff1877ac */ /* 0x000ee20008000800 */
[----:B------:R-:W4:Y:S01]  /*24c0*/  LDCU UR20, c[0x0][0xb0c] ;  /* 0x00016180ff1477ac */ /* 0x000f220008000800 */
[----:B------:R-:W1:Y:S01]  /*24d0*/  LDCU.64 UR10, c[0x0][0xb28] ;  /* 0x00016500ff0a77ac */ /* 0x000e620008000a00 */
[----:B------:R-:W-:Y:S02]  /*24e0*/  UISETP.NE.AND UP3, UPT, UR42, 0x1, UPT ;  /* 0x000000012a00788c */ /* 0x000fe4000bf65270 */
[----:B--2---:R-:W-:Y:S02]  /*24f0*/  UIMAD.WIDE.U32 UR8, UR37, UR15, URZ ;  /* 0x0000000f250872a5 */ /* 0x004fe4000f8e00ff */
[----:B------:R-:W-:Y:S02]  /*2500*/  UIMAD.WIDE.U32 UR4, UR38, UR12, URZ ;  /* 0x0000000c260472a5 */ /* 0x000fe4000f8e00ff */
[----:B------:R-:W-:-:S02]  /*2510*/  UISETP.NE.AND UP0, UPT, UR14, 0x1, UPT ;  /* 0x000000010e00788c */ /* 0x000fc4000bf05270 */
[----:B------:R-:W-:Y:S01]  /*2520*/  UIMAD.WIDE.U32 UR28, UR30, UR15, URZ ;  /* 0x0000000f1e1c72a5 */ /* 0x000fe2000f8e00ff */
[----:B------:R-:W-:Y:S02]  /*2530*/  UMOV UR8, UR9 ;  /* 0x0000000900087c82 */ /* 0x000fe40008000000 */
[----:B------:R-:W-:Y:S01]  /*2540*/  UMOV UR4, UR5 ;  /* 0x0000000500047c82 */ /* 0x000fe20008000000 */
[----:B---3--:R-:W-:Y:S02]  /*2550*/  USHF.R.U32.HI UR8, URZ, UR24, UR8 ;  /* 0x00000018ff087299 */ /* 0x008fe40008011608 */
[----:B----4-:R-:W-:Y:S02]  /*2560*/  UISETP.NE.AND UP2, UPT, UR20, 0x1, UPT ;  /* 0x000000011400788c */ /* 0x010fe4000bf45270 */
[----:B------:R-:W-:Y:S02]  /*2570*/  USHF.R.U32.HI UR4, URZ, UR13, UR4 ;  /* 0x0000000dff047299 */ /* 0x000fe40008011604 */
[----:B------:R-:W-:-:S02]  /*2580*/  USEL UR5, UR37, UR8, !UP0 ;  /* 0x0000000825057287 */ /* 0x000fc4000c000000 */
[----:B------:R-:W-:Y:S02]  /*2590*/  USEL UR8, UR38, UR4, !UP2 ;  /* 0x0000000426087287 */ /* 0x000fe4000d000000 */
[----:B-1----:R-:W-:Y:S01]  /*25a0*/  UIMAD.WIDE.U32 UR16, UR5, UR10, URZ ;  /* 0x0000000a051072a5 */ /* 0x002fe2000f8e00ff */
[----:B------:R-:W-:Y:S01]  /*25b0*/  UMOV UR4, UR29 ;  /* 0x0000001d00047c82 */ /* 0x000fe20008000000 */
[----:B------:R-:W-:Y:S02]  /*25c0*/  UIMAD.WIDE.U32 UR18, UR31, UR12, URZ ;  /* 0x0000000c1f1272a5 */ /* 0x000fe4000f8e00ff */
[----:B------:R-:W-:-:S03]  /*25d0*/  UIMAD.WIDE.U32 UR28, UR8, UR10, URZ ;  /* 0x0000000a081c72a5 */ /* 0x000fc6000f8e00ff */
[----:B------:R-:W-:Y:S01]  /*25e0*/  UMOV UR16, UR17 ;  /* 0x0000001100107c82 */ /* 0x000fe20008000000 */
[----:B------:R-:W-:Y:S02]  /*25f0*/  USHF.R.U32.HI UR4, URZ, UR24, UR4 ;  /* 0x00000018ff047299 */ /* 0x000fe40008011604 */
[----:B------:R-:W-:Y:S01]  /*2600*/  @UP3 USHF.R.U32.HI UR5, URZ, UR11, UR16 ;  /* 0x0000000bff053299 */ /* 0x000fe20008011610 */
[----:B------:R-:W-:Y:S01]  /*2610*/  UMOV UR18, UR19 ;  /* 0x0000001300127c82 */ /* 0x000fe20008000000 */
[----:B------:R-:W-:Y:S01]  /*2620*/  UMOV UR28, UR29 ;  /* 0x0000001d001c7c82 */ /* 0x000fe20008000000 */
[----:B------:R-:W-:Y:S02]  /*2630*/  USHF.R.U32.HI UR13, URZ, UR13, UR18 ;  /* 0x0000000dff0d7299 */ /* 0x000fe40008011612 */
[----:B------:R-:W-:Y:S02]  /*2640*/  USEL UR4, UR30, UR4, !UP0 ;  /* 0x000000041e047287 */ /* 0x000fe4000c000000 */
[----:B------:R-:W-:-:S02]  /*2650*/  @UP3 USHF.R.U32.HI UR8, URZ, UR11, UR28 ;  /* 0x0000000bff083299 */ /* 0x000fc4000801161c */
[----:B------:R-:W-:Y:S02]  /*2660*/  UIMAD UR9, UR42, UR5, URZ ;  /* 0x000000052a0972a4 */ /* 0x000fe4000f8e02ff */
[----:B------:R-:W-:Y:S02]  /*2670*/  USEL UR5, UR31, UR13, !UP2 ;  /* 0x0000000d1f057287 */ /* 0x000fe4000d000000 */
[----:B------:R-:W-:Y:S02]  /*2680*/  UIMAD UR12, UR42, UR8, URZ ;  /* 0x000000082a0c72a4 */ /* 0x000fe4000f8e02ff */
[----:B------:R-:W-:Y:S02]  /*2690*/  UISETP.GE.AND UP0, UPT, UR4, UR9, UPT ;  /* 0x000000090400728c */ /* 0x000fe4000bf06270 */
[----:B------:R-:W-:Y:S02]  /*26a0*/  UIMAD.WIDE.U32 UR16, UR4, UR10, URZ ;  /* 0x0000000a041072a5 */ /* 0x000fe4000f8e00ff */
[----:B------:R-:W-:-:S02]  /*26b0*/  UISETP.GE.OR UP0, UPT, UR5, UR12, UP0 ;  /* 0x0000000c0500728c */ /* 0x000fc40008706670 */
        /* <DEDUP_REMOVED lines=19> */
.L_x_41:
[----:B------:R-:W2:Y:S02]  /*27f0*/  LDCU UR4, c[0x0][0xb30] ;  /* 0x00016600ff0477ac */ /* 0x000ea40008000800 */
[----:B--2---:R-:W-:-:S09]  /*2800*/  UISETP.NE.AND UP0, UPT, UR4, 0x1, UPT ;  /* 0x000000010400788c */ /* 0x004fd2000bf05270 */
[----:B------:R-:W-:Y:S05]  /*2810*/  BRA.U UP0, `(.L_x_42) ;  /* 0x0000000100447547 */ /* 0x000fea000b800000 */
[----:B------:R-:W2:Y:S01]  /*2820*/  LDCU.128 UR12, c[0x0][0xb10] ;  /* 0x00016200ff0c77ac */ /* 0x000ea20008000c00 */
[----:B------:R-:W3:Y:S01]  /*2830*/  LDCU UR10, c[0x0][0xb0c] ;  /* 0x00016180ff0a77ac */ /* 0x000ee20008000800 */
[----:B------:R-:W4:Y:S01]  /*2840*/  LDCU UR11, c[0x0][0xb20] ;  /* 0x00016400ff0b77ac */ /* 0x000f220008000800 */
[----:B--2---:R-:W-:Y:S02]  /*2850*/  UIMAD.WIDE.U32 UR8, UR31, UR12, URZ ;  /* 0x0000000c1f0872a5 */ /* 0x004fe4000f8e00ff */
[----:B------:R-:W-:Y:S02]  /*2860*/  UIMAD.WIDE.U32 UR4, UR30, UR15, URZ ;  /* 0x0000000f1e0472a5 */ /* 0x000fe4000f8e00ff */
[----:B---3--:R-:W-:Y:S02]  /*2870*/  UISETP.NE.AND UP2, UPT, UR10, 0x1, UPT ;  /* 0x000000010a00788c */ /* 0x008fe4000bf45270 */
[----:B------:R-:W-:Y:S01]  /*2880*/  UISETP.NE.AND UP0, UPT, UR14, 0x1, UPT ;  /* 0x000000010e00788c */ /* 0x000fe2000bf05270 */
[----:B------:R-:W-:-:S02]  /*2890*/  UMOV UR8, UR9 ;  /* 0x0000000900087c82 */ /* 0x000fc40008000000 */
[----:B------:R-:W-:Y:S01]  /*28a0*/  UMOV UR4, UR5 ;  /* 0x0000000500047c82 */ /* 0x000fe20008000000 */
[----:B------:R-:W-:Y:S02]  /*28b0*/  USHF.R.U32.HI UR13, URZ, UR13, UR8 ;  /* 0x0000000dff0d7299 */ /* 0x000fe40008011608 */
[----:B----4-:R-:W-:Y:S02]  /*28c0*/  USHF.R.U32.HI UR4, URZ, UR11, UR4 ;  /* 0x0000000bff047299 */ /* 0x010fe40008011604 */
[----:B------:R-:W-:Y:S02]  /*28d0*/  USEL UR5, UR31, UR13, !UP2 ;  /* 0x0000000d1f057287 */ /* 0x000fe4000d000000 */
[----:B------:R-:W-:-:S04]  /*28e0*/  USEL UR4, UR30, UR4, !UP0 ;  /* 0x000000041e047287 */ /* 0x000fc8000c000000 */
[----:B------:R-:W-:Y:S02]  /*28f0*/  UIADD3 UR8, UPT, UPT, UR5, -UR4, URZ ;  /* 0x8000000405087290 */ /* 0x000fe4000fffe0ff */
[----:B------:R-:W-:Y:S02]  /*2900*/  UIADD3 UR4, UPT, UPT, -UR5, UR4, URZ ;  /* 0x0000000405047290 */ /* 0x000fe4000fffe1ff */
[----:B------:R-:W-:Y:S02]  /*2910*/  UIMAD UR30, UR8, UR14, UR30 ;  /* 0x0000000e081e72a4 */ /* 0x000fe4000f8e021e */
[----:B------:R-:W-:-:S12]  /*2920*/  UIMAD UR31, UR4, UR10, UR31 ;  /* 0x0000000a041f72a4 */ /* 0x000fd8000f8e021f */
.L_x_42:
[----:B------:R-:W-:Y:S01]  /*2930*/  VIADD R11, R11, 0x1 ;  /* 0x000000010b0b7836 */ /* 0x000fe20000000000 */
[----:B------:R-:W-:Y:S02]  /*2940*/  R2UR UR5, R143 ;  /* 0x000000008f0572ca */ /* 0x000fe400000e0000 */
[----:B------:R-:W-:Y:S02]  /*2950*/  R2UR UR4, R142 ;  /* 0x000000008e0472ca */ /* 0x000fe400000e0000 */
[C---:B------:R-:W-:Y:S02]  /*2960*/  ISETP.NE.AND P0, PT, R11.reuse, 0x2, PT ;  /* 0x000000020b00780c */ /* 0x040fe40003f05270 */
[----:B------:R-:W-:Y:S02]  /*2970*/  PLOP3.LUT P1, PT, PT, PT, PT, 0x80, 0x8 ;  /* 0x000000000008781c */ /* 0x000fe40003f2f070 */
[----:B------:R-:W-:Y:S02]  /*2980*/  SEL R3, RZ, 0x1, P0 ;  /* 0x00000001ff037807 */ /* 0x000fe40000000000 */
[----:B------:R-:W-:-:S02]  /*2990*/  SEL R11, R11, RZ, P0 ;  /* 0x000000ff0b0b7207 */ /* 0x000fc40000000000 */
[----:B------:R-:W-:Y:S01]  /*29a0*/  LOP3.LUT R10, R10, R3, RZ, 0x3c, !PT ;  /* 0x000000030a0a7212 */ /* 0x000fe200078e3cff */
[----:B------:R-:W-:Y:S02]  /*29b0*/  UIADD3 UR16, UPT, UPT, UR31, UR5, URZ ;  /* 0x000000051f107290 */ /* 0x000fe4000fffe0ff */
[----:B------:R-:W-:Y:S01]  /*29c0*/  UIADD3 UR20, UPT, UPT, UR30, UR4, URZ ;  /* 0x000000041e147290 */ /* 0x000fe2000fffe0ff */
[----:B------:R-:W-:Y:S11]  /*29d0*/  BRA.U UP1, `(.L_x_43) ;  /* 0xfffffff101247547 */ /* 0x000ff6000b83ffff */
[----:B------:R-:W-:Y:S01]  /*29e0*/  UIADD3 UR8, UPT, UPT, UR6, 0x58, URZ ;  /* 0x0000005806087890 */ /* 0x000fe2000fffe0ff */
[----:B------:R-:W-:-:S03]  /*29f0*/  SHF.L.U32 R3, R12, 0x1f, RZ ;  /* 0x0000001f0c037819 */ /* 0x000fc600000006ff */
[----:B------:R-:W-:-:S09]  /*2a00*/  ULEA UR4, UR7, UR8, 0x3 ;  /* 0x0000000807047291 */ /* 0x000fd2000f8e18ff */
[----:B------:R-:W2:Y:S02]  /*2a10*/  SYNCS.PHASECHK.TRANS64.TRYWAIT P0, [UR4], R3 ;  /* 0x00000003ff0075a7 */ /* 0x000ea40008001104 */
[----:B--2---:R-:W-:Y:S05]  /*2a20*/  @!P0 BRA `(.L_x_44) ;  /* 0x0000009800448947 */ /* 0x004fea0003800000 */
.L_x_154:
[----:B------:R-:W-:-:S04]  /*2a30*/  UIADD3 UR4, UPT, UPT, UR7, 0x1, URZ ;  /* 0x0000000107047890 */ /* 0x000fc8000fffe0ff */
[----:B------:R-:W-:-:S04]  /*2a40*/  UISETP.NE.AND UP0, UPT, UR4, 0xb, UPT ;  /* 0x0000000b0400788c */ /* 0x000fc8000bf05270 */
[----:B------:R-:W-:Y:S02]  /*2a50*/  USEL UR6, URZ, 0x1, UP0 ;  /* 0x00000001ff067887 */ /* 0x000fe40008000000 */
[----:B------:R-:W-:-:S04]  /*2a60*/  USEL UR4, UR4, URZ, UP0 ;  /* 0x000000ff04047287 */ /* 0x000fc80008000000 */
[----:B------:R-:W-:Y:S01]  /*2a70*/  ULEA UR5, UR4, UR8, 0x3 ;  /* 0x0000000804057291 */ /* 0x000fe2000f8e18ff */
[----:B------:R-:W-:-:S04]  /*2a80*/  LOP3.LUT R2, R12, UR6, RZ, 0x3c, !PT ;  /* 0x000000060c027c12 */ /* 0x000fc8000f8e3cff */
[----:B-1----:R-:W-:-:S04]  /*2a90*/  SHF.L.U32 R3, R2, 0x1f, RZ ;  /* 0x0000001f02037819 */ /* 0x002fc800000006ff */
[----:B------:R-:W1:Y:S02]  /*2aa0*/  SYNCS.PHASECHK.TRANS64.TRYWAIT P0, [UR5], R3 ;  /* 0x00000003ff0075a7 */ /* 0x000e640008001105 */
[----:B-1----:R-:W-:Y:S05]  /*2ab0*/  @!P0 BRA `(.L_x_45) ;  /* 0x0000009800388947 */ /* 0x002fea0003800000 */
.L_x_156:
        /* <DEDUP_REMOVED lines=9> */
.L_x_158:
        /* <DEDUP_REMOVED lines=9> */
.L_x_160:
        /* <DEDUP_REMOVED lines=9> */
.L_x_162:
        /* <DEDUP_REMOVED lines=9> */
.L_x_164:
        /* <DEDUP_REMOVED lines=9> */
.L_x_166:
        /* <DEDUP_REMOVED lines=9> */
.L_x_168:
        /* <DEDUP_REMOVED lines=9> */
.L_x_170:
        /* <DEDUP_REMOVED lines=9> */
.L_x_172:
[----:B------:R-:W-:-:S04]  /*2f40*/  UIADD3 UR4, UPT, UPT, UR4, 0x1, URZ ;  /* 0x0000000104047890 */ /* 0x000fc8000fffe0ff */
[----:B------:R-:W-:-:S04]  /*2f50*/  UISETP.NE.AND UP0, UPT, UR4, 0xb, UPT ;  /* 0x0000000b0400788c */ /* 0x000fc8000bf05270 */
[----:B------:R-:W-:Y:S02]  /*2f60*/  USEL UR5, URZ, 0x1, UP0 ;  /* 0x00000001ff057887 */ /* 0x000fe40008000000 */
[----:B------:R-:W-:-:S04]  /*2f70*/  USEL UR4, UR4, URZ, UP0 ;  /* 0x000000ff04047287 */ /* 0x000fc80008000000 */
[----:B------:R-:W-:Y:S01]  /*2f80*/  ULEA UR4, UR4, UR8, 0x3 ;  /* 0x0000000804047291 */ /* 0x000fe2000f8e18ff */
[----:B-1----:R-:W-:-:S04]  /*2f90*/  LOP3.LUT R3, R2, UR5, RZ, 0x3c, !PT ;  /* 0x0000000502037c12 */ /* 0x002fc8000f8e3cff */
[----:B------:R-:W-:Y:S01]  /*2fa0*/  SHF.L.U32 R3, R3, 0x1f, RZ ;  /* 0x0000001f03037819 */ /* 0x000fe200000006ff */
[----:B------:R-:W-:-:S07]  /*2fb0*/  IMAD.U32 R0, RZ, RZ, UR4 ;  /* 0x00000004ff007e24 */ /* 0x000fce000f8e00ff */
.L_x_54:
[----:B-1----:R1:W2:Y:S02]  /*2fc0*/  SYNCS.PHASECHK.TRANS64.TRYWAIT P0, [R0+URZ], R3 ;  /* 0x00000003000075a7 */ /* 0x0022a400080011ff */
[----:B--2---:R-:W-:Y:S05]  /*2fd0*/  @!P0 NANOSLEEP.SYNCS 0x989680 ;  /* 0x009896800000895d */ /* 0x004fea0003900000 */
[----:B------:R-:W2:Y:S02]  /*2fe0*/  @!P0 SYNCS.PHASECHK.TRANS64 P0, [R0+URZ], R3 ;  /* 0x00000003000085a7 */ /* 0x000ea400080010ff */
[----:B--2---:R-:W-:Y:S05]  /*2ff0*/  @P0 EXIT ;  /* 0x000000000000094d */ /* 0x004fea0003800000 */
[----:B------:R-:W-:Y:S05]  /*3000*/  BRA `(.L_x_54) ;  /* 0xfffffffc00ec7947 */ /* 0x000fea000383ffff */
.L_x_23:
[----:B------:R-:W-:-:S04]  /*3010*/  UISETP.NE.AND UP0, UPT, UR45, URZ, UPT ;  /* 0x000000ff2d00728c */ /* 0x000fc8000bf05270 */
[----:B------:R-:W-:-:S09]  /*3020*/  UISETP.NE.OR UP0, UPT, UR17, 0x1, UP0 ;  /* 0x000000011100788c */ /* 0x000fd20008705670 */
[----:B------:R-:W-:Y:S05]  /*3030*/  BRA.U UP0, `(.L_x_55) ;  /* 0x0000000500487547 */ /* 0x000fea000b800000 */
[----:B------:R-:W-:Y:S01]  /*3040*/  ISETP.GE.U32.AND P2, PT, R3, 0x4, PT ;  /* 0x000000040300780c */ /* 0x000fe20003f46070 */
[----:B------:R-:W-:Y:S01]  /*3050*/  IMAD.MOV.U32 R12, RZ, RZ, 0x1 ;  /* 0x00000001ff0c7424 */ /* 0x000fe200078e00ff */
[----:B------:R-:W-:Y:S02]  /*3060*/  CS2R R10, SRZ ;  /* 0x00000000000a7805 */ /* 0x000fe4000001ff00 */
[----:B------:R-:W-:Y:S01]  /*3070*/  CS2R R8, SRZ ;  /* 0x0000000000087805 */ /* 0x000fe2000001ff00 */
[----:B------:R-:W-:Y:S01]  /*3080*/  UMOV UR6, 0x400 ;  /* 0x0000040000067882 */ /* 0x000fe20000000000 */
[----:B------:R-:W-:Y:S01]  /*3090*/  UMOV UR5, URZ ;  /* 0x000000ff00057c82 */ /* 0x000fe20008000000 */
[----:B------:R-:W-:-:S12]  /*30a0*/  ULEA UR6, UR45, UR6, 0x18 ;  /* 0x000000062d067291 */ /* 0x000fd8000f8ec0ff */
.L_x_59:
[----:B------:R-:W-:Y:S02]  /*30b0*/  LEA R0, R8, UR6, 0x3 ;  /* 0x0000000608007c11 */ /* 0x000fe4000f8e18ff */
[----:B------:R-:W-:-:S03]  /*30c0*/  SHF.L.U32 R5, R9, 0x1f, RZ ;  /* 0x0000001f09057819 */ /* 0x000fc600000006ff */
[----:B------:R-:W-:Y:S01]  /*30d0*/  VIADD R4, R0, 0x150 ;  /* 0x0000015000047836 */ /* 0x000fe20000000000 */
[----:B------:R-:W1:Y:S02]  /*30e0*/  SYNCS.PHASECHK.TRANS64.TRYWAIT P0, [R0+URZ+0x140], R5 ;  /* 0x00014005000075a7 */ /* 0x000e6400080011ff */
[----:B-1----:R-:W-:Y:S05]  /*30f0*/  @!P0 BRA `(.L_x_56) ;  /* 0x0000009400808947 */ /* 0x002fea0003800000 */
.L_x_173:
[----:B------:R-:W-:Y:S01]  /*3100*/  ULEA UR4, UR5, UR6, 0x3 ;  /* 0x0000000605047291 */ /* 0x000fe2000f8e18ff */
[----:B------:R-:W-:Y:S01]  /*3110*/  PRMT R4, RZ, 0x654, R4 ;  /* 0x00000654ff047816 */ /* 0x000fe20000000004 */
[----:B-1----:R-:W-:Y:S01]  /*3120*/  @!P2 IMAD.MOV.U32 R5, RZ, RZ, 0x10 ;  /* 0x00000010ff05a424 */ /* 0x002fe200078e00ff */
[----:B------:R-:W-:Y:S01]  /*3130*/  SHF.L.U32 R7, R12, 0x1f, RZ ;  /* 0x0000001f0c077819 */ /* 0x000fe200000006ff */
[----:B------:R-:W-:Y:S01]  /*3140*/  UIADD3 UR7, UPT, UPT, UR4, 0x100, URZ ;  /* 0x0000010004077890 */ /* 0x000fe2000fffe0ff */
[----:B------:R1:W-:Y:S05]  /*3150*/  SYNCS.ARRIVE.TRANS64.RED.A1T0 RZ, [R4+URZ], RZ ;  /* 0x000000ff04ff79a7 */ /* 0x0003ea00081004ff */
[----:B------:R-:W-:Y:S01]  /*3160*/  IMAD.U32 R0, RZ, RZ, UR7 ;  /* 0x00000007ff007e24 */ /* 0x000fe2000f8e00ff */
[----:B------:R-:W2:Y:S04]  /*3170*/  SYNCS.PHASECHK.TRANS64.TRYWAIT P0, [UR4+0x110], R7 ;  /* 0x00011007ff0075a7 */ /* 0x000ea80008001104 */
[----:B------:R-:W-:Y:S01]  /*3180*/  PRMT R13, R3, 0x654, R0 ;  /* 0x00000654030d7816 */ /* 0x000fe20000000000 */
[----:B-12---:R-:W-:Y:S06]  /*3190*/  @!P0 BRA `(.L_x_57) ;  /* 0x00000094006c8947 */ /* 0x006fec0003800000 */
.L_x_175:
[----:B------:R-:W-:Y:S01]  /*31a0*/  ULEA UR8, UR5, UR6, 0x4 ;  /* 0x0000000605087291 */ /* 0x000fe2000f8e20ff */
[----:B------:R-:W-:Y:S01]  /*31b0*/  SEL R2, R13, R2, !P2 ;  /* 0x000000020d027207 */ /* 0x000fe20005000000 */
[----:B------:R-:W-:Y:S01]  /*31c0*/  UIADD3 UR9, UPT, UPT, UR4, 0x100, URZ ;  /* 0x0000010004097890 */ /* 0x000fe2000fffe0ff */
[----:B-1----:R-:W-:Y:S01]  /*31d0*/  LEA R0, R11, UR6, 0x3 ;  /* 0x000000060b007c11 */ /* 0x002fe2000f8e18ff */
[----:B------:R-:W-:Y:S01]  /*31e0*/  UIADD3 UR8, UPT, UPT, UR8, 0x170, URZ ;  /* 0x0000017008087890 */ /* 0x000fe2000fffe0ff */
[----:B------:R1:W-:Y:S01]  /*31f0*/  @!P2 SYNCS.ARRIVE.TRANS64.RED RZ, [R2+URZ], R5 ;  /* 0x0000000502ffa9a7 */ /* 0x0003e200080004ff */
[----:B------:R-:W-:Y:S01]  /*3200*/  UIADD3 UR4, UPT, UPT, UR5, 0x1, URZ ;  /* 0x0000000105047890 */ /* 0x000fe2000fffe0ff */
[----:B------:R-:W-:-:S03]  /*3210*/  VIADD R8, R8, 0x1 ;  /* 0x0000000108087836 */ /* 0x000fc60000000000 */
[----:B------:R-:W-:Y:S02]  /*3220*/  UISETP.NE.AND UP0, UPT, UR4, 0x2, UPT ;  /* 0x000000020400788c */ /* 0x000fe4000bf05270 */
[----:B------:R-:W-:Y:S01]  /*3230*/  ISETP.NE.AND P0, PT, R8, 0x2, PT ;  /* 0x000000020800780c */ /* 0x000fe20003f05270 */
[----:B------:R-:W-:Y:S06]  /*3240*/  UGETNEXTWORKID.BROADCAST [UR8], [UR9] ;  /* 0x00000000080073ca */ /* 0x000fec0008000100 */
[----:B------:R-:W-:Y:S02]  /*3250*/  USEL UR7, URZ, 0x1, UP0 ;  /* 0x00000001ff077887 */ /* 0x000fe40008000000 */
[----:B------:R-:W-:-:S04]  /*3260*/  USEL UR5, UR4, URZ, UP0 ;  /* 0x000000ff04057287 */ /* 0x000fc80008000000 */
[----:B------:R-:W-:Y:S02]  /*3270*/  LOP3.LUT R12, R12, UR7, RZ, 0x3c, !PT ;  /* 0x000000070c0c7c12 */ /* 0x000fe4000f8e3cff */
[----:B-1----:R-:W-:-:S04]  /*3280*/  SHF.L.U32 R5, R10, 0x1f, RZ ;  /* 0x0000001f0a057819 */ /* 0x002fc800000006ff */
[----:B------:R-:W1:Y:S02]  /*3290*/  SYNCS.PHASECHK.TRANS64.TRYWAIT P1, [R0+URZ+0x100], R5 ;  /* 0x00010005000075a7 */ /* 0x000e6400080211ff */
[----:B-1----:R-:W-:Y:S05]  /*32a0*/  @!P1 BRA `(.L_x_58) ;  /* 0x0000009400409947 */ /* 0x002fea0003800000 */
.L_x_176:
[C---:B------:R-:W-:Y:S01]  /*32b0*/  LEA R4, R11.reuse, UR6, 0x4 ;  /* 0x000000060b047c11 */ /* 0x040fe2000f8e20ff */
[----:B-1----:R-:W-:Y:S01]  /*32c0*/  VIADD R0, R0, 0x110 ;  /* 0x0000011000007836 */ /* 0x002fe20000000000 */
[----:B------:R-:W-:Y:S01]  /*32d0*/  SEL R8, R8, RZ, P0 ;  /* 0x000000ff08087207 */ /* 0x000fe20000000000 */
[----:B------:R-:W-:-:S03]  /*32e0*/  VIADD R11, R11, 0x1 ;  /* 0x000000010b0b7836 */ /* 0x000fc60000000000 */
[----:B------:R-:W1:Y:S01]  /*32f0*/  LDS.128 R4, [R4+0x170] ;  /* 0x0001700004047984 */ /* 0x000e620000000c00 */
[----:B------:R-:W-:Y:S02]  /*3300*/  PRMT R0, RZ, 0x654, R0 ;  /* 0x00000654ff007816 */ /* 0x000fe40000000000 */
[C---:B------:R-:W-:Y:S01]  /*3310*/  ISETP.NE.AND P1, PT, R11.reuse, 0x2, PT ;  /* 0x000000020b00780c */ /* 0x040fe20003f25270 */
[----:B------:R-:W-:Y:S01]  /*3320*/  @!PT LDS RZ, [RZ] ;  /* 0x00000000fffff984 */ /* 0x000fe20000000800 */
[----:B------:R-:W-:Y:S01]  /*3330*/  @!PT LDS RZ, [RZ] ;  /* 0x00000000fffff984 */ /* 0x000fe20000000800 */
[----:B------:R-:W-:Y:S01]  /*3340*/  @!PT LDS RZ, [RZ] ;  /* 0x00000000fffff984 */ /* 0x000fe20000000800 */
[----:B------:R-:W-:Y:S01]  /*3350*/  @!PT LDS RZ, [RZ] ;  /* 0x00000000fffff984 */ /* 0x000fe20000000800 */
[----:B------:R2:W-:Y:S06]  /*3360*/  MEMBAR.ALL.CTA ;  /* 0x0000000000007992 */ /* 0x0005ec0000008000 */
[----:B--2---:R-:W2:Y:S01]  /*3370*/  FENCE.VIEW.ASYNC.S ;  /* 0x00000000000073c6 */ /* 0x004ea20000000000 */
[----:B------:R-:W-:Y:S01]  /*3380*/  SEL R11, R11, RZ, P1 ;  /* 0x000000ff0b0b7207 */ /* 0x000fe20000800000 */
[----:B--2---:R2:W-:Y:S01]  /*3390*/  SYNCS.ARRIVE.TRANS64.RED.A1T0 RZ, [R0+URZ], RZ ;  /* 0x000000ff00ff79a7 */ /* 0x0045e200081004ff */
[----:B-1----:R-:W-:-:S02]  /*33a0*/  LOP3.LUT P3, RZ, R6, 0x1, RZ, 0xc0, !PT ;  /* 0x0000000106ff7812 */ /* 0x002fc4000786c0ff */
[----:B------:R-:W-:-:S04]  /*33b0*/  SEL R5, RZ, 0x1, P1 ;  /* 0x00000001ff057807 */ /* 0x000fc80000800000 */
[----:B------:R-:W-:Y:S02]  /*33c0*/  LOP3.LUT R10, R10, R5, RZ, 0x3c, !PT ;  /* 0x000000050a0a7212 */ /* 0x000fe400078e3cff */
[----:B--2---:R-:W-:-:S04]  /*33d0*/  SEL R0, RZ, 0x1, P0 ;  /* 0x00000001ff007807 */ /* 0x004fc80000000000 */
[----:B------:R-:W-:Y:S01]  /*33e0*/  LOP3.LUT R9, R9, R0, RZ, 0x3c, !PT ;  /* 0x0000000009097212 */ /* 0x000fe200078e3cff */
[----:B------:R-:W-:Y:S06]  /*33f0*/  @P3 BRA `(.L_x_59) ;  /* 0xfffffffc002c3947 */ /* 0x000fec000383ffff */
[----:B------:R-:W-:Y:S01]  /*3400*/  ULEA UR4, UR5, UR6, 0x3 ;  /* 0x0000000605047291 */ /* 0x000fe2000f8e18ff */
[----:B------:R-:W-:-:S08]  /*3410*/  SHF.L.U32 R3, R12, 0x1f, RZ ;  /* 0x0000001f0c037819 */ /* 0x000fd000000006ff */
[----:B------:R-:W1:Y:S02]  /*3420*/  SYNCS.PHASECHK.TRANS64 P0, [UR4+0x110], R3 ;  /* 0x00011003ff0075a7 */ /* 0x000e640008001004 */
[----:B-1----:R-:W-:Y:S05]  /*3430*/  @P0 BRA `(.L_x_60) ;  /* 0x0000000000080947 */ /* 0x002fea0003800000 */
[----:B------:R-:W1:Y:S02]  /*3440*/  SYNCS.PHASECHK.TRANS64.TRYWAIT P0, [UR4+0x110], R3 ;  /* 0x00011003ff0075a7 */ /* 0x000e640008001104 */
[----:B-1----:R-:W-:Y:S05]  /*3450*/  @!P0 BRA `(.L_x_61) ;  /* 0x0000009000e88947 */ /* 0x002fea0003800000 */
.L_x_60:
[----:B------:R-:W-:-:S04]  /*3460*/  UIADD3 UR7, UPT, UPT, UR5, 0x1, URZ ;  /* 0x0000000105077890 */ /* 0x000fc8000fffe0ff */
[----:B------:R-:W-:-:S04]  /*3470*/  UISETP.NE.AND UP0, UPT, UR7, 0x2, UPT ;  /* 0x000000020700788c */ /* 0x000fc8000bf05270 */
[----:B------:R-:W-:Y:S02]  /*3480*/  USEL UR8, URZ, 0x1, UP0 ;  /* 0x00000001ff087887 */ /* 0x000fe40008000000 */
[----:B------:R-:W-:-:S04]  /*3490*/  USEL UR7, UR7, URZ, UP0 ;  /* 0x000000ff07077287 */ /* 0x000fc80008000000 */
[----:B------:R-:W-:Y:S01]  /*34a0*/  ULEA UR7, UR7, UR6, 0x3 ;  /* 0x0000000607077291 */ /* 0x000fe2000f8e18ff */
[----:B-1----:R-:W-:-:S04]  /*34b0*/  LOP3.LUT R3, R12, UR8, RZ, 0x3c, !PT ;  /* 0x000000080c037c12 */ /* 0x002fc8000f8e3cff */
[----:B------:R-:W-:-:S04]  /*34c0*/  SHF.L.U32 R0, R3, 0x1f, RZ ;  /* 0x0000001f03007819 */ /* 0x000fc800000006ff */
[----:B------:R-:W1:Y:S02]  /*34d0*/  SYNCS.PHASECHK.TRANS64 P0, [UR7+0x110], R0 ;  /* 0x00011000ff0075a7 */ /* 0x000e640008001007 */
[----:B-1----:R-:W-:Y:S05]  /*34e0*/  @P0 EXIT ;  /* 0x000000000000094d */ /* 0x002fea0003800000 */
[----:B------:R-:W-:Y:S02]  /*34f0*/  SHF.L.U32 R3, R3, 0x1f, RZ ;  /* 0x0000001f03037819 */ /* 0x000fe400000006ff */
[----:B------:R-:W-:-:S07]  /*3500*/  MOV R0, UR7 ;  /* 0x0000000700007c02 */ /* 0x000fce0008000f00 */
.L_x_62:
[----:B-1----:R1:W2:Y:S02]  /*3510*/  SYNCS.PHASECHK.TRANS64.TRYWAIT P0, [R0+URZ+0x110], R3 ;  /* 0x00011003000075a7 */ /* 0x0022a400080011ff */
[----:B--2---:R-:W-:Y:S05]  /*3520*/  @!P0 NANOSLEEP.SYNCS 0x989680 ;  /* 0x009896800000895d */ /* 0x004fea0003900000 */
[----:B------:R-:W2:Y:S02]  /*3530*/  @!P0 SYNCS.PHASECHK.TRANS64 P0, [R0+URZ+0x110], R3 ;  /* 0x00011003000085a7 */ /* 0x000ea400080010ff */
[----:B--2---:R-:W-:Y:S05]  /*3540*/  @P0 EXIT ;  /* 0x000000000000094d */ /* 0x004fea0003800000 */
[----:B------:R-:W-:Y:S05]  /*3550*/  BRA `(.L_x_62) ;  /* 0xfffffffc00ec7947 */ /* 0x000fea000383ffff */
.L_x_55:
[----:B------:R-:W-:Y:S05]  /*3560*/  BRA.U UP4, `(.L_x_63) ;  /* 0x0000001104587547 */ /* 0x000fea000b800000 */
[----:B------:R-:W-:Y:S01]  /*3570*/  UMOV UR4, 0x40 ;  /* 0x0000004000047882 */ /* 0x000fe20000000000 */
[----:B------:R-:W-:Y:S01]  /*3580*/  NOP ;  /* 0x0000000000007918 */ /* 0x000fe20000000000 */
[----:B------:R-:W-:Y:S01]  /*3590*/  ULEA UR5, UR45, UR4, 0x18 ;  /* 0x000000042d057291 */ /* 0x000fe2000f8ec0ff */
[----:B------:R-:W-:Y:S02]  /*35a0*/  UMOV UR6, 0x400 ;  /* 0x0000040000067882 */ /* 0x000fe40000000000 */
[----:B------:R-:W-:-:S06]  /*35b0*/  ULEA UR6, UR45, UR6, 0x18 ;  /* 0x000000062d067291 */ /* 0x000fcc000f8ec0ff */
[----:B------:R-:W1:Y:S02]  /*35c0*/  LDS.U8 R3, [UR5+0x1c] ;  /* 0x00001c05ff037984 */ /* 0x000e640008000000 */
[----:B-1----:R-:W-:-:S13]  /*35d0*/  ISETP.NE.AND P0, PT, R3, RZ, PT ;  /* 0x000000ff0300720c */ /* 0x002fda0003f05270 */
[----:B------:R-:W-:Y:S05]  /*35e0*/  @P0 BRA `(.L_x_64) ;  /* 0x0000000400080947 */ /* 0x000fea0003800000 */
[----:B------:R-:W-:Y:S02]  /*35f0*/  UISETP.NE.U32.AND UP1, UPT, UR33, 0x1, UPT ;  /* 0x000000012100788c */ /* 0x000fe4000bf25070 */
[----:B------:R-:W-:-:S07]  /*3600*/  UIADD3 UR7, UPT, UPT, UR5, 0x8, URZ ;  /* 0x0000000805077890 */ /* 0x000fce000fffe0ff */
[----:B------:R-:W-:Y:S05]  /*3610*/  BRA.U !UP1, `(.L_x_65) ;  /* 0x00000001099c7547 */ /* 0x000fea000b800000 */
[----:B------:R-:W-:Y:S01]  /*3620*/  ELECT P0, URZ, PT ;  /* 0x0000000000ff782f */ /* 0x000fe20003800000 */
[----:B------:R-:W-:-:S12]  /*3630*/  BSSY B0, `(.L_x_65) ;  /* 0x0000025000007945 */ /* 0x000fd80003800000 */
[----:B------:R-:W-:Y:S05]  /*3640*/  @!P0 BRA `(.L_x_66) ;  /* 0x00000000008c8947 */ /* 0x000fea0003800000 */
[----:B------:R-:W-:-:S05]  /*3650*/  UMOV UR4, 0x10 ;  /* 0x0000001000047882 */ /* 0x000fca0000000000 */
[----:B------:R-:W-:Y:S04]  /*3660*/  DEPBAR.LE SB1, 0x36 ;  /* 0x00009d800000791a */ /* 0x000fe80000000000 */
[----:B------:R-:W1:Y:S02]  /*3670*/  UTCATOMSWS.2CTA.FIND_AND_SET.ALIGN UP0, UR4, UR4 ;  /* 0x00000004000475e3 */ /* 0x000e640008200800 */
[----:B-1----:R-:W-:Y:S01]  /*3680*/  MOV R10, UR4 ;  /* 0x00000004000a7c02 */ /* 0x002fe20008000f00 */
[----:B------:R-:W-:Y:S06]  /*3690*/  BRA.U UP0, `(.L_x_67) ;  /* 0x0000000100187547 */ /* 0x000fec000b800000 */
.L_x_68:
[----:B------:R-:W-:Y:S05]  /*36a0*/  NANOSLEEP 0x64 ;  /* 0x000000640000795d */ /* 0x000fea0003800000 */
[----:B------:R-:W-:-:S05]  /*36b0*/  UMOV UR4, 0x10 ;  /* 0x0000001000047882 */ /* 0x000fca0000000000 */
[----:B------:R-:W-:Y:S04]  /*36c0*/  DEPBAR.LE SB1, 0x36 ;  /* 0x00009d800000791a */ /* 0x000fe80000000000 */
[----:B------:R-:W1:Y:S02]  /*36d0*/  UTCATOMSWS.2CTA.FIND_AND_SET.ALIGN UP0, UR4, UR4 ;  /* 0x00000004000475e3 */ /* 0x000e640008200800 */
[----:B-1----:R-:W-:Y:S01]  /*36e0*/  MOV R10, UR4 ;  /* 0x00000004000a7c02 */ /* 0x002fe20008000f00 */
[----:B------:R-:W-:Y:S05]  /*36f0*/  BRA.U !UP0, `(.L_x_68) ;  /* 0xfffffffd08e87547 */ /* 0x000fea000b83ffff */
.L_x_67:
[----:B------:R-:W1:Y:S01]  /*3700*/  LDS R6, [UR5+0x10] ;  /* 0x00001005ff067984 */ /* 0x000e620008000800 */
[----:B------:R-:W-:Y:S01]  /*3710*/  IMAD.U32 R3, RZ, RZ, UR6 ;  /* 0x00000006ff037e24 */ /* 0x000fe2000f8e00ff */
[----:B------:R-:W-:-:S03]  /*3720*/  MOV R4, UR34 ;  /* 0x0000002200047c02 */ /* 0x000fc60008000f00 */
[----:B------:R-:W-:Y:S01]  /*3730*/  VIADD R3, R3, 0x190 ;  /* 0x0000019003037836 */ /* 0x000fe20000000000 */
[----:B-1----:R-:W-:-:S04]  /*3740*/  SHF.L.U32 R6, R6, 0x1f, RZ ;  /* 0x0000001f06067819 */ /* 0x002fc800000006ff */
[----:B------:R-:W1:Y:S02]  /*3750*/  SYNCS.PHASECHK.TRANS64.TRYWAIT P0, [UR5+0x8], R6 ;  /* 0x00000806ff0075a7 */ /* 0x000e640008001105 */
[----:B-1----:R-:W-:Y:S05]  /*3760*/  @P0 BRA `(.L_x_69) ;  /* 0x0000000000080947 */ /* 0x002fea0003800000 */
[----:B------:R-:W1:Y:S02]  /*3770*/  SYNCS.PHASECHK.TRANS64.TRYWAIT P0, [UR5+0x8], R6 ;  /* 0x00000806ff0075a7 */ /* 0x000e640008001105 */
[----:B-1----:R-:W-:Y:S05]  /*3780*/  @!P0 BRA `(.L_x_70) ;  /* 0x0000009000348947 */ /* 0x002fea0003800000 */
.L_x_69:
[----:B------:R-:W-:Y:S01]  /*3790*/  PRMT R4, R4, 0x654, R3 ;  /* 0x0000065404047816 */ /* 0x000fe20000000003 */
[----:B------:R-:W-:Y:S01]  /*37a0*/  HFMA2 R3, -RZ, RZ, 0, 5.9604644775390625e-08 ;  /* 0x00000001ff037431 */ /* 0x000fe200000001ff */
[----:B------:R-:W-:Y:S01]  /*37b0*/  UPRMT UR4, UR34, 0x654, UR7 ;  /* 0x0000065422047896 */ /* 0x000fe20008000007 */
[----:B------:R-:W-:Y:S02]  /*37c0*/  IMAD.MOV.U32 R7, RZ, RZ, 0xffff ;  /* 0x0000ffffff077424 */ /* 0x000fe400078e00ff */
[----:B-1----:R-:W-:Y:S02]  /*37d0*/  IMAD.MOV.U32 R6, RZ, RZ, 0x4 ;  /* 0x00000004ff067424 */ /* 0x002fe400078e00ff */
[----:B------:R-:W-:Y:S01]  /*37e0*/  IMAD.SHL.U32 R9, R10, 0x20, RZ ;  /* 0x000000200a097824 */ /* 0x000fe200078e00ff */
[----:B------:R-:W-:Y:S02]  /*37f0*/  MOV R5, UR4 ;  /* 0x0000000400057c02 */ /* 0x000fe40008000f00 */
[-C--:B------:R-:W-:Y:S01]  /*3800*/  SHF.L.U32 R8, R7, R10.reuse, RZ ;  /* 0x0000000a07087219 */ /* 0x080fe200000006ff */
[----:B------:R1:W-:Y:S01]  /*3810*/  SYNCS.ARRIVE.TRANS64.RED RZ, [UR4], R6 ;  /* 0x00000006ffff79a7 */ /* 0x0003e20008000404 */
[----:B------:R-:W-:Y:S01]  /*3820*/  SHF.L.U32 R7, R3, R10, RZ ;  /* 0x0000000a03077219 */ /* 0x000fe200000006ff */
[----:B------:R1:W-:Y:S04]  /*3830*/  STS [UR6+0x190], R9 ;  /* 0x00019009ff007988 */ /* 0x0003e80008000806 */
[----:B------:R1:W-:Y:S04]  /*3840*/  STAS [R4.64], R10 ;  /* 0x0000000a04007dbd */ /* 0x0003e8000c0008ff */
[----:B------:R1:W-:Y:S04]  /*3850*/  ATOMS.OR RZ, [UR5+0x14], R8 ;  /* 0x00001408ffff798c */ /* 0x0003e8000b000005 */
[----:B------:R1:W-:Y:S04]  /*3860*/  ATOMS.OR RZ, [UR5+0x18], R7 ;  /* 0x00001807ffff798c */ /* 0x0003e8000b000005 */
[----:B------:R1:W-:Y:S02]  /*3870*/  ATOMS.XOR RZ, [UR5+0x10], R3 ;  /* 0x00001003ffff798c */ /* 0x0003e4000b800005 */
.L_x_66:
[----:B------:R-:W-:Y:S05]  /*3880*/  BSYNC B0 ;  /* 0x0000000000007941 */ /* 0x000fea0003800000 */
.L_x_65:
[----:B------:R-:W-:Y:S05]  /*3890*/  BRA.U UP1, `(.L_x_71) ;  /* 0x00000001016c7547 */ /* 0x000fea000b800000 */
[----:B------:R-:W-:-:S03]  /*38a0*/  UMOV UR4, 0xffffffff ;  /* 0xffffffff00047882 */ /* 0x000fc60000000000 */
[----:B------:R-:W-:Y:S05]  /*38b0*/  BRA.DIV UR4, `(.L_x_72) ;  /* 0x0000009204007947 */ /* 0x000fea000b800000 */
[----:B------:R-:W-:-:S13]  /*38c0*/  ELECT P0, URZ, PT ;  /* 0x0000000000ff782f */ /* 0x000fda0003800000 */
.L_x_180:
[----:B------:R-:W-:Y:S05]  /*38d0*/  @!P0 BRA `(.L_x_71) ;  /* 0x00000000005c8947 */ /* 0x000fea0003800000 */
[----:B-1----:R-:W1:Y:S02]  /*38e0*/  LDS R4, [UR5+0x10] ;  /* 0x00001005ff047984 */ /* 0x002e640008000800 */
[----:B-1----:R-:W-:-:S04]  /*38f0*/  SHF.L.U32 R4, R4, 0x1f, RZ ;  /* 0x0000001f04047819 */ /* 0x002fc800000006ff */
[----:B------:R-:W1:Y:S02]  /*3900*/  SYNCS.PHASECHK.TRANS64.TRYWAIT P0, [UR5+0x8], R4 ;  /* 0x00000804ff0075a7 */ /* 0x000e640008001105 */
[----:B-1----:R-:W-:Y:S05]  /*3910*/  @P0 BRA `(.L_x_73) ;  /* 0x0000000000080947 */ /* 0x002fea0003800000 */
[----:B------:R-:W1:Y:S02]  /*3920*/  SYNCS.PHASECHK.TRANS64.TRYWAIT P0, [UR5+0x8], R4 ;  /* 0x00000804ff0075a7 */ /* 0x000e640008001105 */
[----:B-1----:R-:W-:Y:S05]  /*3930*/  @!P0 BRA `(.L_x_74) ;  /* 0x0000009000048947 */ /* 0x002fea0003800000 */
.L_x_73:
[----:B------:R-:W2:Y:S01]  /*3940*/  LDS R6, [UR6+0x190] ;  /* 0x00019006ff067984 */ /* 0x000ea20008000800 */
[----:B-1----:R-:W-:Y:S02]  /*3950*/  HFMA2 R3, -RZ, RZ, 0, 5.9604644775390625e-08 ;  /* 0x00000001ff037431 */ /* 0x002fe400000001ff */
[----:B------:R-:W-:Y:S01]  /*3960*/  IMAD.MOV.U32 R4, RZ, RZ, 0xffff ;  /* 0x0000ffffff047424 */ /* 0x000fe200078e00ff */
[----:B------:R-:W-:Y:S01]  /*3970*/  UPRMT UR4, UR34, 0x654, UR7 ;  /* 0x0000065422047896 */ /* 0x000fe20008000007 */
[----:B--2---:R-:W-:-:S03]  /*3980*/  IMAD.SHL.U32 R5, R6, 0x20, RZ ;  /* 0x0000002006057824 */ /* 0x004fc600078e00ff */
[-C--:B------:R-:W-:Y:S02]  /*3990*/  SHF.L.U32 R4, R4, R6.reuse, RZ ;  /* 0x0000000604047219 */ /* 0x080fe400000006ff */
[----:B------:R-:W-:Y:S01]  /*39a0*/  SHF.L.U32 R6, R3, R6, RZ ;  /* 0x0000000603067219 */ /* 0x000fe200000006ff */
[----:B------:R2:W-:Y:S04]  /*39b0*/  STS [UR6+0x190], R5 ;  /* 0x00019005ff007988 */ /* 0x0005e80008000806 */
[----:B------:R2:W-:Y:S04]  /*39c0*/  ATOMS.OR RZ, [UR5+0x14], R4 ;  /* 0x00001404ffff798c */ /* 0x0005e8000b000005 */
[----:B------:R2:W-:Y:S01]  /*39d0*/  ATOMS.OR RZ, [UR5+0x18], R6 ;  /* 0x00001806ffff798c */ /* 0x0005e2000b000005 */
[----:B------:R-:W-:Y:S03]  /*39e0*/  SYNCS.ARRIVE.TRANS64.RED.A1T0 RZ, [UR4], RZ ;  /* 0x000000ffffff79a7 */ /* 0x000fe60008100404 */
[----:B------:R2:W-:Y:S01]  /*39f0*/  ATOMS.XOR RZ, [UR5+0x10], R3 ;  /* 0x00001003ffff798c */ /* 0x0005e2000b800005 */
[----:B------:R-:W-:Y:S05]  /*3a00*/  BRA `(.L_x_71) ;  /* 0x0000000000107947 */ /* 0x000fea0003800000 */
.L_x_64:
[----:B------:R-:W-:Y:S02]  /*3a10*/  MOV R3, 0xffffffff ;  /* 0xffffffff00037802 */ /* 0x000fe40000000f00 */
[----:B------:R-:W-:-:S03]  /*3a20*/  MOV R4, 0x3a50 ;  /* 0x00003a5000047802 */ /* 0x000fc60000000f00 */
[----:B------:R1:W-:Y:S04]  /*3a30*/  STS [UR6+0x190], R3 ;  /* 0x00019003ff007988 */ /* 0x0003e80008000806 */
[----:B-1---5:R-:W-:Y:S05]  /*3a40*/  CALL.REL.NOINC `($__internal_1_$__cuda_sm10x_tcgen05_guardrail_trap_phase_invalid_during_alloc) ;  /* 0x0000009400a47944 */ /* 0x022fea0003c00000 */
.L_x_71:
[----:B------:R-:W-:Y:S05]  /*3a50*/  WARPSYNC.ALL ;  /* 0x0000000000007948 */ /* 0x000fea0003800000 */
[----:B------:R-:W3:Y:S01]  /*3a60*/  S2UR UR4, SR_CgaCtaId ;  /* 0x00000000000479c3 */ /* 0x000ee20000008800 */
[----:B------:R-:W-:Y:S01]  /*3a70*/  UMOV UR17, 0x400 ;  /* 0x0000040000117882 */ /* 0x000fe20000000000 */
[----:B------:R-:W-:-:S06]  /*3a80*/  NOP ;  /* 0x0000000000007918 */ /* 0x000fcc0000000000 */
[----:B------:R-:W-:Y:S06]  /*3a90*/  BAR.ARV 0x6, 0xa0 ;  /* 0x0182800000007b1d */ /* 0x000fec0000002000 */
[----:B------:R-:W4:Y:S01]  /*3aa0*/  LDCU UR6, c[0x0][0x38c] ;  /* 0x00007180ff0677ac */ /* 0x000f220008000800 */
[----:B------:R-:W-:Y:S01]  /*3ab0*/  LOP3.LUT R0, R0, 0xffff, RZ, 0xc0, !PT ;  /* 0x0000ffff00007812 */ /* 0x000fe200078ec0ff */
[----:B-1----:R-:W-:Y:S01]  /*3ac0*/  IMAD.MOV.U32 R9, RZ, RZ, 0x1 ;  /* 0x00000001ff097424 */ /* 0x002fe200078e00ff */
[----:B------:R-:W-:Y:S01]  /*3ad0*/  LOP3.LUT R2, R2, 0xffff, RZ, 0xc0, !PT ;  /* 0x0000ffff02027812 */ /* 0x000fe200078ec0ff */
[----:B------:R-:W-:Y:S01]  /*3ae0*/  IMAD.MOV.U32 R8, RZ, RZ, RZ ;  /* 0x000000ffff087224 */ /* 0x000fe200078e00ff */
[----:B------:R-:W-:Y:S01]  /*3af0*/  R2UR UR30, R0 ;  /* 0x00000000001e72ca */ /* 0x000fe200000e0000 */
[----:B------:R-:W-:Y:S01]  /*3b00*/  UMOV UR24, URZ ;  /* 0x000000ff00187c82 */ /* 0x000fe20008000000 */
[----:B------:R-:W-:Y:S01]  /*3b10*/  R2UR UR20, R2 ;  /* 0x00000000021472ca */ /* 0x000fe200000e0000 */
[----:B------:R-:W-:Y:S01]  /*3b20*/  UMOV UR15, URZ ;  /* 0x000000ff000f7c82 */ /* 0x000fe20008000000 */
[----:B------:R-:W-:Y:S01]  /*3b30*/  UMOV UR14, URZ ;  /* 0x000000ff000e7c82 */ /* 0x000fe20008000000 */
[----:B---3--:R-:W-:-:S02]  /*3b40*/  ULEA UR17, UR4, UR17, 0x18 ;  /* 0x0000001104117291 */ /* 0x008fc4000f8ec0ff */
[----:B------:R-:W-:Y:S02]  /*3b50*/  UISETP.NE.AND UP3, UPT, UR33, URZ, UPT ;  /* 0x000000ff2100728c */ /* 0x000fe4000bf65270 */
[----:B------:R-:W-:Y:S02]  /*3b60*/  UIADD3 UR5, UPT, UPT, UR17, 0xc400, URZ ;  /* 0x0000c40011057890 */ /* 0x000fe4000fffe0ff */
[----:B------:R-:W-:Y:S02]  /*3b70*/  UIADD3 UR4, UPT, UPT, UR17, 0x22400, URZ ;  /* 0x0002240011047890 */ /* 0x000fe4000fffe0ff */
[----:B----4-:R-:W-:Y:S01]  /*3b80*/  UIADD3 UR6, UPT, UPT, UR6, 0x3f, URZ ;  /* 0x0000003f06067890 */ /* 0x010fe2000fffe0ff */
[----:B--2---:R-:W1:Y:S01]  /*3b90*/  LDS R3, [UR17+0x190] ;  /* 0x00019011ff037984 */ /* 0x004e620008000800 */
[----:B------:R-:W-:Y:S02]  /*3ba0*/  USHF.R.U32.HI UR5, URZ, 0x4, UR5 ;  /* 0x00000004ff057899 */ /* 0x000fe40008011605 */
[----:B------:R-:W-:-:S02]  /*3bb0*/  USHF.R.S32.HI UR25, URZ, 0x1f, UR6 ;  /* 0x0000001fff197899 */ /* 0x000fc40008011406 */
[----:B------:R-:W-:Y:S02]  /*3bc0*/  USHF.R.U32.HI UR4, URZ, 0x4, UR4 ;  /* 0x00000004ff047899 */ /* 0x000fe40008011604 */
[----:B------:R-:W-:Y:S02]  /*3bd0*/  ULEA.HI UR25, UR25, UR6, URZ, 0x6 ;  /* 0x0000000619197291 */ /* 0x000fe4000f8f30ff */
[----:B------:R-:W-:Y:S02]  /*3be0*/  ULOP3.LUT UR5, UR5, 0x3fff, URZ, 0xc0, !UPT ;  /* 0x00003fff05057892 */ /* 0x000fe4000f8ec0ff */
[----:B------:R-:W-:Y:S02]  /*3bf0*/  USHF.R.S32.HI UR25, URZ, 0x6, UR25 ;  /* 0x00000006ff197899 */ /* 0x000fe40008011419 */
[----:B------:R-:W-:Y:S02]  /*3c00*/  ULOP3.LUT UR22, UR4, 0x3fff, URZ, 0xc0, !UPT ;  /* 0x00003fff04167892 */ /* 0x000fe4000f8ec0ff */
[----:B------:R-:W-:-:S02]  /*3c10*/  UISETP.LT.AND UP0, UPT, UR25, 0x1, UPT ;  /* 0x000000011900788c */ /* 0x000fc4000bf01270 */
[----:B------:R-:W-:Y:S02]  /*3c20*/  ULOP3.LUT UR21, UR5, 0x10000, URZ, 0xfc, !UPT ;  /* 0x0001000005157892 */ /* 0x000fe4000f8efcff */
[----:B------:R-:W-:Y:S02]  /*3c30*/  ULOP3.LUT UR22, UR22, 0x10000, URZ, 0xfc, !UPT ;  /* 0x0001000016167892 */ /* 0x000fe4000f8efcff */
[----:B------:R-:W-:Y:S01]  /*3c40*/  USEL UR31, UR25, 0x1, !UP0 ;  /* 0x00000001191f7887 */ /* 0x000fe2000c000000 */
[----:B------:R-:W-:Y:S01]  /*3c50*/  UMOV UR28, 0x0 ;  /* 0x00000000001c7882 */ /* 0x000fe20000000000 */
[----:B------:R-:W-:Y:S01]  /*3c60*/  UMOV UR29, 0x104004a0 ;  /* 0x104004a0001d7882 */ /* 0x000fe20000000000 */
[----:B------:R-:W-:Y:S01]  /*3c70*/  UMOV UR26, 0x0 ;  /* 0x00000000001a7882 */ /* 0x000fe20000000000 */
[----:B------:R-:W-:Y:S01]  /*3c80*/  UMOV UR27, 0x104004a0 ;  /* 0x104004a0001b7882 */ /* 0x000fe20000000000 */
[----:B-1----:R-:W-:Y:S02]  /*3c90*/  R2UR UR32, R3 ;  /* 0x00000000032072ca */ /* 0x002fe400000e0000 */
[----:B------:R-:W-:-:S13]  /*3ca0*/  CS2R R2, SRZ ;  /* 0x0000000000027805 */ /* 0x000fda000001ff00 */
.L_x_82:
[C---:B------:R-:W-:Y:S02]  /*3cb0*/  LEA R0, R8.reuse, UR17, 0x3 ;  /* 0x0000001108007c11 */ /* 0x040fe4000f8e18ff */
[----:B------:R-:W-:Y:S02]  /*3cc0*/  SHF.L.U32 R5, R3, 0x1f, RZ ;  /* 0x0000001f03057819 */ /* 0x000fe400000006ff */
[----:B------:R-:W-:Y:S02]  /*3cd0*/  LEA R4, R8, UR17, 0x4 ;  /* 0x0000001108047c11 */ /* 0x000fe4000f8e20ff */
[----:B------:R-:W1:Y:S02]  /*3ce0*/  SYNCS.PHASECHK.TRANS64.TRYWAIT P0, [R0+URZ+0x100], R5 ;  /* 0x00010005000075a7 */ /* 0x000e6400080011ff */
[----:B-1-3--:R-:W-:Y:S05]  /*3cf0*/  @!P0 BRA `(.L_x_75) ;  /* 0x0000008c002c8947 */ /* 0x00afea0003800000 */
.L_x_181:
[----:B-1----:R-:W1:Y:S01]  /*3d00*/  LDS.128 R4, [R4+0x170] ;  /* 0x0001700004047984 */ /* 0x002e620000000c00 */
[----:B------:R-:W-:Y:S02]  /*3d10*/  VIADD R0, R0, 0x110 ;  /* 0x0000011000007836 */ /* 0x000fe40000000000 */
[----:B------:R-:W-:Y:S01]  /*3d20*/  VIADD R8, R8, 0x1 ;  /* 0x0000000108087836 */ /* 0x000fe20000000000 */
[----:B------:R-:W-:Y:S01]  /*3d30*/  @!PT LDS RZ, [RZ] ;  /* 0x00000000fffff984 */ /* 0x000fe20000000800 */
[----:B------:R-:W-:Y:S01]  /*3d40*/  @!PT LDS RZ, [RZ] ;  /* 0x00000000fffff984 */ /* 0x000fe20000000800 */
[----:B------:R-:W-:Y:S01]  /*3d50*/  @!PT LDS RZ, [RZ] ;  /* 0x00000000fffff984 */ /* 0x000fe20000000800 */
[----:B------:R-:W-:Y:S01]  /*3d60*/  @!PT LDS RZ, [RZ] ;  /* 0x00000000fffff984 */ /* 0x000fe20000000800 */
[----:B------:R2:W-:Y:S06]  /*3d70*/  MEMBAR.ALL.CTA ;  /* 0x0000000000007992 */ /* 0x0005ec0000008000 */
[----:B--2---:R-:W2:Y:S01]  /*3d80*/  FENCE.VIEW.ASYNC.S ;  /* 0x00000000000073c6 */ /* 0x004ea20000000000 */
[----:B------:R-:W-:-:S04]  /*3d90*/  PRMT R0, RZ, 0x654, R0 ;  /* 0x00000654ff007816 */ /* 0x000fc80000000000 */
[----:B--2---:R2:W-:Y:S01]  /*3da0*/  SYNCS.ARRIVE.TRANS64.RED.A1T0 RZ, [R0+URZ], RZ ;  /* 0x000000ff00ff79a7 */ /* 0x0045e200081004ff */
[----:B-1----:R-:W-:Y:S01]  /*3db0*/  LOP3.LUT P1, RZ, R6, 0x1, RZ, 0xc0, !PT ;  /* 0x0000000106ff7812 */ /* 0x002fe2000782c0ff */
[----:B--2---:R-:W-:-:S12]  /*3dc0*/  BRA.U UP3, `(.L_x_76) ;  /* 0x0000000103e07547 */ /* 0x004fd8000b800000 */
[----:B------:R-:W1:Y:S01]  /*3dd0*/  LDCU UR4, c[0x0][0x38c] ;  /* 0x00007180ff0477ac */ /* 0x000e620008000800 */
[----:B------:R-:W-:Y:S02]  /*3de0*/  PLOP3.LUT P2, PT, PT, PT, PT, 0x80, 0x8 ;  /* 0x000000000008781c */ /* 0x000fe40003f4f070 */
[----:B------:R-:W-:Y:S01]  /*3df0*/  SHF.L.U32 R5, R9, 0x1f, RZ ;  /* 0x0000001f09057819 */ /* 0x000fe200000006ff */
[----:B------:R-:W-:Y:S02]  /*3e00*/  ULEA UR23, UR24, UR17, 0x3 ;  /* 0x0000001118177291 */ /* 0x000fe4000f8e18ff */
[----:B------:R-:W-:Y:S02]  /*3e10*/  ULEA UR18, UR24, UR32, 0x8 ;  /* 0x0000002018127291 */ /* 0x000fe4000f8e40ff */
[----:B-1----:R-:W-:-:S06]  /*3e20*/  UISETP.GE.AND UP0, UPT, UR4, 0x1, UPT ;  /* 0x000000010400788c */ /* 0x002fcc000bf06270 */
[----:B------:R-:W-:-:S05]  /*3e30*/  PLOP3.LUT P0, PT, PT, PT, UP0, 0x80, 0x8 ;  /* 0x000000000008781c */ /* 0x000fca0003f0f008 */
[----:B------:R-:W-:-:S08]  /*3e40*/  @UP0 ULEA UR4, UR15, UR17, 0x3 ;  /* 0x000000110f040291 */ /* 0x000fd0000f8e18ff */
[----:B------:R-:W-:-:S04]  /*3e50*/  @P0 SHF.L.U32 R0, R2, 0x1f, RZ ;  /* 0x0000001f02000819 */ /* 0x000fc800000006ff */
[----:B------:R1:W2:Y:S01]  /*3e60*/  @P0 SYNCS.PHASECHK.TRANS64.TRYWAIT P2, [UR4], R0 ;  /* 0x00000000ff0005a7 */ /* 0x0002a20008041104 */
[----:B------:R-:W3:Y:S02]  /*3e70*/  SYNCS.PHASECHK.TRANS64.TRYWAIT P0, [UR23+0x130], R5 ;  /* 0x00013005ff0075a7 */ /* 0x000ee40008001117 */
[----:B-123--:R-:W-:Y:S05]  /*3e80*/  @!P0 BRA `(.L_x_77) ;  /* 0x0000008800dc8947 */ /* 0x00efea0003800000 */
.L_x_183:
[----:B------:R-:W-:Y:S01]  /*3e90*/  UMOV UR19, UR14 ;  /* 0x0000000e00137c82 */ /* 0x000fe20008000000 */
[----:B------:R-:W-:Y:S05]  /*3ea0*/  BRA.U !UP0, `(.L_x_78) ;  /* 0x0000000108987547 */ /* 0x000fea000b800000 */
[----:B------:R-:W-:Y:S02]  /*3eb0*/  UIADD3 UR19, UPT, UPT, UR31, UR14, URZ ;  /* 0x0000000e1f137290 */ /* 0x000fe4000fffe0ff */
[----:B------:R-:W-:Y:S01]  /*3ec0*/  UPLOP3.LUT UP2, UPT, UPT, UPT, UPT, 0x40, 0x4 ;  /* 0x000000000004789c */ /* 0x000fe20003f4e870 */
[----:B------:R-:W-:Y:S01]  /*3ed0*/  UMOV UR16, UR25 ;  /* 0x0000001900107c82 */ /* 0x000fe20008000000 */
[----:B------:R-:W-:-:S09]  /*3ee0*/  UMOV UR6, UR15 ;  /* 0x0000000f00067c82 */ /* 0x000fd20008000000 */
.L_x_81:
[----:B--2---:R-:W-:Y:S01]  /*3ef0*/  ULEA UR5, UR6, UR17, 0x3 ;  /* 0x0000001106057291 */ /* 0x004fe2000f8e18ff */
[----:B---3--:R-:W-:Y:S11]  /*3f00*/  @P2 BRA `(.L_x_79) ;  /* 0x00000000000c2947 */ /* 0x008ff60003800000 */
[----:B-1----:R-:W-:Y:S04]  /*3f10*/  SHF.L.U32 R5, R2, 0x1f, RZ ;  /* 0x0000001f02057819 */ /* 0x002fe800000006ff */
[----:B------:R-:W1:Y:S02]  /*3f20*/  SYNCS.PHASECHK.TRANS64.TRYWAIT P0, [UR5], R5 ;  /* 0x00000005ff0075a7 */ /* 0x000e640008001105 */
[----:B-1----:R-:W-:Y:S05]  /*3f30*/  @!P0 BRA `(.L_x_80) ;  /* 0x0000008800c88947 */ /* 0x002fea0003800000 */
.L_x_79:
[----:B------:R-:W-:Y:S01]  /*3f40*/  UISETP.NE.AND UP0, UPT, UR16, 0x1, UPT ;  /* 0x000000011000788c */ /* 0x000fe2000bf05270 */
[----:B------:R-:W-:Y:S01]  /*3f50*/  PLOP3.LUT P2, PT, PT, PT, PT, 0x80, 0x8 ;  /* 0x000000000008781c */ /* 0x000fe20003f4f070 */
[----:B------:R-:W-:Y:S02]  /*3f60*/  UIADD3 UR4, UPT, UPT, UR6, 0x1, URZ ;  /* 0x0000000106047890 */ /* 0x000fe4000fffe0ff */
[----:B------:R-:W-:Y:S02]  /*3f70*/  ULEA UR12, UR6, UR22, 0x9 ;  /* 0x00000016060c7291 */ /* 0x000fe4000f8e48ff */
[----:B------:R-:W-:Y:S01]  /*3f80*/  UISETP.NE.AND UP1, UPT, UR4, 0xb, UPT ;  /* 0x0000000b0400788c */ /* 0x000fe2000bf25270 */
[----:B------:R-:W-:Y:S01]  /*3f90*/  PLOP3.LUT P0, PT, PT, PT, UP0, 0x80, 0x8 ;  /* 0x000000000008781c */ /* 0x000fe20003f0f008 */
[----:B------:R-:W-:Y:S02]  /*3fa0*/  UIADD3 UR10, UPT, UPT, UR12, 0x2, URZ ;  /* 0x000000020c0a7890 */ /* 0x000fe4000fffe0ff */
[----:B------:R-:W-:Y:S02]  /*3fb0*/  USEL UR7, URZ, 0x1, UP1 ;  /* 0x00000001ff077887 */ /* 0x000fe40008800000 */
[----:B------:R-:W-:Y:S02]  /*3fc0*/  USEL UR15, UR4, URZ, UP1 ;  /* 0x000000ff040f7287 */ /* 0x000fe40008800000 */
[----:B------:R-:W-:Y:S02]  /*3fd0*/  UIADD3 UR14, UPT, UPT, UR14, 0x1, URZ ;  /* 0x000000010e0e7890 */ /* 0x000fe4000fffe0ff */
[----:B------:R-:W-:Y:S01]  /*3fe0*/  @UP0 ULEA UR4, UR15, UR17, 0x3 ;  /* 0x000000110f040291 */ /* 0x000fe2000f8e18ff */
[----:B------:R-:W-:Y:S01]  /*3ff0*/  LOP3.LUT R2, R2, UR7, RZ, 0x3c, !PT ;  /* 0x0000000702027c12 */ /* 0x000fe2000f8e3cff */
[----:B------:R-:W-:Y:S01]  /*4000*/  UIADD3 UR7, UPT, UPT, UR5, 0x58, URZ ;  /* 0x0000005805077890 */ /* 0x000fe2000fffe0ff */
[----:B------:R-:W-:Y:S02]  /*4010*/  UMOV UR13, 0x80004020 ;  /* 0x80004020000d7882 */ /* 0x000fe40000000000 */
[----:B-1----:R-:W-:Y:S01]  /*4020*/  @P0 SHF.L.U32 R0, R2, 0x1f, RZ ;  /* 0x0000001f02000819 */ /* 0x002fe200000006ff */
[----:B------:R-:W-:Y:S01]  /*4030*/  UMOV UR5, 0x80004020 ;  /* 0x8000402000057882 */ /* 0x000fe20000000000 */
[----:B------:R-:W-:Y:S01]  /*4040*/  UMOV UR11, 0x80004020 ;  /* 0x80004020000b7882 */ /* 0x000fe20000000000 */
[----:B------:R-:W-:Y:S01]  /*4050*/  UMOV UR9, 0x80004020 ;  /* 0x8000402000097882 */ /* 0x000fe20000000000 */
[----:B------:R2:W3:Y:S01]  /*4060*/  @P0 SYNCS.PHASECHK.TRANS64.TRYWAIT P2, [UR4], R0 ;  /* 0x00000000ff0005a7 */ /* 0x0004e20008041104 */
[----:B------:R-:W-:Y:S02]  /*4070*/  ULEA UR4, UR6, UR21, 0x9 ;  /* 0x0000001506047291 */ /* 0x000fe4000f8e48ff */
[----:B------:R-:W-:Y:S02]  /*4080*/  UISETP.NE.AND UP0, UPT, UR14, UR19, UPT ;  /* 0x000000130e00728c */ /* 0x000fe4000bf05270 */
[----:B------:R-:W-:Y:S02]  /*4090*/  UIADD3 UR8, UPT, UPT, UR4, 0x2, URZ ;  /* 0x0000000204087890 */ /* 0x000fe4000fffe0ff */
[----:B------:R-:W-:Y:S01]  /*40a0*/  UIADD3 UR16, UPT, UPT, UR16, -0x1, URZ ;  /* 0xffffffff10107890 */ /* 0x000fe2000fffe0ff */
[----:B------:R-:W-:Y:S02]  /*40b0*/  UMOV UR6, UR15 ;  /* 0x0000000f00067c82 */ /* 0x000fe40008000000 */
[----:B------:R2:W-:Y:S01]  /*40c0*/  UTCIMMA.2CTA gdesc[UR4], gdesc[UR12], tmem[UR18], tmem[UR28], idesc[UR29], UP2 ;  /* 0x00ff1c0c040075ea */ /* 0x0005e20009200112 */
[----:B------:R-:W-:Y:S03]  /*40d0*/  UPLOP3.LUT UP2, UPT, UPT, UPT, UPT, 0x80, 0x8 ;  /* 0x000000000008789c */ /* 0x000fe60003f4f070 */
[----:B------:R2:W-:Y:S01]  /*40e0*/  UTCIMMA.2CTA gdesc[UR8], gdesc[UR10], tmem[UR18], tmem[UR26], idesc[UR27], UPT ;  /* 0x00ff1a0a080075ea */ /* 0x0005e2000ba00112 */
[----:B------:R2:W-:Y:S01]  /*40f0*/  UTCBAR.2CTA.MULTICAST [UR7], URZ, UR20 ;  /* 0x000000ff070073e9 */ /* 0x0005e20008200814 */
[----:B------:R-:W-:Y:S06]  /*4100*/  BRA.U UP0, `(.L_x_81) ;  /* 0xfffffffd00787547 */ /* 0x000fec000b83ffff */
.L_x_78:
[----:B--2---:R-:W-:Y:S01]  /*4110*/  UIADD3 UR4, UPT, UPT, UR23, 0x120, URZ ;  /* 0x0000012017047890 */ /* 0x004fe2000fffe0ff */
[----:B------:R-:W-:-:S08]  /*4120*/  UMOV UR14, UR19 ;  /* 0x00000013000e7c82 */ /* 0x000fd00008000000 */
[----:B------:R2:W-:Y:S01]  /*4130*/  UTCBAR.2CTA.MULTICAST [UR4], URZ, UR30 ;  /* 0x000000ff040073e9 */ /* 0x0005e2000820081e */
[----:B------:R-:W-:Y:S02]  /*4140*/  NOP ;  /* 0x0000000000007918 */ /* 0x000fe40000000000 */
.L_x_76:
[----:B--2---:R-:W-:Y:S01]  /*4150*/  UIADD3 UR4, UPT, UPT, UR24, 0x1, URZ ;  /* 0x0000000118047890 */ /* 0x004fe2000fffe0ff */
[----:B------:R-:W-:-:S03]  /*4160*/  ISETP.NE.AND P0, PT, R8, 0x2, PT ;  /* 0x000000020800780c */ /* 0x000fc60003f05270 */
[----:B------:R-:W-:Y:S01]  /*4170*/  UISETP.NE.AND UP0, UPT, UR4, 0x2, UPT ;  /* 0x000000020400788c */ /* 0x000fe2000bf05270 */
[----:B-1----:R-:W-:Y:S02]  /*4180*/  SEL R0, RZ, 0x1, P0 ;  /* 0x00000001ff007807 */ /* 0x002fe40000000000 */
[----:B------:R-:W-:Y:S01]  /*4190*/  SEL R8, R8, RZ, P0 ;  /* 0x000000ff08087207 */ /* 0x000fe20000000000 */
[----:B------:R-:W-:Y:S01]  /*41a0*/  USEL UR5, URZ, 0x1, UP0 ;  /* 0x00000001ff057887 */ /* 0x000fe20008000000 */
[----:B------:R-:W-:Y:S01]  /*41b0*/  LOP3.LUT R3, R3, R0, RZ, 0x3c, !PT ;  /* 0x0000000003037212 */ /* 0x000fe200078e3cff */
[----:B------:R-:W-:-:S04]  /*41c0*/  USEL UR24, UR4, URZ, UP0 ;  /* 0x000000ff04187287 */ /* 0x000fc80008000000 */
[----:B------:R-:W-:Y:S01]  /*41d0*/  LOP3.LUT R9, R9, UR5, RZ, 0x3c, !PT ;  /* 0x0000000509097c12 */ /* 0x000fe2000f8e3cff */
[----:B------:R-:W-:Y:S07]  /*41e0*/  @P1 BRA `(.L_x_82) ;  /* 0xfffffff800b01947 */ /* 0x000fee000383ffff */
[----:B------:R-:W1:Y:S01]  /*41f0*/  S2UR UR8, SR_CgaCtaId ;  /* 0x00000000000879c3 */ /* 0x000e620000008800 */
[----:B------:R-:W-:Y:S01]  /*4200*/  ELECT P0, URZ, PT ;  /* 0x0000000000ff782f */ /* 0x000fe20003800000 */
[----:B------:R-:W-:Y:S01]  /*4210*/  HFMA2 R0, -RZ, RZ, 0, 5.9604644775390625e-08 ;  /* 0x00000001ff007431 */ /* 0x000fe200000001ff */
[----:B------:R-:W-:-:S05]  /*4220*/  UMOV UR4, 0x40 ;  /* 0x0000004000047882 */ /* 0x000fca0000000000 */
[----:B------:R-:W-:Y:S01]  /*4230*/  UVIRTCOUNT.DEALLOC.SMPOOL 0x80 ;  /* 0x000000800000784c */ /* 0x000fe20000000000 */
[----:B------:R-:W-:Y:S02]  /*4240*/  UISETP.NE.AND UP0, UPT, UR33, URZ, UPT ;  /* 0x000000ff2100728c */ /* 0x000fe4000bf05270 */
[----:B-1----:R-:W-:-:S09]  /*4250*/  ULEA UR8, UR8, UR4, 0x18 ;  /* 0x0000000408087291 */ /* 0x002fd2000f8ec0ff */
[----:B------:R1:W-:Y:S01]  /*4260*/  @P0 STS.U8 [UR8+0x1c], R0 ;  /* 0x00001c00ff000988 */ /* 0x0003e20008000008 */
[----:B------:R-:W-:Y:S05]  /*4270*/  BRA.U UP0, `(.L_x_83) ;  /* 0x0000000100587547 */ /* 0x000fea000b800000 */
[----:B------:R-:W-:Y:S01]  /*4280*/  UIADD3 UR5, UPT, UPT, UR17, 0x130, URZ ;  /* 0x0000013011057890 */ /* 0x000fe2000fffe0ff */
[----:B------:R-:W-:-:S03]  /*4290*/  SHF.L.U32 R3, R9, 0x1f, RZ ;  /* 0x0000001f09037819 */ /* 0x000fc600000006ff */
[----:B------:R-:W-:-:S09]  /*42a0*/  ULEA UR4, UR24, UR5, 0x3 ;  /* 0x0000000518047291 */ /* 0x000fd2000f8e18ff */
[----:B------:R-:W2:Y:S02]  /*42b0*/  SYNCS.PHASECHK.TRANS64.TRYWAIT P0, [UR4], R3 ;  /* 0x00000003ff0075a7 */ /* 0x000ea40008001104 */
[----:B--2---:R-:W-:Y:S05]  /*42c0*/  @!P0 BRA `(.L_x_84) ;  /* 0x0000008400fc8947 */ /* 0x004fea0003800000 */
.L_x_186:
[----:B------:R-:W-:-:S04]  /*42d0*/  UIADD3 UR4, UPT, UPT, UR24, 0x1, URZ ;  /* 0x0000000118047890 */ /* 0x000fc8000fffe0ff */
[----:B------:R-:W-:-:S04]  /*42e0*/  UISETP.NE.AND UP1, UPT, UR4, 0x2, UPT ;  /* 0x000000020400788c */ /* 0x000fc8000bf25270 */
[----:B------:R-:W-:Y:S02]  /*42f0*/  USEL UR6, URZ, 0x1, UP1 ;  /* 0x00000001ff067887 */ /* 0x000fe40008800000 */
[----:B------:R-:W-:-:S04]  /*4300*/  USEL UR4, UR4, URZ, UP1 ;  /* 0x000000ff04047287 */ /* 0x000fc80008800000 */
[----:B------:R-:W-:Y:S01]  /*4310*/  ULEA UR4, UR4, UR5, 0x3 ;  /* 0x0000000504047291 */ /* 0x000fe2000f8e18ff */
[----:B-1----:R-:W-:-:S04]  /*4320*/  LOP3.LUT R3, R9, UR6, RZ, 0x3c, !PT ;  /* 0x0000000609037c12 */ /* 0x002fc8000f8e3cff */
[----:B------:R-:W-:Y:S01]  /*4330*/  SHF.L.U32 R3, R3, 0x1f, RZ ;  /* 0x0000001f03037819 */ /* 0x000fe200000006ff */
[----:B------:R-:W-:-:S04]  /*4340*/  IMAD.U32 R0, RZ, RZ, UR4 ;  /* 0x00000004ff007e24 */ /* 0x000fc8000f8e00ff */
[----:B------:R1:W2:Y:S03]  /*4350*/  SYNCS.PHASECHK.TRANS64.TRYWAIT P0, [R0+URZ], R3 ;  /* 0x00000003000075a7 */ /* 0x0002a600080011ff */
[----:B--2---:R-:W-:Y:S05]  /*4360*/  @!P0 NANOSLEEP.SYNCS 0x989680 ;  /* 0x009896800000895d */ /* 0x004fea0003900000 */
[----:B------:R-:W2:Y:S02]  /*4370*/  @!P0 SYNCS.PHASECHK.TRANS64 P0, [R0+URZ], R3 ;  /* 0x00000003000085a7 */ /* 0x000ea400080010ff */
[----:B--2---:R-:W-:Y:S05]  /*4380*/  @P0 BRA `(.L_x_85) ;  /* 0x0000000000200947 */ /* 0x004fea0003800000 */
.L_x_86:
[----:B--2---:R2:W4:Y:S02]  /*4390*/  SYNCS.PHASECHK.TRANS64.TRYWAIT P0, [R0+URZ], R3 ;  /* 0x00000003000075a7 */ /* 0x00452400080011ff */
[----:B----4-:R-:W-:Y:S05]  /*43a0*/  @!P0 NANOSLEEP.SYNCS 0x989680 ;  /* 0x009896800000895d */ /* 0x010fea0003900000 */
[----:B------:R-:W4:Y:S02]  /*43b0*/  @!P0 SYNCS.PHASECHK.TRANS64 P0, [R0+URZ], R3 ;  /* 0x00000003000085a7 */ /* 0x000f2400080010ff */
[----:B----4-:R-:W-:Y:S05]  /*43c0*/  @!P0 BRA `(.L_x_86) ;  /* 0xfffffffc00f08947 */ /* 0x010fea000383ffff */
[----:B------:R-:W-:Y:S05]  /*43d0*/  BRA `(.L_x_85) ;  /* 0x00000000000c7947 */ /* 0x000fea0003800000 */
.L_x_83:
[----:B------:R-:W-:-:S04]  /*43e0*/  UIADD3 UR4, UPT, UPT, UR17, 0x160, URZ ;  /* 0x0000016011047890 */ /* 0x000fc8000fffe0ff */
[----:B------:R-:W-:-:S09]  /*43f0*/  UPRMT UR4, UR34, 0x654, UR4 ;  /* 0x0000065422047896 */ /* 0x000fd20008000004 */
[----:B------:R-:W-:Y:S03]  /*4400*/  SYNCS.ARRIVE.TRANS64.RED.A1T0 RZ, [UR4], RZ ;  /* 0x000000ffffff79a7 */ /* 0x000fe60008100404 */
.L_x_85:
[----:B-12---:R-:W-:Y:S01]  /*4410*/  SHF.L.U32 R3, RZ, 0x1f, RZ ;  /* 0x0000001fff037819 */ /* 0x006fe200000006ff */
[----:B------:R-:W-:Y:S01]  /*4420*/  UIADD3 UR4, UPT, UPT, UR17, 0x160, URZ ;  /* 0x0000016011047890 */ /* 0x000fe2000fffe0ff */
[----:B------:R-:W-:Y:S02]  /*4430*/  PLOP3.LUT P0, PT, PT, PT, UP0, 0x80, 0x8 ;  /* 0x000000000008781c */ /* 0x000fe40003f0f008 */
[----:B------:R-:W1:Y:S02]  /*4440*/  SYNCS.PHASECHK.TRANS64.TRYWAIT P1, [UR17+0x160], R3 ;  /* 0x00016003ff0075a7 */ /* 0x000e640008021111 */
[----:B-1----:R-:W-:Y:S09]  /*4450*/  @!P1 BRA `(.L_x_87) ;  /* 0x0000008400b09947 */ /* 0x002ff20003800000 */
.L_x_188:
[----:B------:R-:W-:Y:S01]  /*4460*/  @!UP0 UPRMT UR4, UR34, 0x654, UR4 ;  /* 0x0000065422048896 */ /* 0x000fe20008000004 */
[----:B------:R-:W-:Y:S01]  /*4470*/  UMOV UR5, 0xffff ;  /* 0x0000ffff00057882 */ /* 0x000fe20000000000 */
[----:B------:R-:W-:-:S07]  /*4480*/  UMOV UR6, 0x1 ;  /* 0x0000000100067882 */ /* 0x000fce0000000000 */
[----:B------:R-:W-:Y:S01]  /*4490*/  @!P0 SYNCS.ARRIVE.TRANS64.RED.A1T0 RZ, [UR4], RZ ;  /* 0x000000ffffff89a7 */ /* 0x000fe20008100404 */
[----:B------:R-:W-:Y:S01]  /*44a0*/  NOP ;  /* 0x0000000000007918 */ /* 0x000fe20000000000 */
[----:B-1----:R-:W1:Y:S01]  /*44b0*/  LDS R0, [UR8+0x14] ;  /* 0x00001408ff007984 */ /* 0x002e620008000800 */
[----:B------:R-:W-:-:S04]  /*44c0*/  ULOP3.LUT UR4, UR32, 0xffff, URZ, 0xc0, !UPT ;  /* 0x0000ffff20047892 */ /* 0x000fc8000f8ec0ff */
[----:B------:R-:W-:-:S04]  /*44d0*/  USHF.R.U32.HI UR4, URZ, 0x5, UR4 ;  /* 0x00000005ff047899 */ /* 0x000fc80008011604 */
[----:B------:R-:W-:Y:S02]  /*44e0*/  USHF.L.U32 UR5, UR5, UR4, URZ ;  /* 0x0000000405057299 */ /* 0x000fe400080006ff */
[----:B------:R-:W-:-:S04]  /*44f0*/  USHF.L.U32 UR4, UR6, UR4, URZ ;  /* 0x0000000406047299 */ /* 0x000fc800080006ff */
[----:B-1----:R-:W-:-:S04]  /*4500*/  LOP3.LUT R0, R0, UR5, RZ, 0xc0, !PT ;  /* 0x0000000500007c12 */ /* 0x002fc8000f8ec0ff */
[----:B------:R-:W-:-:S13]  /*4510*/  ISETP.NE.AND P0, PT, R0, UR5, PT ;  /* 0x0000000500007c0c */ /* 0x000fda000bf05270 */
[----:B------:R-:W-:Y:S05]  /*4520*/  @P0 BRA `(.L_x_88) ;  /* 0x0000000000580947 */ /* 0x000fea0003800000 */
[----:B------:R-:W1:Y:S02]  /*4530*/  LDS R0, [UR8+0x18] ;  /* 0x00001808ff007984 */ /* 0x000e640008000800 */
[----:B-1----:R-:W-:-:S04]  /*4540*/  LOP3.LUT R0, R0, UR4, RZ, 0xc0, !PT ;  /* 0x0000000400007c12 */ /* 0x002fc8000f8ec0ff */
[----:B------:R-:W-:-:S13]  /*4550*/  ISETP.NE.AND P0, PT, R0, UR4, PT ;  /* 0x0000000400007c0c */ /* 0x000fda000bf05270 */
[----:B------:R-:W-:Y:S05]  /*4560*/  @P0 BRA `(.L_x_89) ;  /* 0x00000000003c0947 */ /* 0x000fea0003800000 */
[----:B------:R-:W1:Y:S01]  /*4570*/  S2R R2, SR_LANEID ;  /* 0x0000000000027919 */ /* 0x000e620000000000 */
[----:B------:R-:W-:Y:S01]  /*4580*/  ULOP3.LUT UR5, URZ, UR5, URZ, 0x33, !UPT ;  /* 0x00000005ff057292 */ /* 0x000fe2000f8e33ff */
[----:B------:R-:W-:Y:S01]  /*4590*/  LOP3.LUT R4, RZ, UR4, RZ, 0x33, !PT ;  /* 0x00000004ff047c12 */ /* 0x000fe2000f8e33ff */
[----:B------:R-:W-:Y:S02]  /*45a0*/  VOTEU.ANY UR4, UPT, PT ;  /* 0x0000000000047886 */ /* 0x000fe400038e0100 */
[----:B------:R-:W-:Y:S01]  /*45b0*/  UFLO.U32 UR4, UR4 ;  /* 0x00000004000472bd */ /* 0x000fe200080e0000 */
[----:B------:R-:W2:Y:S01]  /*45c0*/  REDUX UR6, R4 ;  /* 0x00000000040673c4 */ /* 0x000ea20000000000 */
[----:B------:R-:W-:-:S06]  /*45d0*/  IMAD.U32 R0, RZ, RZ, UR5 ;  /* 0x00000005ff007e24 */ /* 0x000fcc000f8e00ff */
[----:B------:R4:W-:Y:S01]  /*45e0*/  UTCATOMSWS.AND URZ, UR5 ;  /* 0x0000000500ff79e3 */ /* 0x0009e20008000000 */
[----:B------:R-:W3:Y:S01]  /*45f0*/  REDUX UR7, R0 ;  /* 0x00000000000773c4 */ /* 0x000ee20000000000 */
[----:B-1----:R-:W-:Y:S01]  /*4600*/  ISETP.EQ.U32.AND P0, PT, R2, UR4, PT ;  /* 0x0000000402007c0c */ /* 0x002fe2000bf02070 */
[----:B--2---:R-:W-:Y:S01]  /*4610*/  IMAD.U32 R2, RZ, RZ, UR6 ;  /* 0x00000006ff027e24 */ /* 0x004fe2000f8e00ff */
[----:B---3--:R-:W-:-:S11]  /*4620*/  MOV R3, UR7 ;  /* 0x0000000700037c02 */ /* 0x008fd60008000f00 */
[----:B------:R4:W-:Y:S04]  /*4630*/  @P0 ATOMS.AND RZ, [UR8+0x14], R3 ;  /* 0x00001403ffff098c */ /* 0x0009e8000a800008 */
[----:B------:R4:W-:Y:S01]  /*4640*/  @P0 ATOMS.AND RZ, [UR8+0x18], R2 ;  /* 0x00001802ffff098c */ /* 0x0009e2000a800008 */
[----:B------:R-:W-:Y:S05]  /*4650*/  BRA `(.L_x_90) ;  /* 0x0000000000147947 */ /* 0x000fea0003800000 */
.L_x_89:
[----:B------:R-:W-:Y:S02]  /*4660*/  MOV R2, 0x4680 ;  /* 0x0000468000027802 */ /* 0x000fe40000000f00 */
[----:B---3-5:R-:W-:Y:S05]  /*4670*/  CALL.REL.NOINC `($__internal_0_$__cuda_sm10x_tcgen05_guardrail_trap_col_being_dealloced_not_returned_by_alloc) ;  /* 0x00000088008c7944 */ /* 0x028fea0003c00000 */
[----:B------:R-:W-:Y:S05]  /*4680*/  BRA `(.L_x_90) ;  /* 0x0000000000087947 */ /* 0x000fea0003800000 */
.L_x_88:
[----:B------:R-:W-:Y:S02]  /*4690*/  MOV R2, 0x46b0 ;  /* 0x000046b000027802 */ /* 0x000fe40000000f00 */
[----:B---3-5:R-:W-:Y:S05]  /*46a0*/  CALL.REL.NOINC `($__internal_2_$__cuda_sm10x_tcgen05_guardrail_trap_unallocated_columns_being_dealloced) ;  /* 0x0000008800987944 */ /* 0x028fea0003c00000 */
.L_x_90:
[----:B------:R-:W-:Y:S01]  /*46b0*/  NOP ;  /* 0x0000000000007918 */ /* 0x000fe20000000000 */
[----:B----4-:R-:W-:Y:S05]  /*46c0*/  EXIT ;  /* 0x000000000000794d */ /* 0x010fea0003800000 */
.L_x_63:
[----:B------:R-:W-:-:S09]  /*46d0*/  UISETP.NE.OR UP0, UPT, UR17, 0x3, !UP3 ;  /* 0x000000031100788c */ /* 0x000fd2000df05670 */
[----:B------:R-:W-:Y:S05]  /*46e0*/  BRA.U UP0, `(.L_x_91) ;  /* 0x0000001100587547 */ /* 0x000fea000b800000 */
[----:B------:R-:W1:Y:S01]  /*46f0*/  LDCU UR31, c[0x0][0x370] ;  /* 0x00006e00ff1f77ac */ /* 0x000e620008000800 */
[----:B------:R-:W2:Y:S01]  /*4700*/  LDC.64 R16, c[0x0][0x348] ;  /* 0x0000d200ff107b82 */ /* 0x000ea20000000a00 */
[----:B------:R-:W-:Y:S02]  /*4710*/  HFMA2 R13, -RZ, RZ, 0, 0 ;  /* 0x00000000ff0d7431 */ /* 0x000fe400000001ff */
[----:B------:R-:W-:Y:S01]  /*4720*/  IMAD.MOV.U32 R15, RZ, RZ, 0x1 ;  /* 0x00000001ff0f7424 */ /* 0x000fe200078e00ff */
[----:B------:R-:W1:Y:S01]  /*4730*/  LDCU.128 UR48, c[0x0][0xb10] ;  /* 0x00016200ff3077ac */ /* 0x000e620008000c00 */
[----:B------:R-:W-:Y:S01]  /*4740*/  IMAD.MOV.U32 R14, RZ, RZ, RZ ;  /* 0x000000ffff0e7224 */ /* 0x000fe200078e00ff */
[----:B------:R-:W-:Y:S01]  /*4750*/  MOV R7, 0x2000 ;  /* 0x0000200000077802 */ /* 0x000fe20000000f00 */
[----:B------:R-:W3:Y:S01]  /*4760*/  LDCU UR30, c[0x0][0x374] ;  /* 0x00006e80ff1e77ac */ /* 0x000ee20008000800 */
[----:B------:R-:W4:Y:S01]  /*4770*/  LDC.64 R2, c[0x0][0x888] ;  /* 0x00022200ff027b82 */ /* 0x000f220000000a00 */
[----:B------:R-:W3:Y:S01]  /*4780*/  LDCU UR15, c[0x0][0xb0c] ;  /* 0x00016180ff0f77ac */ /* 0x000ee20008000800 */
[----:B------:R-:W2:Y:S06]  /*4790*/  LDCU UR40, c[0x0][0xb20] ;  /* 0x00016400ff2877ac */ /* 0x000eac0008000800 */
[----:B------:R-:W4:Y:S01]  /*47a0*/  LDC.64 R4, c[0x0][0x890] ;  /* 0x00022400ff047b82 */ /* 0x000f220000000a00 */
[----:B------:R-:W2:Y:S01]  /*47b0*/  LDCU UR4, c[0x0][0xb30] ;  /* 0x00016600ff0477ac */ /* 0x000ea20008000800 */
[----:B------:R-:W-:Y:S01]  /*47c0*/  UMOV UR21, 0x400 ;  /* 0x0000040000157882 */ /* 0x000fe20000000000 */
[----:B-1----:R-:W-:-:S02]  /*47d0*/  UIMAD.WIDE.U32 UR6, UR31, UR48, URZ ;  /* 0x000000301f0672a5 */ /* 0x002fc4000f8e00ff */
[----:B---3--:R-:W-:Y:S02]  /*47e0*/  UIMAD.WIDE.U32 UR8, UR30, UR51, URZ ;  /* 0x000000331e0872a5 */ /* 0x008fe4000f8e00ff */
[----:B------:R-:W-:Y:S02]  /*47f0*/  ULEA UR21, UR45, UR21, 0x18 ;  /* 0x000000152d157291 */ /* 0x000fe4000f8ec0ff */
[----:B------:R-:W-:Y:S02]  /*4800*/  UPLOP3.LUT UP3, UPT, UPT, UPT, UPT, 0x40, 0x4 ;  /* 0x000000000004789c */ /* 0x000fe40003f6e870 */
[----:B------:R-:W-:Y:S01]  /*4810*/  UIADD3 UR37, UPT, UPT, UR21, 0xc8, URZ ;  /* 0x000000c815257890 */ /* 0x000fe2000fffe0ff */
[----:B------:R-:W-:Y:S01]  /*4820*/  UMOV UR6, UR7 ;  /* 0x0000000700067c82 */ /* 0x000fe20008000000 */
[----:B------:R-:W-:Y:S01]  /*4830*/  UMOV UR38, UR9 ;  /* 0x0000000900267c82 */ /* 0x000fe20008000000 */
[----:B------:R-:W-:Y:S02]  /*4840*/  UISETP.GE.AND UP0, UPT, UR42, 0x1, UPT ;  /* 0x000000012a00788c */ /* 0x000fe4000bf06270 */
[----:B------:R-:W-:Y:S01]  /*4850*/  UISETP.NE.AND UP4, UPT, UR42, 0x1, UPT ;  /* 0x000000012a00788c */ /* 0x000fe2000bf85270 */
[----:B------:R-:W1:Y:S01]  /*4860*/  LDCU.64 UR22, c[0x0][0xb28] ;  /* 0x00016500ff1677ac */ /* 0x000e620008000a00 */
[----:B------:R-:W-:-:S02]  /*4870*/  UISETP.NE.AND UP6, UPT, UR15, 0x1, UPT ;  /* 0x000000010f00788c */ /* 0x000fc4000bfc5270 */
[----:B------:R-:W-:Y:S02]  /*4880*/  UISETP.NE.AND UP5, UPT, UR50, 0x1, UPT ;  /* 0x000000013200788c */ /* 0x000fe4000bfa5270 */
[----:B------:R-:W-:Y:S02]  /*4890*/  UIADD3 UR33, UPT, UPT, UR21, 0xb0, URZ ;  /* 0x000000b015217890 */ /* 0x000fe4000fffe0ff */
[----:B------:R-:W-:Y:S02]  /*48a0*/  UIADD3 UR25, UPT, UPT, UR21, 0xb8, URZ ;  /* 0x000000b815197890 */ /* 0x000fe4000fffe0ff */
[----:B------:R-:W-:Y:S02]  /*48b0*/  UIADD3 UR17, UPT, UPT, UR21, 0xc0, URZ ;  /* 0x000000c015117890 */ /* 0x000fe4000fffe0ff */
[----:B------:R-:W-:Y:S02]  /*48c0*/  UPRMT UR37, UR45, 0x654, UR37 ;  /* 0x000006542d257896 */ /* 0x000fe40008000025 */
[----:B------:R-:W-:-:S02]  /*48d0*/  USHF.R.U32.HI UR39, URZ, UR49, UR6 ;  /* 0x00000031ff277299 */ /* 0x000fc40008011606 */
[----:B--2---:R-:W-:Y:S02]  /*48e0*/  USHF.R.U32.HI UR38, URZ, UR40, UR38 ;  /* 0x00000028ff267299 */ /* 0x004fe40008011626 */
[----:B------:R-:W-:-:S11]  /*48f0*/  UISETP.NE.AND UP2, UPT, UR4, 0x1, UPT ;  /* 0x000000010400788c */ /* 0x000fd6000bf45270 */
.L_x_102:
[C---:B------:R-:W-:Y:S02]  /*4900*/  LEA R12, R14.reuse, UR21, 0x3 ;  /* 0x000000150e0c7c11 */ /* 0x040fe4000f8e18ff */
[----:B------:R-:W-:Y:S02]  /*4910*/  SHF.L.U32 R9, R13, 0x1f, RZ ;  /* 0x0000001f0d097819 */ /* 0x000fe400000006ff */
[----:B------:R-:W-:Y:S02]  /*4920*/  LEA R10, R14, UR21, 0x4 ;  /* 0x000000150e0a7c11 */ /* 0x000fe4000f8e20ff */
[----:B--2---:R-:W2:Y:S02]  /*4930*/  SYNCS.PHASECHK.TRANS64.TRYWAIT P0, [R12+URZ+0x100], R9 ;  /* 0x000100090c0075a7 */ /* 0x004ea400080011ff */
[----:B--2---:R-:W-:Y:S05]  /*4940*/  @!P0 BRA `(.L_x_92) ;  /* 0x00000080008c8947 */ /* 0x004fea0003800000 */
.L_x_189:
[----:B--2---:R-:W2:Y:S01]  /*4950*/  LDS.128 R8, [R10+0x170] ;  /* 0x000170000a087984 */ /* 0x004ea20000000c00 */
[----:B------:R-:W-:Y:S01]  /*4960*/  UISETP.GE.AND UP0, UPT, UR42, 0x1, UPT ;  /* 0x000000012a00788c */ /* 0x000fe2000bf06270 */
[----:B------:R-:W-:Y:S01]  /*4970*/  @!PT LDS RZ, [RZ] ;  /* 0x00000000fffff984 */ /* 0x000fe20000000800 */
[----:B------:R-:W-:Y:S01]  /*4980*/  @!PT LDS RZ, [RZ] ;  /* 0x00000000fffff984 */ /* 0x000fe20000000800 */
[----:B------:R-:W-:Y:S01]  /*4990*/  @!PT LDS RZ, [RZ] ;  /* 0x00000000fffff984 */ /* 0x000fe20000000800 */
[----:B------:R-:W-:Y:S01]  /*49a0*/  @!PT LDS RZ, [RZ] ;  /* 0x00000000fffff984 */ /* 0x000fe20000000800 */
[----:B------:R3:W-:Y:S06]  /*49b0*/  MEMBAR.ALL.CTA ;  /* 0x0000000000007992 */ /* 0x0007ec0000008000 */
[----:B---3--:R-:W3:Y:S01]  /*49c0*/  FENCE.VIEW.ASYNC.S ;  /* 0x00000000000073c6 */ /* 0x008ee20000000000 */
[----:B--2---:R-:W-:Y:S11]  /*49d0*/  LOP3.LUT P0, RZ, R10, 0x1, RZ, 0xc0, !PT ;  /* 0x000000010aff7812 */ /* 0x004ff6000780c0ff */
[----:B------:R-:W-:Y:S02]  /*49e0*/  @!UPT UIADD3 URZ, UPT, UPT, URZ, URZ, URZ ;  /* 0x000000fffffff290 */ /* 0x000fe4000fffe0ff */
[----:B---3--:R-:W-:Y:S01]  /*49f0*/  VOTEU.ANY UP1, P0 ;  /* 0x0000000000ff7886 */ /* 0x008fe20000020100 */
[----:B------:R-:W-:Y:S11]  /*4a00*/  PLOP3.LUT P0, PT, PT, PT, UP1, 0x80, 0x8 ;  /* 0x000000000008781c */ /* 0x000ff60003f0f018 */
[----:B------:R-:W-:Y:S02]  /*4a10*/  @!UPT UIADD3 URZ, UPT, UPT, URZ, URZ, URZ ;  /* 0x000000fffffff290 */ /* 0x000fe4000fffe0ff */
[----:B------:R-:W-:Y:S02]  /*4a20*/  @P0 SHF.R.U32.HI R0, RZ, 0x10, R9 ;  /* 0x00000010ff000819 */ /* 0x000fe40000011609 */
[----:B------:R-:W-:Y:S02]  /*4a30*/  @P0 MOV R6, R8 ;  /* 0x0000000800060202 */ /* 0x000fe40000000f00 */
[----:B------:R-:W-:Y:S01]  /*4a40*/  @P0 R2UR UR4, R0 ;  /* 0x00000000000402ca */ /* 0x000fe200000e0000 */
[----:B------:R-:W-:Y:S01]  /*4a50*/  VIADD R0, R12, 0x110 ;  /* 0x000001100c007836 */ /* 0x000fe20000000000 */
[----:B------:R-:W-:Y:S02]  /*4a60*/  @P0 LOP3.LUT R8, R9, 0xffff, RZ, 0xc0, !PT ;  /* 0x0000ffff09080812 */ /* 0x000fe400078ec0ff */
[----:B------:R-:W-:Y:S02]  /*4a70*/  @P0 R2UR UR6, R6 ;  /* 0x00000000060602ca */ /* 0x000fe400000e0000 */
[----:B------:R-:W-:Y:S02]  /*4a80*/  PRMT R0, RZ, 0x654, R0 ;  /* 0x00000654ff007816 */ /* 0x000fe40000000000 */
[----:B------:R-:W-:Y:S02]  /*4a90*/  @P0 R2UR UR5, R8 ;  /* 0x00000000080502ca */ /* 0x000fe400000e0000 */
[----:B------:R2:W-:Y:S03]  /*4aa0*/  SYNCS.ARRIVE.TRANS64.RED.A1T0 RZ, [R0+URZ], RZ ;  /* 0x000000ff00ff79a7 */ /* 0x0005e600081004ff */
[----:B------:R-:W-:Y:S04]  /*4ab0*/  @UP1 UMOV UR29, UR4 ;  /* 0x00000004001d1c82 */ /* 0x000fe80008000000 */
[----:B------:R-:W-:Y:S04]  /*4ac0*/  @UP1 UMOV UR14, UR6 ;  /* 0x00000006000e1c82 */ /* 0x000fe80008000000 */
[----:B------:R-:W-:Y:S01]  /*4ad0*/  @UP1 UMOV UR13, UR5 ;  /* 0x00000005000d1c82 */ /* 0x000fe20008000000 */
[----:B------:R-:W-:Y:S05]  /*4ae0*/  BRA.U !UP0, `(.L_x_93) ;  /* 0x0000000108a47547 */ /* 0x000fea000b800000 */
[----:B------:R-:W-:Y:S02]  /*4af0*/  UIMAD.WIDE.U32 UR18, UR13, UR51, URZ ;  /* 0x000000330d1272a5 */ /* 0x000fe4000f8e00ff */
[----:B------:R-:W-:Y:S02]  /*4b00*/  UIMAD.WIDE.U32 UR26, UR14, UR48, URZ ;  /* 0x000000300e1a72a5 */ /* 0x000fe4000f8e00ff */
[----:B------:R-:W-:Y:S02]  /*4b10*/  USEL UR4, UR30, UR38, !UP5 ;  /* 0x000000261e047287 */ /* 0x000fe4000e800000 */
[----:B------:R-:W-:Y:S02]  /*4b20*/  USEL UR7, UR31, UR39, !UP6 ;  /* 0x000000271f077287 */ /* 0x000fe4000f000000 */
[----:B-1----:R-:W-:Y:S02]  /*4b30*/  UIMAD.WIDE.U32 UR8, UR4, UR22, URZ ;  /* 0x00000016040872a5 */ /* 0x002fe4000f8e00ff */
[----:B------:R-:W-:Y:S01]  /*4b40*/  UIMAD.WIDE.U32 UR10, UR7, UR22, URZ ;  /* 0x00000016070a72a5 */ /* 0x000fe2000f8e00ff */
[----:B------:R-:W-:Y:S02]  /*4b50*/  UMOV UR5, UR19 ;  /* 0x0000001300057c82 */ /* 0x000fe40008000000 */
[----:B------:R-:W-:Y:S03]  /*4b60*/  USHF.R.U32.HI UR6, URZ, UR40, UR5 ;  /* 0x00000028ff067299 */ /* 0x000fe60008011605 */
[----:B------:R-:W-:Y:S01]  /*4b70*/  UMOV UR5, UR27 ;  /* 0x0000001b00057c82 */ /* 0x000fe20008000000 */
[----:B------:R-:W-:Y:S02]  /*4b80*/  USEL UR6, UR13, UR6, !UP5 ;  /* 0x000000060d067287 */ /* 0x000fe4000e800000 */
[----:B------:R-:W-:Y:S03]  /*4b90*/  USHF.R.U32.HI UR12, URZ, UR49, UR5 ;  /* 0x00000031ff0c7299 */ /* 0x000fe60008011605 */
[----:B------:R-:W-:Y:S02]  /*4ba0*/  UMOV UR5, UR9 ;  /* 0x0000000900057c82 */ /* 0x000fe40008000000 */
[----:B------:R-:W-:Y:S03]  /*4bb0*/  @UP4 USHF.R.U32.HI UR4, URZ, UR23, UR5 ;  /* 0x00000017ff044299 */ /* 0x000fe60008011605 */
[----:B------:R-:W-:Y:S01]  /*4bc0*/  UMOV UR5, UR11 ;  /* 0x0000000b00057c82 */ /* 0x000fe20008000000 */
[----:B------:R-:W-:Y:S02]  /*4bd0*/  UIMAD UR4, UR42, UR4, URZ ;  /* 0x000000042a0472a4 */ /* 0x000fe4000f8e02ff */
[----:B------:R-:W-:Y:S02]  /*4be0*/  @UP4 USHF.R.U32.HI UR7, URZ, UR23, UR5 ;  /* 0x00000017ff074299 */ /* 0x000fe40008011605 */
[----:B------:R-:W-:Y:S02]  /*4bf0*/  UIMAD.WIDE.U32 UR10, UR6, UR22, URZ ;  /* 0x00000016060a72a5 */ /* 0x000fe4000f8e00ff */
[----:B------:R-:W-:Y:S02]  /*4c00*/  USEL UR5, UR14, UR12, !UP6 ;  /* 0x0000000c0e057287 */ /* 0x000fe4000f000000 */
[----:B------:R-:W-:Y:S02]  /*4c10*/  UIMAD UR8, UR42, UR7, URZ ;  /* 0x000000072a0872a4 */ /* 0x000fe4000f8e02ff */
[----:B------:R-:W-:Y:S03]  /*4c20*/  UISETP.GE.AND UP0, UPT, UR6, UR4, UPT ;  /* 0x000000040600728c */ /* 0x000fe6000bf06270 */
[----:B------:R-:W-:Y:S01]  /*4c30*/  UMOV UR4, UR11 ;  /* 0x0000000b00047c82 */ /* 0x000fe20008000000 */
[----:B------:R-:W-:Y:S02]  /*4c40*/  UISETP.GE.OR UP0, UPT, UR5, UR8, UP0 ;  /* 0x000000080500728c */ /* 0x000fe40008706670 */
[----:B------:R-:W-:Y:S02]  /*4c50*/  USHF.R.U32.HI UR4, URZ, UR23, UR4 ;  /* 0x00000017ff047299 */ /* 0x000fe40008011604 */
[----:B------:R-:W-:Y:S02]  /*4c60*/  UIMAD.WIDE.U32 UR8, UR5, UR22, URZ ;  /* 0x00000016050872a5 */ /* 0x000fe4000f8e00ff */
[----:B------:R-:W-:Y:S04]  /*4c70*/  USEL UR10, UR6, UR4, !UP4 ;  /* 0x00000004060a7287 */ /* 0x000fe8000e000000 */
[----:B------:R-:W-:Y:S01]  /*4c80*/  UIADD3 UR11, UPT, UPT, -UR10, URZ, URZ ;  /* 0x000000ff0a0b7290 */ /* 0x000fe2000fffe1ff */
[----:B------:R-:W-:Y:S02]  /*4c90*/  @!UP0 UMOV UR4, UR9 ;  /* 0x0000000900048c82 */ /* 0x000fe40008000000 */
[----:B------:R-:W-:Y:S02]  /*4ca0*/  @!UP0 USHF.R.U32.HI UR4, URZ, UR23, UR4 ;  /* 0x00000017ff048299 */ /* 0x000fe40008011604 */
[----:B------:R-:W-:Y:S02]  /*4cb0*/  UIMAD UR8, UR42, UR11, UR6 ;  /* 0x0000000b2a0872a4 */ /* 0x000fe4000f8e0206 */
[----:B------:R-:W-:Y:S04]  /*4cc0*/  @!UP0 USEL UR4, UR5, UR4, !UP4 ;  /* 0x0000000405048287 */ /* 0x000fe8000e000000 */
[----:B------:R-:W-:Y:S02]  /*4cd0*/  @!UP0 UIMAD UR8, UR7, UR8, UR4 ;  /* 0x00000008070882a4 */ /* 0x000fe4000f8e0204 */
[----:B------:R-:W-:Y:S02]  /*4ce0*/  @!UP0 UIADD3 UR9, UPT, UPT, UR10, -UR4, URZ ;  /* 0x800000040a098290 */ /* 0x000fe4000fffe0ff */
[----:B------:R-:W-:Y:S02]  /*4cf0*/  UIADD3 UR4, UPT, UPT, -UR5, URZ, URZ ;  /* 0x000000ff05047290 */ /* 0x000fe4000fffe1ff */
[----:B------:R-:W-:Y:S02]  /*4d00*/  UIADD3 UR7, UPT, UPT, -UR6, URZ, URZ ;  /* 0x000000ff06077290 */ /* 0x000fe4000fffe1ff */
[----:B------:R-:W-:Y:S02]  /*4d10*/  @!UP0 UIMAD UR6, UR9, UR42, UR5 ;  /* 0x0000002a090682a4 */ /* 0x000fe4000f8e0205 */
[----:B------:R-:W-:Y:S02]  /*4d20*/  UIMAD UR14, UR15, UR4, UR14 ;  /* 0x000000040f0e72a4 */ /* 0x000fe4000f8e020e */
[----:B------:R-:W-:Y:S01]  /*4d30*/  UIMAD UR13, UR50, UR7, UR13 ;  /* 0x00000007320d72a4 */ /* 0x000fe2000f8e020d */
[----:B------:R-:W-:Y:S02]  /*4d40*/  @!UP0 UMOV UR5, UR8 ;  /* 0x0000000800058c82 */ /* 0x000fe40008000000 */
[----:B------:R-:W-:Y:S02]  /*4d50*/  UIMAD UR14, UR5, UR15, UR14 ;  /* 0x0000000f050e72a4 */ /* 0x000fe4000f8e020e */
[----:B------:R-:W-:Y:S11]  /*4d60*/  UIMAD UR13, UR6, UR50, UR13 ;  /* 0x00000032060d72a4 */ /* 0x000ff6000f8e020d */
[----:B------:R-:W-:Y:S01]  /*4d70*/  @!UPT UIADD3 URZ, UPT, UPT, URZ, URZ, URZ ;  /* 0x000000fffffff290 */ /* 0x000fe2000fffe0ff */
.L_x_93:
[----:B------:R-:W3:Y:S01]  /*4d80*/  @!UP2 LDCU.128 UR8, c[0x0][0xb10] ;  /* 0x00016200ff08a7ac */ /* 0x000ee20008000c00 */
[C---:B----4-:R-:W-:Y:S02]  /*4d90*/  ISETP.NE.U32.AND P1, PT, R4.reuse, RZ, PT ;  /* 0x000000ff0400720c */ /* 0x050fe40003f25070 */
[----:B------:R-:W-:Y:S02]  /*4da0*/  ISETP.NE.U32.AND P0, PT, R4, RZ, PT ;  /* 0x000000ff0400720c */ /* 0x000fe40003f05070 */
[C---:B------:R-:W-:Y:S02]  /*4db0*/  ISETP.NE.AND.EX P1, PT, R5.reuse, RZ, PT, P1 ;  /* 0x000000ff0500720c */ /* 0x040fe40003f25310 */
[----:B------:R-:W-:Y:S01]  /*4dc0*/  ISETP.NE.AND.EX P0, PT, R5, RZ, PT, P0 ;  /* 0x000000ff0500720c */ /* 0x000fe20003f05300 */
[----:B------:R-:W4:Y:S01]  /*4dd0*/  @!UP2 LDCU UR5, c[0x0][0xb0c] ;  /* 0x00016180ff05a7ac */ /* 0x000f220008000800 */
[----:B------:R-:W-:Y:S01]  /*4de0*/  SHF.L.U32 R9, R15, 0x1f, RZ ;  /* 0x0000001f0f097819 */ /* 0x000fe200000006ff */
[----:B------:R-:W-:Y:S02]  /*4df0*/  USHF.L.U32 UR35, UR16, 0x7, URZ ;  /* 0x0000000710237899 */ /* 0x000fe400080006ff */
[----:B------:R-:W-:Y:S02]  /*4e00*/  USHF.L.U32 UR34, UR20, 0x8, URZ ;  /* 0x0000000814227899 */ /* 0x000fe400080006ff */
[----:B---3--:R-:W-:Y:S07]  /*4e10*/  UIMAD.WIDE.U32 UR6, UR14, UR8, URZ ;  /* 0x000000080e0672a5 */ /* 0x008fee000f8e00ff */
[----:B------:R-:W-:Y:S01]  /*4e20*/  @!UP2 UMOV UR4, UR7 ;  /* 0x000000070004ac82 */ /* 0x000fe20008000000 */
[----:B----4-:R-:W-:Y:S02]  /*4e30*/  @!UP2 UISETP.NE.AND UP0, UPT, UR5, 0x1, UPT ;  /* 0x000000010500a88c */ /* 0x010fe4000bf05270 */
[----:B------:R-:W-:Y:S02]  /*4e40*/  @!UP2 USHF.R.U32.HI UR4, URZ, UR9, UR4 ;  /* 0x00000009ff04a299 */ /* 0x000fe40008011604 */
[----:B------:R-:W-:Y:S02]  /*4e50*/  UIMAD.WIDE.U32 UR6, UR13, UR11, URZ ;  /* 0x0000000b0d0672a5 */ /* 0x000fe4000f8e00ff */
[----:B------:R-:W-:Y:S02]  /*4e60*/  @!UP2 USEL UR8, UR14, UR4, !UP0 ;  /* 0x000000040e08a287 */ /* 0x000fe4000c000000 */
[----:B------:R-:W-:Y:S03]  /*4e70*/  @!UP2 UISETP.NE.AND UP0, UPT, UR10, 0x1, UPT ;  /* 0x000000010a00a88c */ /* 0x000fe6000bf05270 */
[----:B------:R-:W-:Y:S02]  /*4e80*/  @!UP2 UMOV UR6, UR7 ;  /* 0x000000070006ac82 */ /* 0x000fe40008000000 */
[----:B------:R-:W3:Y:S02]  /*4e90*/  @!UP2 LDCU UR4, c[0x0][0xb20] ;  /* 0x00016400ff04a7ac */ /* 0x000ee40008000800 */
[----:B---3--:R-:W-:Y:S04]  /*4ea0*/  @!UP2 USHF.R.U32.HI UR6, URZ, UR4, UR6 ;  /* 0x00000004ff06a299 */ /* 0x008fe80008011606 */
[----:B------:R-:W-:Y:S04]  /*4eb0*/  @!UP2 USEL UR6, UR13, UR6, !UP0 ;  /* 0x000000060d06a287 */ /* 0x000fe8000c000000 */
[----:B------:R-:W-:Y:S02]  /*4ec0*/  @!UP2 UIADD3 UR4, UPT, UPT, -UR8, UR6, URZ ;  /* 0x000000060804a290 */ /* 0x000fe4000fffe1ff */
[----:B------:R-:W-:Y:S02]  /*4ed0*/  @!UP2 UIADD3 UR6, UPT, UPT, UR8, -UR6, URZ ;  /* 0x800000060806a290 */ /* 0x000fe4000fffe0ff */
[----:B------:R-:W-:Y:S02]  /*4ee0*/  @!UP2 UIMAD UR14, UR4, UR5, UR14 ;  /* 0x00000005040ea2a4 */ /* 0x000fe4000f8e020e */
[----:B------:R-:W-:Y:S01]  /*4ef0*/  @!UP2 UIMAD UR13, UR6, UR10, UR13 ;  /* 0x0000000a060da2a4 */ /* 0x000fe2000f8e020d */
[----:B------:R-:W-:Y:S11]  /*4f00*/  BRA.U UP3, `(.L_x_94) ;  /* 0x0000000103107547 */ /* 0x000ff6000b800000 */
[----:B--2---:R-:W-:Y:S04]  /*4f10*/  MOV R0, UR41 ;  /* 0x0000002900007c02 */ /* 0x004fe80008000f00 */
[----:B------:R-:W-:Y:S04]  /*4f20*/  SHF.L.U32 R11, R0, 0x1f, RZ ;  /* 0x0000001f000b7819 */ /* 0x000fe800000006ff */
[----:B------:R-:W2:Y:S02]  /*4f30*/  SYNCS.PHASECHK.TRANS64.TRYWAIT P2, [UR21+0xf8], R11 ;  /* 0x0000f80bff0075a7 */ /* 0x000ea40008041115 */
[----:B--2---:R-:W-:Y:S05]  /*4f40*/  @!P2 BRA `(.L_x_95) ;  /* 0x0000007c0020a947 */ /* 0x004fea0003800000 */
.L_x_94:
[----:B------:R-:W-:Y:S05]  /*4f50*/  @!P1 BRA `(.L_x_96) ;  /* 0x0000000000309947 */ /* 0x000fea0003800000 */
[----:B------:R-:W-:Y:S01]  /*4f60*/  ISETP.NE.U32.AND P1, PT, R2, RZ, PT ;  /* 0x000000ff0200720c */ /* 0x000fe20003f25070 */
[----:B------:R-:W3:Y:S01]  /*4f70*/  LDCU.64 UR4, c[0x0][0x358] ;  /* 0x00006b00ff0477ac */ /* 0x000ee20008000a00 */
[----:B------:R-:W-:Y:S02]  /*4f80*/  IMAD.MOV.U32 R140, RZ, RZ, 0x1 ;  /* 0x00000001ff8c7424 */ /* 0x000fe400078e00ff */
[----:B------:R-:W-:Y:S11]  /*4f90*/  ISETP.NE.AND.EX P1, PT, R3, RZ, PT, P1 ;  /* 0x000000ff0300720c */ /* 0x000ff60003f25310 */
[----:B------:R-:W-:Y:S02]  /*4fa0*/  @!UPT UIADD3 URZ, UPT, UPT, URZ, URZ, URZ ;  /* 0x000000fffffff290 */ /* 0x000fe4000fffe0ff */
[----:B--2---:R-:W2:Y:S01]  /*4fb0*/  @P1 LDC.64 R10, c[0x0][0x888] ;  /* 0x00022200ff0a1b82 */ /* 0x004ea20000000a00 */
[----:B------:R-:W-:Y:S04]  /*4fc0*/  @P1 IMAD R0, R4, UR36, RZ ;  /* 0x0000002404001c24 */ /* 0x000fe8000f8e02ff */
[----:B--2---:R-:W-:Y:S04]  /*4fd0*/  @P1 IMAD.WIDE R10, R0, 0x4, R10 ;  /* 0x00000004000a1825 */ /* 0x004fe800078e020a */
[----:B------:R-:W-:Y:S01]  /*4fe0*/  HFMA2 R0, -RZ, RZ, 0, 5.9604644775390625e-08 ;  /* 0x00000001ff007431 */ /* 0x000fe200000001ff */
[----:B---3-5:R3:W5:Y:S04]  /*4ff0*/  @P1 LDG.E R72, desc[UR4][R10.64] ;  /* 0x000000040a481981 */ /* 0x028768000c1e1900 */
[----:B------:R-:W-:Y:S01]  /*5000*/  @!P1 PRMT R140, R0, 0x7610, R140 ;  /* 0x00007610008c9816 */ /* 0x000fe2000000008c */
[----:B---3--:R-:W4:Y:S06]  /*5010*/  @!P1 LDC R72, c[0x0][0x880] ;  /* 0x00022000ff489b82 */ /* 0x008f2c0000000800 */
.L_x_96:
[----:B----45:R-:W-:Y:S01]  /*5020*/  @!P0 ISETP.EQ.AND P1, PT, R72, RZ, PT ;  /* 0x000000ff4800820c */ /* 0x030fe20003f22270 */
[----:B------:R-:W-:Y:S01]  /*5030*/  @!UPT UIADD3 URZ, UPT, UPT, URZ, URZ, URZ ;  /* 0x000000fffffff290 */ /* 0x000fe2000fffe0ff */
[----:B------:R-:W-:Y:S11]  /*5040*/  @!P0 BRA `(.L_x_97) ;  /* 0x0000000000188947 */ /* 0x000ff60003800000 */
[----:B------:R-:W-:Y:S02]  /*5050*/  LOP3.LUT P0, RZ, R140, 0xff, RZ, 0xc0, !PT ;  /* 0x000000ff8cff7812 */ /* 0x000fe4000780c0ff */
[----:B------:R-:W-:Y:S04]  /*5060*/  ISETP.NE.U32.AND P1, PT, R2, RZ, PT ;  /* 0x000000ff0200720c */ /* 0x000fe80003f25070 */
[----:B------:R-:W-:Y:S04]  /*5070*/  ISETP.NE.AND.EX P1, PT, R3, RZ, PT, P1 ;  /* 0x000000ff0300720c */ /* 0x000fe80003f25310 */
[----:B------:R-:W-:Y:S03]  /*5080*/  PLOP3.LUT P1, PT, P1, PT, PT, 0x8, 0x80 ;  /* 0x000000000080781c */ /* 0x000fe60000f2e170 */
[----:B------:R-:W-:Y:S11]  /*5090*/  @P0 ISETP.EQ.AND P1, PT, R72, RZ, PT ;  /* 0x000000ff4800020c */ /* 0x000ff60003f22270 */
[----:B------:R-:W-:Y:S02]  /*50a0*/  @!UPT UIADD3 URZ, UPT, UPT, URZ, URZ, URZ ;  /* 0x000000fffffff290 */ /* 0x000fe4000fffe0ff */
.L_x_97:
[----:B------:R-:W3:Y:S01]  /*50b0*/  SYNCS.PHASECHK.TRANS64.TRYWAIT P2, [UR21+0xd0], R9 ;  /* 0x0000d009ff0075a7 */ /* 0x000ee20008041115 */
[----:B------:R-:W-:Y:S04]  /*50c0*/  ELECT P0, URZ, PT ;  /* 0x0000000000ff782f */ /* 0x000fe80003800000 */
[----:B------:R-:W-:Y:S11]  /*50d0*/  PLOP3.LUT P1, PT, P1, P0, PT, 0xf2, 0x2f ;  /* 0x00000000002f781c */ /* 0x000ff60000f21e72 */
[----:B------:R-:W-:Y:S02]  /*50e0*/  @!UPT UIADD3 URZ, UPT, UPT, URZ, URZ, URZ ;  /* 0x000000fffffff290 */ /* 0x000fe4000fffe0ff */
[----:B------:R-:W-:Y:S05]  /*50f0*/  @!P1 IADD3 R8, P0, PT, R16, 0x580, RZ ;  /* 0x0000058010089810 */ /* 0x000fea0007f1e0ff */
[----:B------:R-:W-:Y:S01]  /*5100*/  @!P1 IMAD.X R6, RZ, RZ, R17, P0 ;  /* 0x000000ffff069224 */ /* 0x000fe200000e0611 */
[----:B---3--:R-:W-:Y:S07]  /*5110*/  @!P2 BRA `(.L_x_98) ;  /* 0x0000007800c4a947 */ /* 0x008fee0003800000 */
.L_x_192:
[----:B------:R-:W-:Y:S01]  /*5120*/  @!P1 R2UR UR5, R8 ;  /* 0x00000000080592ca */ /* 0x000fe200000e0000 */
[----:B------:R-:W-:Y:S01]  /*5130*/  VOTEU.ALL UP0, P1 ;  /* 0x0000000000ff7886 */ /* 0x000fe20000800000 */
[----:B------:R-:W-:Y:S01]  /*5140*/  @!P1 R2UR UR4, R6 ;  /* 0x00000000060492ca */ /* 0x000fe200000e0000 */
[----:B--2---:R-:W-:Y:S01]  /*5150*/  @!P1 IMAD.MOV.U32 R0, RZ, RZ, 0x2000 ;  /* 0x00002000ff009424 */ /* 0x004fe200078e00ff */
[----:B------:R-:W-:Y:S01]  /*5160*/  UMOV UR8, 0x0 ;  /* 0x0000000000087882 */ /* 0x000fe20000000000 */
[----:B------:R-:W-:Y:S01]  /*5170*/  UMOV UR9, 0x10000000 ;  /* 0x1000000000097882 */ /* 0x000fe20000000000 */
[----:B------:R-:W-:Y:S01]  /*5180*/  @!UP0 UIADD3 UR32, UPT, UPT, UR21, 0x200, URZ ;  /* 0x0000020015208890 */ /* 0x000fe2000fffe0ff */
[----:B------:R-:W-:Y:S01]  /*5190*/  @!P1 IADD3 R8, P0, PT, R16, 0x580, RZ ;  /* 0x0000058010089810 */ /* 0x000fe20007f1e0ff */
[----:B------:R-:W-:Y:S01]  /*51a0*/  VOTEU.ALL UP0, P1 ;  /* 0x0000000000ff7886 */ /* 0x000fe20000800000 */
[----:B------:R-:W-:Y:S03]  /*51b0*/  UPRMT UR6, UR45, 0x654, UR33 ;  /* 0x000006542d067896 */ /* 0x000fe60008000021 */
[----:B------:R-:W-:Y:S02]  /*51c0*/  @!P1 IMAD.X R6, RZ, RZ, R17, P0 ;  /* 0x000000ffff069224 */ /* 0x000fe400000e0611 */
[----:B------:R-:W-:Y:S02]  /*51d0*/  IMAD.U32 R10, RZ, RZ, UR5 ;  /* 0x00000005ff0a7e24 */ /* 0x000fe4000f8e00ff */
[----:B------:R-:W-:Y:S03]  /*51e0*/  IMAD.U32 R11, RZ, RZ, UR4 ;  /* 0x00000004ff0b7e24 */ /* 0x000fe6000f8e00ff */
[----:B------:R-:W-:Y:S02]  /*51f0*/  @!P1 R2UR UR4, R10 ;  /* 0x000000000a0492ca */ /* 0x000fe400000e0000 */
[----:B------:R-:W-:Y:S11]  /*5200*/  @!P1 R2UR UR5, R11 ;  /* 0x000000000b0592ca */ /* 0x000ff600000e0000 */
[----:B------:R-:W-:Y:S02]  /*5210*/  @!UPT UIADD3 URZ, UPT, UPT, URZ, URZ, URZ ;  /* 0x000000fffffff290 */ /* 0x000fe4000fffe0ff */
[----:B------:R2:W-:Y:S01]  /*5220*/  @!UP0 UTMALDG.3D [UR32], [UR4], desc[UR8] ;  /* 0x00000820040085b4 */ /* 0x0005e20008011000 */
[----:B------:R2:W-:Y:S01]  /*5230*/  @!P1 SYNCS.ARRIVE.TRANS64.RED.A0TR RZ, [UR21+0xb0], R0 ;  /* 0x0000b000ffff99a7 */ /* 0x0005e20008300415 */
[----:B------:R-:W-:Y:S01]  /*5240*/  SYNCS.ARRIVE.TRANS64.RED.A1T0 RZ, [UR6], RZ ;  /* 0x000000ffffff79a7 */ /* 0x000fe20008100406 */
[----:B------:R-:W3:Y:S02]  /*5250*/  SYNCS.PHASECHK.TRANS64.TRYWAIT P2, [UR21+0xd8], R9 ;  /* 0x0000d809ff0075a7 */ /* 0x000ee40008041115 */
[----:B--23--:R-:W-:Y:S05]  /*5260*/  @!P2 BRA `(.L_x_99) ;  /* 0x000000780088a947 */ /* 0x00cfea0003800000 */
.L_x_194:
        /* <DEDUP_REMOVED lines=8> */
[----:B------:R-:W-:Y:S01]  /*52f0*/  @!UP0 UIADD3 UR24, UPT, UPT, UR21, 0x2200, URZ ;  /* 0x0000220015188890 */ /* 0x000fe2000fffe0ff */
[----:B------:R-:W-:Y:S01]  /*5300*/  VOTEU.ALL UP0, P1 ;  /* 0x0000000000ff7886 */ /* 0x000fe20000800000 */
[----:B------:R-:W-:Y:S01]  /*5310*/  UMOV UR27, UR35 ;  /* 0x00000023001b7c82 */ /* 0x000fe20008000000 */
[----:B------:R-:W-:Y:S02]  /*5320*/  UMOV UR28, UR36 ;  /* 0x00000024001c7c82 */ /* 0x000fe40008000000 */
[----:B------:R-:W-:Y:S01]  /*5330*/  IMAD.U32 R10, RZ, RZ, UR5 ;  /* 0x00000005ff0a7e24 */ /* 0x000fe2000f8e00ff */
[----:B------:R-:W-:Y:S01]  /*5340*/  UPRMT UR6, UR45, 0x654, UR25 ;  /* 0x000006542d067896 */ /* 0x000fe20008000019 */
[----:B------:R-:W-:Y:S02]  /*5350*/  IMAD.U32 R11, RZ, RZ, UR4 ;  /* 0x00000004ff0b7e24 */ /* 0x000fe4000f8e00ff */
[----:B------:R-:W-:Y:S01]  /*5360*/  @!P1 IMAD.X R6, RZ, RZ, R17, P0 ;  /* 0x000000ffff069224 */ /* 0x000fe200000e0611 */
        /* <DEDUP_REMOVED lines=8> */
.L_x_196:
[----:B------:R-:W-:Y:S01]  /*53f0*/  @!P1 R2UR UR5, R8 ;  /* 0x00000000080592ca */ /* 0x000fe200000e0000 */
[----:B------:R-:W-:Y:S01]  /*5400*/  VOTEU.ALL UP0, P1 ;  /* 0x0000000000ff7886 */ /* 0x000fe20000800000 */
[----:B------:R-:W-:Y:S01]  /*5410*/  @!P1 R2UR UR4, R6 ;  /* 0x00000000060492ca */ /* 0x000fe200000e0000 */
[----:B--2---:R-:W-:Y:S01]  /*5420*/  @!P1 IMAD.MOV.U32 R0, RZ, RZ, 0x2000 ;  /* 0x00002000ff009424 */ /* 0x004fe200078e00ff */
[----:B------:R-:W-:Y:S01]  /*5430*/  UMOV UR8, 0x0 ;  /* 0x0000000000087882 */ /* 0x000fe20000000000 */
[----:B------:R-:W-:Y:S01]  /*5440*/  UMOV UR9, 0x10000000 ;  /* 0x1000000000097882 */ /* 0x000fe20000000000 */
[----:B------:R-:W-:Y:S01]  /*5450*/  @!UP0 UIADD3 UR18, UPT, UPT, UR34, 0x80, URZ ;  /* 0x0000008022128890 */ /* 0x000fe2000fffe0ff */
[----:B------:R-:W-:Y:S01]  /*5460*/  VIADD R14, R14, 0x1 ;  /* 0x000000010e0e7836 */ /* 0x000fe20000000000 */
[----:B------:R-:W-:Y:S01]  /*5470*/  @!UP0 UIADD3 UR16, UPT, UPT, UR21, 0x4200, URZ ;  /* 0x0000420015108890 */ /* 0x000fe2000fffe0ff */
[----:B------:R-:W-:Y:S01]  /*5480*/  VOTEU.ALL UP0, P1 ;  /* 0x0000000000ff7886 */ /* 0x000fe20000800000 */
[----:B------:R-:W-:Y:S01]  /*5490*/  UMOV UR19, UR35 ;  /* 0x0000002300137c82 */ /* 0x000fe20008000000 */
[----:B------:R-:W-:Y:S02]  /*54a0*/  UMOV UR20, UR36 ;  /* 0x0000002400147c82 */ /* 0x000fe40008000000 */
[----:B------:R-:W-:Y:S01]  /*54b0*/  IMAD.U32 R10, RZ, RZ, UR5 ;  /* 0x00000005ff0a7e24 */ /* 0x000fe2000f8e00ff */
[----:B------:R-:W-:Y:S01]  /*54c0*/  UPRMT UR6, UR45, 0x654, UR17 ;  /* 0x000006542d067896 */ /* 0x000fe20008000011 */
        /* <DEDUP_REMOVED lines=9> */
.L_x_198:
[----:B------:R-:W-:Y:S01]  /*5560*/  @!P1 IADD3 R6, P0, PT, R16, 0x580, RZ ;  /* 0x0000058010069810 */ /* 0x000fe20007f1e0ff */
[----:B------:R-:W-:Y:S01]  /*5570*/  VOTEU.ALL UP0, P1 ;  /* 0x0000000000ff7886 */ /* 0x000fe20000800000 */
[----:B------:R-:W-:Y:S01]  /*5580*/  UMOV UR6, 0x0 ;  /* 0x0000000000067882 */ /* 0x000fe20000000000 */
[----:B------:R-:W-:Y:S01]  /*5590*/  UMOV UR7, 0x10000000 ;  /* 0x1000000000077882 */ /* 0x000fe20000000000 */
[----:B------:R-:W-:Y:S01]  /*55a0*/  @!P1 R2UR UR5, R6 ;  /* 0x00000000060592ca */ /* 0x000fe200000e0000 */
[----:B--2---:R-:W-:Y:S01]  /*55b0*/  @!P1 IMAD.X R0, RZ, RZ, R17, P0 ;  /* 0x000000ffff009224 */ /* 0x004fe200000e0611 */
[----:B------:R-:W-:Y:S01]  /*55c0*/  @!UP0 UIADD3 UR10, UPT, UPT, UR34, 0xc0, URZ ;  /* 0x000000c0220a8890 */ /* 0x000fe2000fffe0ff */
[----:B------:R-:W-:Y:S01]  /*55d0*/  R2UR UR18, R142 ;  /* 0x000000008e1272ca */ /* 0x000fe200000e0000 */
[----:B------:R-:W-:Y:S01]  /*55e0*/  @!UP0 UIADD3 UR8, UPT, UPT, UR21, 0x6200, URZ ;  /* 0x0000620015088890 */ /* 0x000fe2000fffe0ff */
[----:B------:R-:W-:Y:S01]  /*55f0*/  R2UR UR16, R143 ;  /* 0x000000008f1072ca */ /* 0x000fe200000e0000 */
[----:B------:R-:W-:Y:S01]  /*5600*/  @!UP0 UIADD3 UR9, UPT, UPT, UR21, 0xc8, URZ ;  /* 0x000000c815098890 */ /* 0x000fe2000fffe0ff */
[----:B------:R-:W-:Y:S01]  /*5610*/  @!P1 R2UR UR4, R0 ;  /* 0x00000000000492ca */ /* 0x000fe200000e0000 */
[----:B------:R-:W-:Y:S01]  /*5620*/  VOTEU.ALL UP0, P1 ;  /* 0x0000000000ff7886 */ /* 0x000fe20000800000 */
[----:B------:R-:W-:Y:S01]  /*5630*/  UMOV UR11, UR35 ;  /* 0x00000023000b7c82 */ /* 0x000fe20008000000 */
[----:B------:R-:W-:Y:S01]  /*5640*/  UMOV UR12, UR36 ;  /* 0x00000024000c7c82 */ /* 0x000fe20008000000 */
[C---:B------:R-:W-:Y:S01]  /*5650*/  ISETP.NE.AND P0, PT, R14.reuse, 0x2, PT ;  /* 0x000000020e00780c */ /* 0x040fe20003f05270 */
[----:B------:R-:W-:Y:S01]  /*5660*/  UPLOP3.LUT UP3, UPT, UPT, UPT, UPT, 0x80, 0x8 ;  /* 0x000000000008789c */ /* 0x000fe20003f6f070 */
[----:B------:R-:W-:Y:S01]  /*5670*/  IMAD.U32 R8, RZ, RZ, UR5 ;  /* 0x00000005ff087e24 */ /* 0x000fe2000f8e00ff */
[----:B------:R-:W-:Y:S01]  /*5680*/  LOP3.LUT R15, R15, 0x1, RZ, 0x3c, !PT ;  /* 0x000000010f0f7812 */ /* 0x000fe200078e3cff */
[----:B------:R-:W-:Y:S01]  /*5690*/  UMOV UR36, UR29 ;  /* 0x0000001d00247c82 */ /* 0x000fe20008000000 */
[----:B------:R-:W-:Y:S01]  /*56a0*/  SEL R0, RZ, 0x1, P0 ;  /* 0x00000001ff007807 */ /* 0x000fe20000000000 */
[----:B------:R-:W-:Y:S01]  /*56b0*/  UIADD3 UR20, UPT, UPT, UR13, UR18, URZ ;  /* 0x000000120d147290 */ /* 0x000fe2000fffe0ff */
[----:B------:R-:W-:Y:S01]  /*56c0*/  SEL R14, R14, RZ, P0 ;  /* 0x000000ff0e0e7207 */ /* 0x000fe20000000000 */
[----:B------:R-:W-:Y:S01]  /*56d0*/  UIADD3 UR16, UPT, UPT, UR14, UR16, URZ ;  /* 0x000000100e107290 */ /* 0x000fe2000fffe0ff */
[----:B------:R-:W-:Y:S01]  /*56e0*/  IMAD.U32 R9, RZ, RZ, UR4 ;  /* 0x00000004ff097e24 */ /* 0x000fe2000f8e00ff */
[----:B------:R-:W-:Y:S02]  /*56f0*/  @!P1 R2UR UR4, R8 ;  /* 0x00000000080492ca */ /* 0x000fe400000e0000 */
[----:B------:R-:W-:Y:S02]  /*5700*/  LOP3.LUT R13, R13, R0, RZ, 0x3c, !PT ;  /* 0x000000000d0d7212 */ /* 0x000fe400078e3cff */
[----:B------:R-:W-:Y:S11]  /*5710*/  @!P1 R2UR UR5, R9 ;  /* 0x00000000090592ca */ /* 0x000ff600000e0000 */
[----:B------:R-:W-:Y:S02]  /*5720*/  @!UPT UIADD3 URZ, UPT, UPT, URZ, URZ, URZ ;  /* 0x000000fffffff290 */ /* 0x000fe4000fffe0ff */
[----:B------:R2:W-:Y:S01]  /*5730*/  @!UP0 UTMALDG.3D [UR8], [UR4], desc[UR6] ;  /* 0x00000608040085b4 */ /* 0x0005e20008011000 */
[----:B------:R2:W-:Y:S01]  /*5740*/  @!P1 SYNCS.ARRIVE.TRANS64.RED.A0TR RZ, [UR21+0xc8], R7 ;  /* 0x0000c807ffff99a7 */ /* 0x0005e20008300415 */
[----:B------:R-:W-:Y:S01]  /*5750*/  SYNCS.ARRIVE.TRANS64.RED.A1T0 RZ, [UR37], RZ ;  /* 0x000000ffffff79a7 */ /* 0x000fe20008100425 */
[----:B------:R-:W-:Y:S05]  /*5760*/  BRA.U UP1, `(.L_x_102) ;  /* 0xfffffff101647547 */ /* 0x000fea000b83ffff */
[----:B------:R-:W-:-:S04]  /*5770*/  SHF.L.U32 R3, R15, 0x1f, RZ ;  /* 0x0000001f0f037819 */ /* 0x000fc800000006ff */
[----:B------:R-:W3:Y:S02]  /*5780*/  SYNCS.PHASECHK.TRANS64.TRYWAIT P0, [UR21+0xd0], R3 ;  /* 0x0000d003ff0075a7 */ /* 0x000ee40008001115 */
[----:B---3--:R-:W-:Y:S05]  /*5790*/  @!P0 BRA `(.L_x_103) ;  /* 0x0000007400848947 */ /* 0x008fea0003800000 */
.L_x_200:
[----:B------:R-:W4:Y:S02]  /*57a0*/  SYNCS.PHASECHK.TRANS64.TRYWAIT P0, [UR21+0xd8], R3 ;  /* 0x0000d803ff0075a7 */ /* 0x000f240008001115 */
[----:B----4-:R-:W-:Y:S05]  /*57b0*/  @!P0 BRA `(.L_x_104) ;  /* 0x0000007400948947 */ /* 0x010fea0003800000 */
.L_x_202:
[----:B------:R-:W4:Y:S02]  /*57c0*/  SYNCS.PHASECHK.TRANS64.TRYWAIT P0, [UR21+0xe0], R3 ;  /* 0x0000e003ff0075a7 */ /* 0x000f240008001115 */
[----:B----4-:R-:W-:Y:S05]  /*57d0*/  @!P0 BRA `(.L_x_105) ;  /* 0x0000007400a48947 */ /* 0x010fea0003800000 */
.L_x_204:
[----:B---3--:R-:W-:-:S07]  /*57e0*/  MOV R0, UR21 ;  /* 0x0000001500007c02 */ /* 0x008fce0008000f00 */
.L_x_106:
[----:B---3--:R-:W-:-:S04]  /*57f0*/  SHF.L.U32 R3, R15, 0x1f, RZ ;  /* 0x0000001f0f037819 */ /* 0x008fc800000006ff */
[----:B------:R3:W4:Y:S03]  /*5800*/  SYNCS.PHASECHK.TRANS64.TRYWAIT P0, [R0+URZ+0xe8], R3 ;  /* 0x0000e803000075a7 */ /* 0x00072600080011ff */
[----:B----4-:R-:W-:Y:S05]  /*5810*/  @!P0 NANOSLEEP.SYNCS 0x989680 ;  /* 0x009896800000895d */ /* 0x010fea0003900000 */
[----:B------:R-:W4:Y:S02]  /*5820*/  @!P0 SYNCS.PHASECHK.TRANS64 P0, [R0+URZ+0xe8], R3 ;  /* 0x0000e803000085a7 */ /* 0x000f2400080010ff */
[----:B-12-4-:R-:W-:Y:S05]  /*5830*/  @P0 EXIT ;  /* 0x000000000000094d */ /* 0x016fea0003800000 */
[----:B------:R-:W-:Y:S05]  /*5840*/  BRA `(.L_x_106) ;  /* 0xfffffffc00e87947 */ /* 0x000fea000383ffff */
.L_x_91:
[----:B------:R-:W-:-:S06]  /*5850*/  UISETP.GE.AND UP0, UPT, UR17, 0x4, UPT ;  /* 0x000000041100788c */ /* 0x000fcc000bf06270 */
[----:B------:R-:W-:-:S13]  /*5860*/  PLOP3.LUT P0, PT, PT, PT, UP0, 0x80, 0x8 ;  /* 0x000000000008781c */ /* 0x000fda0003f0f008 */
[----:B------:R-:W-:Y:S05]  /*5870*/  @!P0 EXIT ;  /* 0x000000000000894d */ /* 0x000fea0003800000 */
[----:B------:R-:W-:Y:S01]  /*5880*/  BAR.SYNC.DEFER_BLOCKING 0x6, 0xa0 ;  /* 0x0182800000007b1d */ /* 0x000fe20000010000 */
[C---:B------:R-:W-:Y:S01]  /*5890*/  IMAD.U32 R69, R155.reuse, 0x10000, RZ ;  /* 0x000100009b457824 */ /* 0x040fe200078e00ff */
[C---:B------:R-:W-:Y:S01]  /*58a0*/  R2P PR, R155.reuse, 0x6 ;  /* 0x000000069b007804 */ /* 0x040fe20000000000 */
[----:B------:R-:W-:Y:S01]  /*58b0*/  IMAD.SHL.U32 R4, R155, 0x40, RZ ;  /* 0x000000409b047824 */ /* 0x000fe200078e00ff */
[----:B------:R-:W-:Y:S01]  /*58c0*/  CS2R R146, SRZ ;  /* 0x0000000000927805 */ /* 0x000fe2000001ff00 */
[----:B------:R-:W-:Y:S01]  /*58d0*/  IMAD.MOV.U32 R152, RZ, RZ, 0x20 ;  /* 0x00000020ff987424 */ /* 0x000fe200078e00ff */
[----:B------:R-:W-:Y:S02]  /*58e0*/  UMOV UR44, 0x400 ;  /* 0x00000400002c7882 */ /* 0x000fe40000000000 */
[----:B------:R-:W1:Y:S01]  /*58f0*/  LDC.64 R138, c[0x0][0x8b0] ;  /* 0x00022c00ff8a7b82 */ /* 0x000e620000000a00 */
[----:B------:R-:W-:Y:S01]  /*5900*/  ULEA UR44, UR45, UR44, 0x18 ;  /* 0x0000002c2d2c7291 */ /* 0x000fe2000f8ec0ff */
[----:B------:R-:W-:Y:S01]  /*5910*/  LOP3.LUT R69, R69, 0x600000, RZ, 0xc0, !PT ;  /* 0x0060000045457812 */ /* 0x000fe200078ec0ff */
[----:B------:R-:W-:Y:S01]  /*5920*/  IMAD.SHL.U32 R135, R155, 0x8, RZ ;  /* 0x000000089b877824 */ /* 0x000fe200078e00ff */
[----:B------:R-:W-:Y:S01]  /*5930*/  LOP3.LUT R6, R4, 0x180, RZ, 0xc0, !PT ;  /* 0x0000018004067812 */ /* 0x000fe200078ec0ff */
[----:B------:R-:W-:Y:S01]  /*5940*/  IMAD.MOV.U32 R153, RZ, RZ, 0x10 ;  /* 0x00000010ff997424 */ /* 0x000fe200078e00ff */
[----:B------:R-:W-:Y:S01]  /*5950*/  SEL R152, R152, 0xffffffe0, !P2 ;  /* 0xffffffe098987807 */ /* 0x000fe20005000000 */
[----:B------:R-:W-:Y:S01]  /*5960*/  UIADD3 UR5, UPT, UPT, UR44, 0x200, URZ ;  /* 0x000002002c057890 */ /* 0x000fe2000fffe0ff */
[----:B------:R-:W2:Y:S01]  /*5970*/  LDC.64 R136, c[0x0][0x8a8] ;  /* 0x00022a00ff887b82 */ /* 0x000ea20000000a00 */
[----:B------:R-:W-:Y:S01]  /*5980*/  UIADD3 UR4, UPT, UPT, UR44, 0x8200, URZ ;  /* 0x000082002c047890 */ /* 0x000fe2000fffe0ff */
[----:B------:R-:W-:Y:S01]  /*5990*/  LOP3.LUT R135, R6, 0x30, R135, 0xf8, !PT ;  /* 0x0000003006877812 */ /* 0x000fe200078ef887 */
[----:B------:R-:W-:Y:S01]  /*59a0*/  IMAD.MOV.U32 R68, RZ, RZ, RZ ;  /* 0x000000ffff447224 */ /* 0x000fe200078e00ff */
[----:B------:R-:W-:Y:S01]  /*59b0*/  SEL R153, R153, 0xfffffff0, !P1 ;  /* 0xfffffff099997807 */ /* 0x000fe20004800000 */
[----:B------:R-:W-:Y:S01]  /*59c0*/  IMAD.MOV.U32 R150, RZ, RZ, RZ ;  /* 0x000000ffff967224 */ /* 0x000fe200078e00ff */
[----:B------:R-:W-:Y:S01]  /*59d0*/  LOP3.LUT R135, R135, 0x1e40, R4, 0xf8, !PT ;  /* 0x00001e4087877812 */ /* 0x000fe200078ef804 */
[----:B------:R-:W-:Y:S01]  /*59e0*/  IMAD.U32 R156, RZ, RZ, UR5 ;  /* 0x00000005ff9c7e24 */ /* 0x000fe2000f8e00ff */
[----:B------:R-:W-:Y:S01]  /*59f0*/  LOP3.LUT R155, R155, 0x60, RZ, 0xc0, !PT ;  /* 0x000000609b9b7812 */ /* 0x000fe200078ec0ff */
[----:B------:R-:W3:Y:S01]  /*5a00*/  LDS R0, [UR44+0x190] ;  /* 0x0001902cff007984 */ /* 0x000ee20008000800 */
[----:B------:R-:W-:Y:S01]  /*5a10*/  CS2R R148, SRZ ;  /* 0x0000000000947805 */ /* 0x000fe2000001ff00 */
[----:B------:R-:W-:Y:S01]  /*5a20*/  IMAD.U32 R154, RZ, RZ, UR4 ;  /* 0x00000004ff9a7e24 */ /* 0x000fe2000f8e00ff */
[----:B------:R-:W4:Y:S01]  /*5a30*/  LDCU UR58, c[0x0][0x370] ;  /* 0x00006e00ff3a77ac */ /* 0x000f220008000800 */
[----:B------:R-:W1:Y:S01]  /*5a40*/  LDCU.64 UR62, c[0x0][0x348] ;  /* 0x00006900ff3e77ac */ /* 0x000e620008000a00 */
[----:B------:R-:W1:Y:S01]  /*5a50*/  LDCU UR43, c[0x0][0xb0c] ;  /* 0x00016180ff2b77ac */ /* 0x000e620008000800 */
[----:B------:R-:W1:Y:S01]  /*5a60*/  LDCU UR39, c[0x0][0xb30] ;  /* 0x00016600ff2777ac */ /* 0x000e620008000800 */
[----:B------:R-:W1:Y:S01]  /*5a70*/  LDCU.64 UR56, c[0x0][0x888] ;  /* 0x00011100ff3877ac */ /* 0x000e620008000a00 */
[----:B------:R-:W1:Y:S01]  /*5a80*/  LDCU.64 UR40, c[0x0][0xb28] ;  /* 0x00016500ff2877ac */ /* 0x000e620008000a00 */
[----:B------:R-:W1:Y:S01]  /*5a90*/  LDCU.64 UR60, c[0x0][0x890] ;  /* 0x00011200ff3c77ac */ /* 0x000e620008000a00 */
[----:B------:R-:W1:Y:S01]  /*5aa0*/  LDCU.128 UR52, c[0x0][0xb10] ;  /* 0x00016200ff3477ac */ /* 0x000e620008000c00 */
[----:B------:R-:W1:Y:S01]  /*5ab0*/  LDCU UR47, c[0x0][0x374] ;  /* 0x00006e80ff2f77ac */ /* 0x000e620008000800 */
[----:B---3--:R-:W-:Y:S01]  /*5ac0*/  IMAD.IADD R69, R0, 0x1, R69 ;  /* 0x0000000100457824 */ /* 0x008fe200078e0245 */
[----:B------:R-:W-:-:S04]  /*5ad0*/  SHF.R.S32.HI R0, RZ, 0x4, R152 ;  /* 0x00000004ff007819 */ /* 0x000fc80000011498 */
[----:B-12-4-:R-:W-:-:S07]  /*5ae0*/  LEA.HI.SX32 R151, R153, R0, 0x1c ;  /* 0x0000000099977211 */ /* 0x016fce00078fe2ff */
.L_x_148:
[C---:B------:R-:W-:Y:S02]  /*5af0*/  LEA R3, R146.reuse, UR44, 0x3 ;  /* 0x0000002c92037c11 */ /* 0x040fe4000f8e18ff */
[----:B------:R-:W-:Y:S02]  /*5b00*/  SHF.L.U32 R0, R149, 0x1f, RZ ;  /* 0x0000001f95007819 */ /* 0x000fe400000006ff */
[----:B------:R-:W-:Y:S02]  /*5b10*/  LEA R5, R146, UR44, 0x4 ;  /* 0x0000002c92057c11 */ /* 0x000fe4000f8e20ff */
[----:B-1----:R-:W1:Y:S02]  /*5b20*/  SYNCS.PHASECHK.TRANS64.TRYWAIT P0, [R3+URZ+0x100], R0 ;  /* 0x00010000030075a7 */ /* 0x002e6400080011ff */
[----:B-1----:R-:W-:Y:S05]  /*5b30*/  @!P0 BRA `(.L_x_107) ;  /* 0x0000007000e48947 */ /* 0x002fea0003800000 */
.L_x_205:
        /* <DEDUP_REMOVED lines=11> */
[----:B------:R-:W-:Y:S01]  /*5bf0*/  PLOP3.LUT P0, PT, PT, PT, UP1, 0x80, 0x8 ;  /* 0x000000000008781c */ /* 0x000fe20003f0f018 */
[----:B------:R-:W-:Y:S11]  /*5c00*/  UP2UR UR46, UPR, URZ, 0x2 ;  /* 0x00000002ff2e7883 */ /* 0x000ff60008000000 */
[----:B------:R-:W-:Y:S01]  /*5c10*/  @!UPT UIADD3 URZ, UPT, UPT, URZ, URZ, URZ ;  /* 0x000000fffffff290 */ /* 0x000fe2000fffe0ff */
[----:B-1----:R-:W-:Y:S02]  /*5c20*/  @P0 SHF.R.U32.HI R0, RZ, 0x10, R5 ;  /* 0x00000010ff000819 */ /* 0x002fe40000011605 */
        /* <DEDUP_REMOVED lines=12> */
[----:B------:R-:W2:Y:S01]  /*5cf0*/  LDCU UR12, c[0x0][0xb20] ;  /* 0x00016400ff0c77ac */ /* 0x000ea20008000800 */
[----:B------:R-:W-:Y:S02]  /*5d00*/  UIMAD.WIDE.U32 UR4, UR47, UR55, URZ ;  /* 0x000000372f0472a5 */ /* 0x000fe4000f8e00ff */
[----:B------:R-:W-:Y:S02]  /*5d10*/  UIMAD.WIDE.U32 UR6, UR58, UR52, URZ ;  /* 0x000000343a0672a5 */ /* 0x000fe4000f8e00ff */
[----:B------:R-:W-:Y:S02]  /*5d20*/  UISETP.NE.AND UP0, UPT, UR54, 0x1, UPT ;  /* 0x000000013600788c */ /* 0x000fe4000bf05270 */
[----:B------:R-:W-:Y:S02]  /*5d30*/  UIMAD.WIDE.U32 UR8, UR37, UR55, URZ ;  /* 0x00000037250872a5 */ /* 0x000fe4000f8e00ff */
[----:B------:R-:W-:Y:S02]  /*5d40*/  UIMAD.WIDE.U32 UR10, UR38, UR52, URZ ;  /* 0x00000034260a72a5 */ /* 0x000fe4000f8e00ff */
[----:B------:R-:W-:Y:S02]  /*5d50*/  UISETP.NE.AND UP1, UPT, UR43, 0x1, UPT ;  /* 0x000000012b00788c */ /* 0x000fe4000bf25270 */
[----:B------:R-:W-:Y:S01]  /*5d60*/  UISETP.NE.AND UP2, UPT, UR42, 0x1, UPT ;  /* 0x000000012a00788c */ /* 0x000fe2000bf45270 */
[----:B------:R-:W-:Y:S02]  /*5d70*/  UMOV UR4, UR5 ;  /* 0x0000000500047c82 */ /* 0x000fe40008000000 */
[----:B--2---:R-:W-:Y:S03]  /*5d80*/  USHF.R.U32.HI UR5, URZ, UR12, UR4 ;  /* 0x0000000cff057299 */ /* 0x004fe60008011604 */
[----:B------:R-:W-:Y:S02]  /*5d90*/  UMOV UR4, UR7 ;  /* 0x0000000700047c82 */ /* 0x000fe40008000000 */
[----:B------:R-:W-:Y:S02]  /*5da0*/  USHF.R.U32.HI UR7, URZ, UR53, UR4 ;  /* 0x00000035ff077299 */ /* 0x000fe40008011604 */
[----:B------:R-:W-:Y:S02]  /*5db0*/  USEL UR4, UR47, UR5, !UP0 ;  /* 0x000000052f047287 */ /* 0x000fe4000c000000 */
[----:B------:R-:W-:Y:S01]  /*5dc0*/  USEL UR7, UR58, UR7, !UP1 ;  /* 0x000000073a077287 */ /* 0x000fe2000c800000 */
[----:B------:R-:W-:Y:S01]  /*5dd0*/  UMOV UR5, UR9 ;  /* 0x0000000900057c82 */ /* 0x000fe20008000000 */
[----:B------:R-:W-:Y:S02]  /*5de0*/  UIMAD.WIDE.U32 UR8, UR4, UR40, URZ ;  /* 0x00000028040872a5 */ /* 0x000fe4000f8e00ff */
[----:B------:R-:W-:Y:S03]  /*5df0*/  USHF.R.U32.HI UR6, URZ, UR12, UR5 ;  /* 0x0000000cff067299 */ /* 0x000fe60008011605 */
[----:B------:R-:W-:Y:S01]  /*5e00*/  UMOV UR5, UR11 ;  /* 0x0000000b00057c82 */ /* 0x000fe20008000000 */
[----:B------:R-:W-:Y:S02]  /*5e10*/  UIMAD.WIDE.U32 UR10, UR7, UR40, URZ ;  /* 0x00000028070a72a5 */ /* 0x000fe4000f8e00ff */
[----:B------:R-:W-:Y:S02]  /*5e20*/  USHF.R.U32.HI UR12, URZ, UR53, UR5 ;  /* 0x00000035ff0c7299 */ /* 0x000fe40008011605 */
[----:B------:R-:W-:Y:S01]  /*5e30*/  USEL UR6, UR37, UR6, !UP0 ;  /* 0x0000000625067287 */ /* 0x000fe2000c000000 */
[----:B------:R-:W-:Y:S02]  /*5e40*/  UMOV UR5, UR9 ;  /* 0x0000000900057c82 */ /* 0x000fe40008000000 */
[----:B------:R-:W-:Y:S01]  /*5e50*/  UMOV UR10, UR11 ;  /* 0x0000000b000a7c82 */ /* 0x000fe20008000000 */
[----:B------:R-:W-:Y:S02]  /*5e60*/  @UP2 USHF.R.U32.HI UR4, URZ, UR41, UR5 ;  /* 0x00000029ff042299 */ /* 0x000fe40008011605 */
[----:B------:R-:W-:Y:S02]  /*5e70*/  @UP2 USHF.R.U32.HI UR7, URZ, UR41, UR10 ;  /* 0x00000029ff072299 */ /* 0x000fe4000801160a */
[----:B------:R-:W-:Y:S02]  /*5e80*/  UIMAD UR4, UR42, UR4, URZ ;  /* 0x000000042a0472a4 */ /* 0x000fe4000f8e02ff */
        /* <DEDUP_REMOVED lines=8> */
[----:B------:R-:W-:Y:S02]  /*5f10*/  USEL UR11, UR6, UR4, !UP2 ;  /* 0x00000004060b7287 */ /* 0x000fe4000d000000 */
[----:B------:R-:W-:Y:S02]  /*5f20*/  UIADD3 UR8, UPT, UPT, -UR5, URZ, URZ ;  /* 0x000000ff05087290 */ /* 0x000fe4000fffe1ff */
[----:B------:R-:W-:Y:S01]  /*5f30*/  UIADD3 UR10, UPT, UPT, -UR11, URZ, URZ ;  /* 0x000000ff0b0a7290 */ /* 0x000fe2000fffe1ff */
[----:B------:R-:W-:Y:S01]  /*5f40*/  @!UP0 UMOV UR4, UR9 ;  /* 0x0000000900048c82 */ /* 0x000fe20008000000 */
[----:B------:R-:W-:Y:S02]  /*5f50*/  UIADD3 UR9, UPT, UPT, -UR6, URZ, URZ ;  /* 0x000000ff06097290 */ /* 0x000fe4000fffe1ff */
[----:B------:R-:W-:Y:S02]  /*5f60*/  @!UP0 USHF.R.U32.HI UR4, URZ, UR41, UR4 ;  /* 0x00000029ff048299 */ /* 0x000fe40008011604 */
[----:B------:R-:W-:Y:S02]  /*5f70*/  UIMAD UR10, UR42, UR10, UR6 ;  /* 0x0000000a2a0a72a4 */ /* 0x000fe4000f8e0206 */
[----:B------:R-:W-:Y:S04]  /*5f80*/  @!UP0 USEL UR4, UR5, UR4, !UP2 ;  /* 0x0000000405048287 */ /* 0x000fe8000d000000 */
[----:B------:R-:W-:Y:S02]  /*5f90*/  @!UP0 UIMAD UR10, UR7, UR10, UR4 ;  /* 0x0000000a070a82a4 */ /* 0x000fe4000f8e0204 */
[----:B------:R-:W-:Y:S02]  /*5fa0*/  @!UP0 UIADD3 UR11, UPT, UPT, UR11, -UR4, URZ ;  /* 0x800000040b0b8290 */ /* 0x000fe4000fffe0ff */
[----:B------:R-:W-:Y:S02]  /*5fb0*/  UIMAD UR7, UR43, UR8, UR38 ;  /* 0x000000082b0772a4 */ /* 0x000fe4000f8e0226 */
[----:B------:R-:W-:Y:S02]  /*5fc0*/  @!UP0 UIMAD UR6, UR11, UR42, UR5 ;  /* 0x0000002a0b0682a4 */ /* 0x000fe4000f8e0205 */
[----:B------:R-:W-:Y:S01]  /*5fd0*/  UIMAD UR4, UR54, UR9, UR37 ;  /* 0x00000009360472a4 */ /* 0x000fe2000f8e0225 */
[----:B------:R-:W-:Y:S02]  /*5fe0*/  @!UP0 UMOV UR5, UR10 ;  /* 0x0000000a00058c82 */ /* 0x000fe40008000000 */
[----:B------:R-:W-:Y:S02]  /*5ff0*/  UIMAD UR38, UR5, UR43, UR7 ;  /* 0x0000002b052672a4 */ /* 0x000fe4000f8e0207 */
[----:B------:R-:W-:Y:S11]  /*6000*/  UIMAD UR37, UR6, UR54, UR4 ;  /* 0x00000036062572a4 */ /* 0x000ff6000f8e0204 */
[----:B------:R-:W-:Y:S01]  /*6010*/  @!UPT UIADD3 URZ, UPT, UPT, URZ, URZ, URZ ;  /* 0x000000fffffff290 */ /* 0x000fe2000fffe0ff */
.L_x_108:
[----:B------:R-:W-:Y:S01]  /*6020*/  UISETP.NE.AND UP0, UPT, UR39, 0x1, UPT ;  /* 0x000000012700788c */ /* 0x000fe2000bf05270 */
[----:B------:R-:W-:Y:S01]  /*6030*/  R2UR UR11, R156 ;  /* 0x000000009c0b72ca */ /* 0x000fe200000e0000 */
[----:B------:R-:W-:Y:S01]  /*6040*/  USHF.L.U32 UR50, UR16, 0x7, URZ ;  /* 0x0000000710327899 */ /* 0x000fe200080006ff */
[----:B------:R-:W-:Y:S01]  /*6050*/  IADD3 R146, PT, PT, R146, 0x1, RZ ;  /* 0x0000000192927810 */ /* 0x000fe20007ffe0ff */
[----:B------:R-:W-:Y:S07]  /*6060*/  USHF.L.U32 UR49, UR20, 0x8, URZ ;  /* 0x0000000814317899 */ /* 0x000fee00080006ff */
[----:B------:R-:W2:Y:S01]  /*6070*/  @!UP0 LDCU.128 UR12, c[0x0][0xb10] ;  /* 0x00016200ff0c87ac */ /* 0x000ea20008000c00 */
[----:B------:R-:W3:Y:S01]  /*6080*/  @!UP0 LDCU UR5, c[0x0][0xb0c] ;  /* 0x00016180ff0587ac */ /* 0x000ee20008000800 */
[----:B------:R-:W4:Y:S01]  /*6090*/  @!UP0 LDCU UR10, c[0x0][0xb20] ;  /* 0x00016400ff0a87ac */ /* 0x000f220008000800 */
[----:B--2---:R-:W-:Y:S02]  /*60a0*/  UIMAD.WIDE.U32 UR8, UR38, UR12, URZ ;  /* 0x0000000c260872a5 */ /* 0x004fe4000f8e00ff */
[----:B------:R-:W-:Y:S02]  /*60b0*/  UIMAD.WIDE.U32 UR6, UR37, UR15, URZ ;  /* 0x0000000f250672a5 */ /* 0x000fe4000f8e00ff */
[----:B------:R-:W-:Y:S03]  /*60c0*/  @!UP0 UISETP.NE.AND UP1, UPT, UR14, 0x1, UPT ;  /* 0x000000010e00888c */ /* 0x000fe6000bf25270 */
[----:B------:R-:W-:Y:S01]  /*60d0*/  @!UP0 UMOV UR4, UR9 ;  /* 0x0000000900048c82 */ /* 0x000fe20008000000 */
[----:B---3--:R-:W-:Y:S02]  /*60e0*/  @!UP0 UISETP.NE.AND UP2, UPT, UR5, 0x1, UPT ;  /* 0x000000010500888c */ /* 0x008fe4000bf45270 */
[----:B------:R-:W-:Y:S01]  /*60f0*/  @!UP0 USHF.R.U32.HI UR4, URZ, UR13, UR4 ;  /* 0x0000000dff048299 */ /* 0x000fe20008011604 */
[----:B------:R-:W-:Y:S02]  /*6100*/  @!UP0 UMOV UR6, UR7 ;  /* 0x0000000700068c82 */ /* 0x000fe40008000000 */
[----:B----4-:R-:W-:Y:S02]  /*6110*/  @!UP0 USHF.R.U32.HI UR6, URZ, UR10, UR6 ;  /* 0x0000000aff068299 */ /* 0x010fe40008011606 */
[----:B------:R-:W-:Y:S02]  /*6120*/  @!UP0 USEL UR7, UR38, UR4, !UP2 ;  /* 0x0000000426078287 */ /* 0x000fe4000d000000 */
[----:B------:R-:W-:Y:S04]  /*6130*/  @!UP0 USEL UR6, UR37, UR6, !UP1 ;  /* 0x0000000625068287 */ /* 0x000fe8000c800000 */
[----:B------:R-:W-:Y:S02]  /*6140*/  @!UP0 UIADD3 UR4, UPT, UPT, -UR7, UR6, URZ ;  /* 0x0000000607048290 */ /* 0x000fe4000fffe1ff */
[----:B------:R-:W-:Y:S02]  /*6150*/  @!UP0 UIADD3 UR6, UPT, UPT, UR7, -UR6, URZ ;  /* 0x8000000607068290 */ /* 0x000fe4000fffe0ff */
[----:B------:R-:W-:Y:S02]  /*6160*/  @!UP0 UIMAD UR38, UR4, UR5, UR38 ;  /* 0x00000005042682a4 */ /* 0x000fe4000f8e0226 */
[----:B------:R-:W-:Y:S02]  /*6170*/  @!UP0 UIMAD UR37, UR6, UR14, UR37 ;  /* 0x0000000e062582a4 */ /* 0x000fe4000f8e0225 */
[----:B------:R-:W-:Y:S09]  /*6180*/  ULOP3.LUT UP0, URZ, UR11, 0x1b0, URZ, 0xc0, !UPT ;  /* 0x000001b00bff7892 */ /* 0x000ff2000f80c0ff */
[----:B------:R-:W-:Y:S05]  /*6190*/  BRA.U !UP0, `(.L_x_109) ;  /* 0x0000000108407547 */ /* 0x000fea000b800000 */
[----:B------:R-:W2:Y:S01]  /*61a0*/  LDCU.64 UR8, c[0x4][0x88] ;  /* 0x01001100ff0877ac */ /* 0x000ea20008000a00 */
[----:B------:R-:W-:Y:S01]  /*61b0*/  MOV R3, 0x0 ;  /* 0x0000000000037802 */ /* 0x000fe20000000f00 */
[----:B------:R-:W-:Y:S02]  /*61c0*/  HFMA2 R12, -RZ, RZ, 0, 5.9604644775390625e-08 ;  /* 0x00000001ff0c7431 */ /* 0x000fe400000001ff */
[----:B------:R-:W-:Y:S02]  /*61d0*/  IMAD.MOV.U32 R8, RZ, RZ, 0x70 ;  /* 0x00000070ff087424 */ /* 0x000fe400078e00ff */
[----:B------:R-:W-:Y:S01]  /*61e0*/  IMAD.MOV.U32 R13, RZ, RZ, RZ ;  /* 0x000000ffff0d7224 */ /* 0x000fe200078e00ff */
[----:B------:R-:W3:Y:S01]  /*61f0*/  LDCU.64 UR6, c[0x4][0x90] ;  /* 0x01001200ff0677ac */ /* 0x000ee20008000a00 */
[----:B------:R-:W4:Y:S01]  /*6200*/  LDC.64 R2, c[0x4][R3] ;  /* 0x0100000003027b82 */ /* 0x000f220000000a00 */
[----:B------:R-:W1:Y:S01]  /*6210*/  LDCU.64 UR4, c[0x4][0x8] ;  /* 0x01000100ff0477ac */ /* 0x000e620008000a00 */
[----:B--2---:R-:W-:Y:S01]  /*6220*/  MOV R5, UR9 ;  /* 0x0000000900057c02 */ /* 0x004fe20008000f00 */
[----:B------:R-:W-:Y:S01]  /*6230*/  IMAD.U32 R4, RZ, RZ, UR8 ;  /* 0x00000008ff047e24 */ /* 0x000fe2000f8e00ff */
[----:B---3--:R-:W-:Y:S01]  /*6240*/  MOV R7, UR7 ;  /* 0x0000000700077c02 */ /* 0x008fe20008000f00 */
[----:B------:R-:W-:Y:S01]  /*6250*/  IMAD.U32 R6, RZ, RZ, UR6 ;  /* 0x00000006ff067e24 */ /* 0x000fe2000f8e00ff */
[----:B-1----:R-:W-:Y:S01]  /*6260*/  MOV R11, UR5 ;  /* 0x00000005000b7c02 */ /* 0x002fe20008000f00 */
[----:B------:R-:W-:Y:S02]  /*6270*/  IMAD.U32 R10, RZ, RZ, UR4 ;  /* 0x00000004ff0a7e24 */ /* 0x000fe4000f8e00ff */
[----:B------:R-:W-:Y:S07]  /*6280*/  LEPC R20, `(.L_x_109) ;  /* 0x000000001014794e */ /* 0x000fee0000000000 */
[----:B----45:R-:W-:Y:S05]  /*6290*/  CALL.ABS.NOINC R2 ;  /* 0x0000000002007343 */ /* 0x030fea0003c00000 */
.L_x_109:
[----:B------:R-:W-:Y:S01]  /*62a0*/  LOP3.LUT P0, RZ, R154, 0x1b0, RZ, 0xc0, !PT ;  /* 0x000001b09aff7812 */ /* 0x000fe2000780c0ff */
[----:B------:R-:W-:Y:S11]  /*62b0*/  BSSY.RECONVERGENT B6, `(.L_x_110) ;  /* 0x0000013000067945 */ /* 0x000ff60003800200 */
[----:B------:R-:W-:Y:S01]  /*62c0*/  @!UPT UIADD3 URZ, UPT, UPT, URZ, URZ, URZ ;  /* 0x000000fffffff290 */ /* 0x000fe2000fffe0ff */
[----:B------:R-:W-:Y:S05]  /*62d0*/  @!P0 BRA `(.L_x_111) ;  /* 0x0000000000408947 */ /* 0x000fea0003800000 */
        /* <DEDUP_REMOVED lines=16> */
.L_x_111:
[----:B------:R-:W-:Y:S05]  /*63e0*/  BSYNC.RECONVERGENT B6 ;  /* 0x0000000000067941 */ /* 0x000fea0003800200 */
.L_x_110:
[----:B------:R-:W-:Y:S01]  /*63f0*/  R2UR UR4, R144 ;  /* 0x00000000900472ca */ /* 0x000fe200000e0000 */
[----:B------:R-:W-:Y:S01]  /*6400*/  UISETP.NE.U32.AND UP0, UPT, UR60, URZ, UPT ;  /* 0x000000ff3c00728c */ /* 0x000fe2000bf05070 */
[----:B------:R-:W-:Y:S02]  /*6410*/  ISETP.NE.U32.AND P4, PT, R138, RZ, PT ;  /* 0x000000ff8a00720c */ /* 0x000fe40003f85070 */
[----:B------:R-:W-:Y:S01]  /*6420*/  ISETP.NE.U32.AND P2, PT, RZ, UR56, PT ;  /* 0x00000038ff007c0c */ /* 0x000fe2000bf45070 */
[----:B------:R-:W-:Y:S01]  /*6430*/  UISETP.NE.AND.EX UP1, UPT, UR61, URZ, UPT, UP0 ;  /* 0x000000ff3d00728c */ /* 0x000fe2000bf25300 */
[----:B------:R-:W-:Y:S01]  /*6440*/  ISETP.NE.AND.EX P4, PT, R139, RZ, PT, P4 ;  /* 0x000000ff8b00720c */ /* 0x000fe20003f85340 */
[----:B------:R-:W-:Y:S01]  /*6450*/  UPLOP3.LUT UP0, UPT, UPT, UPT, UPT, 0x40, 0x4 ;  /* 0x000000000004789c */ /* 0x000fe20003f0e870 */
[----:B------:R-:W-:Y:S05]  /*6460*/  ISETP.NE.AND.EX P2, PT, RZ, UR57, PT, P2 ;  /* 0x00000039ff007c0c */ /* 0x000fea000bf45320 */
[----:B------:R-:W-:Y:S06]  /*6470*/  UISETP.NE.AND UP2, UPT, UR4, URZ, UPT ;  /* 0x000000ff0400728c */ /* 0x000fec000bf45270 */
[----:B------:R-:W-:Y:S05]  /*6480*/  PLOP3.LUT P1, PT, PT, PT, UP2, 0x80, 0x8 ;  /* 0x000000000008781c */ /* 0x000fea0003f2f028 */
[----:B------:R-:W-:Y:S06]  /*6490*/  @UP2 UPLOP3.LUT UP0, UPT, UPT, UPT, UP1, 0x80, 0x8 ;  /* 0x000000000008289c */ /* 0x000fec0003f0f010 */
[----:B------:R-:W-:Y:S01]  /*64a0*/  PLOP3.LUT P0, PT, PT, PT, UP0, 0x80, 0x8 ;  /* 0x000000000008781c */ /* 0x000fe20003f0f008 */
[----:B------:R-:W-:Y:S01]  /*64b0*/  @!UPT UIADD3 URZ, UPT, UPT, URZ, URZ, URZ ;  /* 0x000000fffffff290 */ /* 0x000fe2000fffe0ff */
[----:B------:R-:W-:Y:S11]  /*64c0*/  BRA.U !UP1, `(.L_x_112) ;  /* 0x00000001093c7547 */ /* 0x000ff6000b800000 */
[----:B------:R-:W-:Y:S01]  /*64d0*/  UISETP.NE.U32.AND UP0, UPT, UR56, URZ, UPT ;  /* 0x000000ff3800728c */ /* 0x000fe2000bf05070 */
[----:B-1----:R-:W-:Y:S01]  /*64e0*/  HFMA2 R0, -RZ, RZ, 0, 5.9604644775390625e-08 ;  /* 0x00000001ff007431 */ /* 0x002fe200000001ff */
[----:B------:R-:W1:Y:S01]  /*64f0*/  LDCU.64 UR8, c[0x0][0x358] ;  /* 0x00006b00ff0877ac */ /* 0x000e620008000a00 */
[----:B------:R-:W-:Y:S01]  /*6500*/  IMAD.MOV.U32 R140, RZ, RZ, 0x1 ;  /* 0x00000001ff8c7424 */ /* 0x000fe200078e00ff */
[----:B------:R-:W-:Y:S06]  /*6510*/  UISETP.NE.AND.EX UP0, UPT, UR57, URZ, UPT, UP0 ;  /* 0x000000ff3900728c */ /* 0x000fec000bf05300 */
[----:B------:R-:W-:Y:S05]  /*6520*/  PLOP3.LUT P3, PT, PT, PT, UP0, 0x80, 0x8 ;  /* 0x000000000008781c */ /* 0x000fea0003f6f008 */
[----:B------:R-:W2:Y:S01]  /*6530*/  @UP0 LDCU.64 UR4, c[0x0][0x888] ;  /* 0x00011100ff0407ac */ /* 0x000ea20008000a00 */
[----:B------:R-:W-:Y:S07]  /*6540*/  @UP0 UIMAD UR6, UR36, UR60, URZ ;  /* 0x0000003c240602a4 */ /* 0x000fee000f8e02ff */
[----:B------:R-:W-:Y:S01]  /*6550*/  @!P3 PRMT R140, R0, 0x7610, R140 ;  /* 0x00007610008cb816 */ /* 0x000fe2000000008c */
[----:B--2---:R-:W-:Y:S06]  /*6560*/  @UP0 UIMAD.WIDE UR4, UR6, 0x4, UR4 ;  /* 0x00000004060408a5 */ /* 0x004fec000f8e0204 */
[----:B------:R-:W-:Y:S01]  /*6570*/  IMAD.U32 R2, RZ, RZ, UR4 ;  /* 0x00000004ff027e24 */ /* 0x000fe2000f8e00ff */
[----:B------:R-:W-:Y:S04]  /*6580*/  MOV R3, UR5 ;  /* 0x0000000500037c02 */ /* 0x000fe80008000f00 */
[----:B------:R-:W2:Y:S01]  /*6590*/  @!UP0 LDCU UR4, c[0x0][0x880] ;  /* 0x00011000ff0487ac */ /* 0x000ea20008000800 */
[----:B-1---5:R3:W5:Y:S02]  /*65a0*/  @P3 LDG.E R72, desc[UR8][R2.64] ;  /* 0x0000000802483981 */ /* 0x022764000c1e1900 */
[----:B--23--:R-:W-:Y:S02]  /*65b0*/  @!P3 IMAD.U32 R72, RZ, RZ, UR4 ;  /* 0x00000004ff48be24 */ /* 0x00cfe4000f8e00ff */
.L_x_112:
[----:B------:R-:W-:Y:S05]  /*65c0*/  @!P4 BRA `(.L_x_113) ;  /* 0x000000000024c947 */ /* 0x000fea0003800000 */
[----:B------:R-:W-:Y:S01]  /*65d0*/  ISETP.NE.U32.AND P3, PT, R136, RZ, PT ;  /* 0x000000ff8800720c */ /* 0x000fe20003f65070 */
[----:B------:R-:W2:Y:S03]  /*65e0*/  LDCU.64 UR4, c[0x0][0x358] ;  /* 0x00006b00ff0477ac */ /* 0x000ea60008000a00 */
[----:B------:R-:W-:Y:S11]  /*65f0*/  ISETP.NE.AND.EX P3, PT, R137, RZ, PT, P3 ;  /* 0x000000ff8900720c */ /* 0x000ff60003f65330 */
[----:B------:R-:W-:Y:S02]  /*6600*/  @!UPT UIADD3 URZ, UPT, UPT, URZ, URZ, URZ ;  /* 0x000000fffffff290 */ /* 0x000fe4000fffe0ff */
[----:B------:R-:W3:Y:S01]  /*6610*/  @P3 LDC.64 R2, c[0x0][0x8a8] ;  /* 0x00022a00ff023b82 */ /* 0x000ee20000000a00 */
[----:B-1----:R-:W-:Y:S04]  /*6620*/  @P3 IMAD R0, R138, UR36, RZ ;  /* 0x000000248a003c24 */ /* 0x002fe8000f8e02ff */
[----:B---3--:R-:W-:Y:S05]  /*6630*/  @P3 IMAD.WIDE R2, R0, 0x4, R2 ;  /* 0x0000000400023825 */ /* 0x008fea00078e0202 */
[----:B--2--5:R2:W5:Y:S02]  /*6640*/  @P3 LDG.E R70, desc[UR4][R2.64] ;  /* 0x0000000402463981 */ /* 0x024564000c1e1900 */
[----:B--2---:R-:W3:Y:S02]  /*6650*/  @!P3 LDC R70, c[0x0][0x8a0] ;  /* 0x00022800ff46bb82 */ /* 0x004ee40000000800 */
.L_x_113:
[----:B-----5:R-:W-:Y:S01]  /*6660*/  ISETP.NE.AND P4, PT, R72, RZ, PT ;  /* 0x000000ff4800720c */ /* 0x020fe20003f85270 */
[----:B------:R-:W-:Y:S01]  /*6670*/  BSSY B1, `(.L_x_114) ;  /* 0x0000048000017945 */ /* 0x000fe20003800000 */
[----:B------:R-:W-:Y:S01]  /*6680*/  SEL R5, RZ, 0xffffffff, P2 ;  /* 0xffffffffff057807 */ /* 0x000fe20001000000 */
[----:B------:R-:W-:Y:S01]  /*6690*/  IMAD.MOV.U32 R78, RZ, RZ, 0x1 ;  /* 0x00000001ff4e7424 */ /* 0x000fe200078e00ff */
[----:B------:R-:W-:Y:S01]  /*66a0*/  LOP3.LUT P3, RZ, R140, 0xff, RZ, 0xc0, !PT ;  /* 0x000000ff8cff7812 */ /* 0x000fe2000786c0ff */
[----:B------:R-:W-:Y:S01]  /*66b0*/  IMAD R71, R68, 0x100, R69 ;  /* 0x0000010044477824 */ /* 0x000fe200078e0245 */
[----:B-1----:R-:W-:Y:S02]  /*66c0*/  @P1 SEL R0, RZ, 0xffffffff, P4 ;  /* 0xffffffffff001807 */ /* 0x002fe40002000000 */
[----:B------:R-:W-:Y:S02]  /*66d0*/  CS2R R98, SRZ ;  /* 0x0000000000627805 */ /* 0x000fe4000001ff00 */
[----:B------:R-:W-:Y:S02]  /*66e0*/  LEA R3, R148, UR44, 0x3 ;  /* 0x0000002c94037c11 */ /* 0x000fe4000f8e18ff */
[----:B------:R-:W-:Y:S02]  /*66f0*/  CS2R R96, SRZ ;  /* 0x0000000000607805 */ /* 0x000fe4000001ff00 */
[----:B------:R-:W-:Y:S02]  /*6700*/  @P0 SEL R0, R5, R0, !P3 ;  /* 0x0000000005000207 */ /* 0x000fe40005800000 */
[----:B------:R-:W-:Y:S02]  /*6710*/  CS2R R94, SRZ ;  /* 0x00000000005e7805 */ /* 0x000fe4000001ff00 */
[----:B------:R-:W-:Y:S02]  /*6720*/  LEA R145, R68, UR44, 0x3 ;  /* 0x0000002c44917c11 */ /* 0x000fe4000f8e18ff */
[----:B------:R-:W-:Y:S02]  /*6730*/  CS2R R92, SRZ ;  /* 0x00000000005c7805 */ /* 0x000fe4000001ff00 */
[----:B------:R-:W-:Y:S02]  /*6740*/  @P1 LOP3.LUT R0, R0, 0x1, RZ, 0xc0, !PT ;  /* 0x0000000100001812 */ /* 0x000fe400078ec0ff */
[----:B------:R-:W-:Y:S02]  /*6750*/  CS2R R86, SRZ ;  /* 0x0000000000567805 */ /* 0x000fe4000001ff00 */
[----:B------:R-:W-:Y:S02]  /*6760*/  SHF.L.U32 R2, R150, 0x1f, RZ ;  /* 0x0000001f96027819 */ /* 0x000fe400000006ff */
[----:B------:R-:W-:Y:S02]  /*6770*/  CS2R R84, SRZ ;  /* 0x0000000000547805 */ /* 0x000fe4000001ff00 */
[----:B------:R-:W-:Y:S02]  /*6780*/  ISETP.NE.U32.OR P6, PT, R0, 0x1, !P1 ;  /* 0x000000010000780c */ /* 0x000fe40004fc5470 */
[----:B------:R-:W-:Y:S02]  /*6790*/  CS2R R82, SRZ ;  /* 0x0000000000527805 */ /* 0x000fe4000001ff00 */
[----:B------:R-:W-:Y:S02]  /*67a0*/  PLOP3.LUT P2, PT, PT, PT, UP1, 0x80, 0x8 ;  /* 0x000000000008781c */ /* 0x000fe40003f4f018 */
[----:B------:R-:W-:Y:S02]  /*67b0*/  CS2R R80, SRZ ;  /* 0x0000000000507805 */ /* 0x000fe4000001ff00 */
[----:B------:R-:W-:Y:S02]  /*67c0*/  SEL R0, RZ, 0xffffffff, P4 ;  /* 0xffffffffff007807 */ /* 0x000fe40002000000 */
[----:B------:R-:W-:Y:S03]  /*67d0*/  P2R R106, PR, RZ, 0x40 ;  /* 0x00000040ff6a7803 */ /* 0x000fe60000000000 */
[----:B------:R-:W-:Y:S04]  /*67e0*/  @P6 SHF.L.U32 R4, R147, 0x1f, RZ ;  /* 0x0000001f93046819 */ /* 0x000fe800000006ff */
[----:B------:R-:W-:Y:S01]  /*67f0*/  @P2 SEL R0, R5, R0, !P3 ;  /* 0x0000000005002207 */ /* 0x000fe20005800000 */
[----:B------:R-:W1:Y:S03]  /*6800*/  @P6 SYNCS.PHASECHK.TRANS64.TRYWAIT P1, [R3+URZ+0xb0], R4 ;  /* 0x0000b004030065a7 */ /* 0x000e6600080211ff */
[----:B------:R-:W-:Y:S04]  /*6810*/  LOP3.LUT R0, R0, 0x1, RZ, 0xc0, !PT ;  /* 0x0000000100007812 */ /* 0x000fe800078ec0ff */
[----:B------:R-:W-:Y:S04]  /*6820*/  ISETP.NE.U32.AND P5, PT, R0, 0x1, PT ;  /* 0x000000010000780c */ /* 0x000fe80003fa5070 */
[----:B------:R-:W-:Y:S01]  /*6830*/  P2R R79, PR, RZ, 0x20 ;  /* 0x00000020ff4f7803 */ /* 0x000fe20000000000 */
[----:B------:R2:W4:Y:S01]  /*6840*/  SYNCS.PHASECHK.TRANS64.TRYWAIT P0, [R145+URZ+0x120], R2 ;  /* 0x00012002910075a7 */ /* 0x00052200080011ff */
[----:B-1----:R-:W-:Y:S01]  /*6850*/  @P6 SEL R78, RZ, 0x1, !P1 ;  /* 0x00000001ff4e6807 */ /* 0x002fe20004800000 */
[----:B--2---:R-:W-:Y:S06]  /*6860*/  @!P6 BRA `(.L_x_115) ;  /* 0x0000000000a0e947 */ /* 0x004fec0003800000 */
[----:B------:R-:W-:Y:S01]  /*6870*/  @P5 IMAD R7, R148, 0x2000, R135 ;  /* 0x0000200094075824 */ /* 0x000fe200078e0287 */
[----:B------:R-:W-:Y:S01]  /*6880*/  ISETP.NE.AND P1, PT, R78, RZ, PT ;  /* 0x000000ff4e00720c */ /* 0x000fe20003f25270 */
[----:B------:R-:W-:Y:S01]  /*6890*/  BSSY B0, `(.L_x_116) ;  /* 0x0000011000007945 */ /* 0x000fe20003800000 */
[----:B------:R-:W-:Y:S01]  /*68a0*/  CS2R R82, SRZ ;  /* 0x0000000000527805 */ /* 0x000fe2000001ff00 */
[----:B------:R-:W-:Y:S01]  /*68b0*/  @P5 VIADD R4, R7, UR44 ;  /* 0x0000002c07045c36 */ /* 0x000fe20008000000 */
[----:B------:R-:W-:Y:S02]  /*68c0*/  CS2R R80, SRZ ;  /* 0x0000000000507805 */ /* 0x000fe4000001ff00 */
[----:B------:R-:W-:Y:S02]  /*68d0*/  CS2R R86, SRZ ;  /* 0x0000000000567805 */ /* 0x000fe4000001ff00 */
[----:B------:R-:W-:Y:S01]  /*68e0*/  CS2R R84, SRZ ;  /* 0x0000000000547805 */ /* 0x000fe2000001ff00 */
[--C-:B------:R-:W-:Y:S01]  /*68f0*/  @P5 IMAD.IADD R6, R153, 0x1, R4.reuse ;  /* 0x0000000199065824 */ /* 0x100fe200078e0204 */
[----:B------:R-:W-:Y:S01]  /*6900*/  CS2R R94, SRZ ;  /* 0x00000000005e7805 */ /* 0x000fe2000001ff00 */
[--C-:B------:R-:W-:Y:S01]  /*6910*/  @P5 IMAD.IADD R5, R152, 0x1, R4.reuse ;  /* 0x0000000198055824 */ /* 0x100fe200078e0204 */
[----:B------:R-:W-:Y:S01]  /*6920*/  CS2R R92, SRZ ;  /* 0x00000000005c7805 */ /* 0x000fe2000001ff00 */
[----:B------:R-:W-:Y:S01]  /*6930*/  @P5 IMAD R4, R151, 0x10, R4 ;  /* 0x0000001097045824 */ /* 0x000fe200078e0204 */
[----:B------:R-:W-:Y:S02]  /*6940*/  CS2R R98, SRZ ;  /* 0x0000000000627805 */ /* 0x000fe4000001ff00 */
[----:B------:R-:W-:Y:S01]  /*6950*/  CS2R R96, SRZ ;  /* 0x0000000000607805 */ /* 0x000fe2000001ff00 */
[----:B------:R-:W-:Y:S06]  /*6960*/  @P1 BRA `(.L_x_117) ;  /* 0x00000000000c1947 */ /* 0x000fec0003800000 */
[----:B------:R-:W-:Y:S04]  /*6970*/  SHF.L.U32 R0, R147, 0x1f, RZ ;  /* 0x0000001f93007819 */ /* 0x000fe800000006ff */
[----:B------:R-:W1:Y:S02]  /*6980*/  SYNCS.PHASECHK.TRANS64.TRYWAIT P1, [R3+URZ+0xb0], R0 ;  /* 0x0000b000030075a7 */ /* 0x000e6400080211ff */
[----:B-1----:R-:W-:Y:S05]  /*6990*/  @!P1 BRA `(.L_x_118) ;  /* 0x0000006400609947 */ /* 0x002fea0003800000 */
.L_x_117:
[----:B------:R-:W-:Y:S05]  /*69a0*/  BSYNC B0 ;  /* 0x0000000000007941 */ /* 0x000fea0003800000 */
.L_x_116:
[----:B------:R-:W-:Y:S01]  /*69b0*/  ISETP.NE.AND P1, PT, R79, RZ, PT ;  /* 0x000000ff4f00720c */ /* 0x000fe20003f25270 */
[----:B-1----:R-:W-:Y:S02]  /*69c0*/  VIADD R3, R3, 0xd0 ;  /* 0x000000d003037836 */ /* 0x002fe40000000000 */
[----:B------:R-:W-:Y:S02]  /*69d0*/  IMAD.U32 R0, RZ, RZ, UR45 ;  /* 0x0000002dff007e24 */ /* 0x000fe4000f8e00ff */
[----:B------:R-:W-:Y:S03]  /*69e0*/  VIADD R148, R148, 0x1 ;  /* 0x0000000194947836 */ /* 0x000fe60000000000 */
[----:B------:R-:W-:Y:S05]  /*69f0*/  PRMT R0, R0, 0x654, R3 ;  /* 0x0000065400007816 */ /* 0x000fea0000000003 */
[----:B------:R1:W2:Y:S04]  /*6a00*/  @P1 LDS.128 R80, [R7+UR44+0x200] ;  /* 0x0002002c07501984 */ /* 0x0002a80008000c00 */
[----:B------:R1:W1:Y:S04]  /*6a10*/  @P1 LDS.128 R84, [R6+0x200] ;  /* 0x0002000006541984 */ /* 0x0002680000000c00 */
[----:B------:R1:W1:Y:S04]  /*6a20*/  @P1 LDS.128 R92, [R5+0x200] ;  /* 0x00020000055c1984 */ /* 0x0002680000000c00 */
[----:B------:R1:W1:Y:S01]  /*6a30*/  @P1 LDS.128 R96, [R4+0x200] ;  /* 0x0002000004601984 */ /* 0x0002620000000c00 */
[C---:B------:R-:W-:Y:S01]  /*6a40*/  ISETP.NE.AND P1, PT, R148.reuse, 0x4, PT ;  /* 0x000000049400780c */ /* 0x040fe20003f25270 */
[----:B------:R-:W-:Y:S01]  /*6a50*/  @!PT LDS RZ, [RZ] ;  /* 0x00000000fffff984 */ /* 0x000fe20000000800 */
[----:B------:R-:W-:Y:S01]  /*6a60*/  @!PT LDS RZ, [RZ] ;  /* 0x00000000fffff984 */ /* 0x000fe20000000800 */
[----:B------:R-:W-:Y:S01]  /*6a70*/  @!PT LDS RZ, [RZ] ;  /* 0x00000000fffff984 */ /* 0x000fe20000000800 */
[----:B------:R-:W-:Y:S01]  /*6a80*/  @!PT LDS RZ, [RZ] ;  /* 0x00000000fffff984 */ /* 0x000fe20000000800 */
[----:B------:R5:W-:Y:S06]  /*6a90*/  MEMBAR.ALL.CTA ;  /* 0x0000000000007992 */ /* 0x000bec0000008000 */
[----:B-----5:R-:W5:Y:S01]  /*6aa0*/  FENCE.VIEW.ASYNC.S ;  /* 0x00000000000073c6 */ /* 0x020f620000000000 */
[----:B------:R-:W-:Y:S01]  /*6ab0*/  SEL R148, R148, RZ, P1 ;  /* 0x000000ff94947207 */ /* 0x000fe20000800000 */
[----:B-----5:R5:W-:Y:S02]  /*6ac0*/  SYNCS.ARRIVE.TRANS64.RED.A1T0 RZ, [R0+URZ], RZ ;  /* 0x000000ff00ff79a7 */ /* 0x020be400081004ff */
[----:B-----5:R-:W-:Y:S04]  /*6ad0*/  SEL R0, RZ, 0x1, P1 ;  /* 0x00000001ff007807 */ /* 0x020fe80000800000 */
[----:B--2---:R-:W-:Y:S02]  /*6ae0*/  LOP3.LUT R147, R147, R0, RZ, 0x3c, !PT ;  /* 0x0000000093937212 */ /* 0x004fe400078e3cff */
.L_x_115:
[----:B------:R-:W-:Y:S05]  /*6af0*/  BSYNC B1 ;  /* 0x0000000000017941 */ /* 0x000fea0003800000 */
.L_x_114:
[----:B------:R-:W-:Y:S04]  /*6b00*/  SHF.R.U32.HI R0, RZ, 0x15, R71 ;  /* 0x00000015ff007819 */ /* 0x000fe80000011647 */
[----:B------:R-:W-:Y:S01]  /*6b10*/  LOP3.LUT P1, RZ, R0, 0x3, R141, 0x48, !PT ;  /* 0x0000000300ff7812 */ /* 0x000fe2000782488d */
[----:B------:R-:W-:Y:S01]  /*6b20*/  @!UPT UIADD3 URZ, UPT, UPT, URZ, URZ, URZ ;  /* 0x000000fffffff290 */ /* 0x000fe2000fffe0ff */
[----:B----4-:R-:W-:Y:S11]  /*6b30*/  @P0 BRA `(.L_x_119) ;  /* 0x0000000000080947 */ /* 0x010ff60003800000 */
[----:B------:R-:W2:Y:S02]  /*6b40*/  SYNCS.PHASECHK.TRANS64.TRYWAIT P0, [R145+URZ+0x120], R2 ;  /* 0x00012002910075a7 */ /* 0x000ea400080011ff */
[----:B--2---:R-:W-:Y:S05]  /*6b50*/  @!P0 BRA `(.L_x_120) ;  /* 0x0000006400048947 */ /* 0x004fea0003800000 */
.L_x_119:
[----:B------:R-:W-:Y:S05]  /*6b60*/  @!P1 BRA `(.L_x_121) ;  /* 0x0000000000409947 */ /* 0x000fea0003800000 */
[----:B------:R-:W1:Y:S01]  /*6b70*/  LDCU.64 UR8, c[0x4][0x78] ;  /* 0x01000f00ff0877ac */ /* 0x000e620008000a00 */
[----:B------:R-:W-:Y:S01]  /*6b80*/  MOV R3, 0x0 ;  /* 0x0000000000037802 */ /* 0x000fe20000000f00 */
[----:B------:R-:W-:Y:S02]  /*6b90*/  HFMA2 R12, -RZ, RZ, 0, 5.9604644775390625e-08 ;  /* 0x00000001ff0c7431 */ /* 0x000fe400000001ff */
[----:B------:R-:W-:Y:S02]  /*6ba0*/  IMAD.MOV.U32 R8, RZ, RZ, 0x192 ;  /* 0x00000192ff087424 */ /* 0x000fe400078e00ff */
[----:B------:R-:W-:Y:S01]  /*6bb0*/  IMAD.MOV.U32 R13, RZ, RZ, RZ ;  /* 0x000000ffff0d7224 */ /* 0x000fe200078e00ff */
[----:B------:R-:W4:Y:S01]  /*6bc0*/  LDCU.64 UR6, c[0x4][0x80] ;  /* 0x01001000ff0677ac */ /* 0x000f220008000a00 */
[----:B--2---:R-:W2:Y:S01]  /*6bd0*/  LDC.64 R2, c[0x4][R3] ;  /* 0x0100000003027b82 */ /* 0x004ea20000000a00 */
[----:B------:R-:W5:Y:S01]  /*6be0*/  LDCU.64 UR4, c[0x4][0x18] ;  /* 0x01000300ff0477ac */ /* 0x000f620008000a00 */
[----:B-1----:R-:W-:Y:S01]  /*6bf0*/  MOV R5, UR9 ;  /* 0x0000000900057c02 */ /* 0x002fe20008000f00 */
[----:B------:R-:W-:Y:S01]  /*6c00*/  IMAD.U32 R4, RZ, RZ, UR8 ;  /* 0x00000008ff047e24 */ /* 0x000fe2000f8e00ff */
[----:B----4-:R-:W-:Y:S01]  /*6c10*/  MOV R7, UR7 ;  /* 0x0000000700077c02 */ /* 0x010fe20008000f00 */
[----:B------:R-:W-:Y:S01]  /*6c20*/  IMAD.U32 R6, RZ, RZ, UR6 ;  /* 0x00000006ff067e24 */ /* 0x000fe2000f8e00ff */
[----:B-----5:R-:W-:Y:S01]  /*6c30*/  MOV R11, UR5 ;  /* 0x00000005000b7c02 */ /* 0x020fe20008000f00 */
[----:B------:R-:W-:Y:S02]  /*6c40*/  IMAD.U32 R10, RZ, RZ, UR4 ;  /* 0x00000004ff0a7e24 */ /* 0x000fe4000f8e00ff */
[----:B------:R-:W-:Y:S07]  /*6c50*/  LEPC R20, `(.L_x_121) ;  /* 0x000000001014794e */ /* 0x000fee0000000000 */
[----:B--23--:R-:W-:Y:S05]  /*6c60*/  CALL.ABS.NOINC R2 ;  /* 0x0000000002007343 */ /* 0x00cfea0003c00000 */
.L_x_121:
[----:B------:R-:W-:Y:S01]  /*6c70*/  SHF.L.U32 R75, R80, 0x10, RZ ;  /* 0x00000010504b7819 */ /* 0x000fe200000006ff */
[----:B------:R-:W-:Y:S05]  /*6c80*/  WARPSYNC.ALL ;  /* 0x0000000000007948 */ /* 0x000fea0003800000 */
[----:B------:R-:W-:Y:S01]  /*6c90*/  R2UR UR4, R71 ;  /* 0x00000000470472ca */ /* 0x000fe200000e0000 */
[----:B------:R-:W-:Y:S01]  /*6ca0*/  BSSY.RECONVERGENT B0, `(.L_x_122) ;  /* 0x0000121000007945 */ /* 0x000fe20003800200 */
[----:B------:R-:W-:Y:S02]  /*6cb0*/  IADD3 R105, PT, PT, R135, UR44, RZ ;  /* 0x0000002c87697c10 */ /* 0x000fe4000fffe0ff */
[----:B------:R-:W-:Y:S02]  /*6cc0*/  SHF.L.U32 R104, R151, 0x4, RZ ;  /* 0x0000000497687819 */ /* 0x000fe400000006ff */
[-C--:B------:R-:W-:Y:S02]  /*6cd0*/  IADD3 R159, PT, PT, R153, R105.reuse, RZ ;  /* 0x00000069999f7210 */ /* 0x080fe40007ffe0ff */
[----:B------:R-:W-:Y:S02]  /*6ce0*/  IADD3 R158, PT, PT, R152, R105, RZ ;  /* 0x00000069989e7210 */ /* 0x000fe40007ffe0ff */
[----:B------:R-:W-:Y:S02]  /*6cf0*/  IADD3 R157, PT, PT, R105, R104, RZ ;  /* 0x00000068699d7210 */ /* 0x000fe40007ffe0ff */
[C---:B------:R-:W-:Y:S01]  /*6d00*/  PRMT R73, R80.reuse, 0x8880, RZ ;  /* 0x0000888050497816 */ /* 0x040fe200000000ff */
[----:B-1----:R-:W3:Y:S01]  /*6d10*/  LDTM.x64 R4, tmem[UR4] ;  /* 0x00000004000479ee */ /* 0x002ee20008340000 */
[----:B------:R-:W-:Y:S02]  /*6d20*/  SHF.R.S32.HI R75, RZ, 0x18, R75 ;  /* 0x00000018ff4b7819 */ /* 0x000fe4000001144b */
[----:B------:R-:W-:Y:S02]  /*6d30*/  SHF.R.S32.HI R76, RZ, 0x18, R81 ;  /* 0x00000018ff4c7819 */ /* 0x000fe40000011451 */
[----:B------:R-:W-:Y:S02]  /*6d40*/  SHF.L.U32 R74, R80, 0x8, RZ ;  /* 0x00000008504a7819 */ /* 0x000fe400000006ff */
[----:B------:R-:W-:Y:S02]  /*6d50*/  SHF.L.U32 R77, R81, 0x8, RZ ;  /* 0x00000008514d7819 */ /* 0x000fe400000006ff */
[----:B------:R-:W-:Y:S02]  /*6d60*/  SHF.R.S32.HI R74, RZ, 0x18, R74 ;  /* 0x00000018ff4a7819 */ /* 0x000fe4000001144a */
[----:B------:R-:W-:Y:S02]  /*6d70*/  SHF.R.S32.HI R77, RZ, 0x18, R77 ;  /* 0x00000018ff4d7819 */ /* 0x000fe4000001144d */
[----:B------:R-:W-:Y:S02]  /*6d80*/  ISETP.NE.AND P0, PT, R155, RZ, PT ;  /* 0x000000ff9b00720c */ /* 0x000fe40003f05270 */
[----:B------:R-:W-:Y:S02]  /*6d90*/  ISETP.NE.AND P6, PT, R106, RZ, PT ;  /* 0x000000ff6a00720c */ /* 0x000fe40003fc5270 */
[----:B------:R-:W-:Y:S01]  /*6da0*/  LEA R107, R148, UR44, 0x3 ;  /* 0x0000002c946b7c11 */ /* 0x000fe2000f8e18ff */
[C---:B---3--:R-:W-:Y:S02]  /*6db0*/  IMAD R0, R70.reuse, R4, RZ ;  /* 0x0000000446007224 */ /* 0x048fe400078e02ff */
[C---:B--2---:R-:W-:Y:S02]  /*6dc0*/  IMAD R2, R70.reuse, R5, RZ ;  /* 0x0000000546027224 */ /* 0x044fe400078e02ff */
[----:B------:R-:W-:Y:S06]  /*6dd0*/  IMAD R3, R70, R6, RZ ;  /* 0x0000000646037224 */ /* 0x000fec00078e02ff */
[----:B------:R-:W-:Y:S01]  /*6de0*/  @P6 SHF.L.U32 R116, R147, 0x1f, RZ ;  /* 0x0000001f93746819 */ /* 0x000fe200000006ff */
[-C--:B------:R-:W-:Y:S01]  /*6df0*/  IMAD R0, R73, R72.reuse, R0 ;  /* 0x0000004849007224 */ /* 0x080fe200078e0200 */
[----:B------:R-:W-:Y:S01]  /*6e00*/  SHF.R.S32.HI R73, RZ, 0x18, R80 ;  /* 0x00000018ff497819 */ /* 0x000fe20000011450 */
[-C--:B------:R-:W-:Y:S01]  /*6e10*/  IMAD R2, R75, R72.reuse, R2 ;  /* 0x000000484b027224 */ /* 0x080fe200078e0202 */
[C---:B------:R-:W-:Y:S01]  /*6e20*/  PRMT R75, R81.reuse, 0x8880, RZ ;  /* 0x00008880514b7816 */ /* 0x040fe200000000ff */
[----:B------:R-:W-:Y:S01]  /*6e30*/  IMAD R3, R74, R72, R3 ;  /* 0x000000484a037224 */ /* 0x000fe200078e0203 */
[----:B------:R-:W-:Y:S01]  /*6e40*/  SHF.L.U32 R74, R81, 0x10, RZ ;  /* 0x00000010514a7819 */ /* 0x000fe200000006ff */
[C---:B------:R-:W-:Y:S02]  /*6e50*/  IMAD R7, R70.reuse, R7, RZ ;  /* 0x0000000746077224 */ /* 0x040fe400078e02ff */
[C---:B------:R-:W-:Y:S01]  /*6e60*/  IMAD R4, R70.reuse, R8, RZ ;  /* 0x0000000846047224 */ /* 0x040fe200078e02ff */
[----:B------:R-:W-:Y:S01]  /*6e70*/  SHF.R.S32.HI R74, RZ, 0x18, R74 ;  /* 0x00000018ff4a7819 */ /* 0x000fe2000001144a */
[----:B------:R-:W-:Y:S02]  /*6e80*/  IMAD R5, R70, R9, RZ ;  /* 0x0000000946057224 */ /* 0x000fe400078e02ff */
[-C--:B------:R-:W-:Y:S01]  /*6e90*/  IMAD R7, R73, R72.reuse, R7 ;  /* 0x0000004849077224 */ /* 0x080fe200078e0207 */
[C---:B------:R-:W-:Y:S01]  /*6ea0*/  PRMT R73, R82.reuse, 0x8880, RZ ;  /* 0x0000888052497816 */ /* 0x040fe200000000ff */
[----:B------:R-:W-:Y:S01]  /*6eb0*/  IMAD R4, R75, R72, R4 ;  /* 0x000000484b047224 */ /* 0x000fe200078e0204 */
[----:B------:R-:W-:Y:S01]  /*6ec0*/  SHF.L.U32 R75, R82, 0x8, RZ ;  /* 0x00000008524b7819 */ /* 0x000fe200000006ff */
[----:B------:R-:W-:Y:S01]  /*6ed0*/  IMAD R6, R70, R10, RZ ;  /* 0x0000000a46067224 */ /* 0x000fe200078e02ff */
[----:B------:R-:W-:Y:S01]  /*6ee0*/  I2IP.S8.S32.SAT R89, R7, R3, RZ ;  /* 0x0000000307597239 */ /* 0x000fe200000014ff */
[----:B------:R-:W-:Y:S01]  /*6ef0*/  IMAD R5, R74, R72, R5 ;  /* 0x000000484a057224 */ /* 0x000fe200078e0205 */
[----:B------:R-:W-:Y:S01]  /*6f00*/  SHF.L.U32 R74, R82, 0x10, RZ ;  /* 0x00000010524a7819 */ /* 0x000fe200000006ff */
[----:B------:R-:W-:Y:S01]  /*6f10*/  IMAD R11, R70, R11, RZ ;  /* 0x0000000b460b7224 */ /* 0x000fe200078e02ff */
[----:B------:R-:W-:Y:S01]  /*6f20*/  I2IP.S8.S32.SAT R88, R2, R0, R89 ;  /* 0x0000000002587239 */ /* 0x000fe20000001459 */
[C---:B------:R-:W-:Y:S01]  /*6f30*/  IMAD R8, R70.reuse, R12, RZ ;  /* 0x0000000c46087224 */ /* 0x040fe200078e02ff */
[----:B------:R-:W-:Y:S01]  /*6f40*/  SHF.R.S32.HI R74, RZ, 0x18, R74 ;  /* 0x00000018ff4a7819 */ /* 0x000fe2000001144a */
[-C--:B------:R-:W-:Y:S01]  /*6f50*/  IMAD R6, R77, R72.reuse, R6 ;  /* 0x000000484d067224 */ /* 0x080fe200078e0206 */
[----:B------:R-:W-:Y:S01]  /*6f60*/  SHF.R.S32.HI R75, RZ, 0x18, R75 ;  /* 0x00000018ff4b7819 */ /* 0x000fe2000001144b */
[----:B------:R-:W-:Y:S01]  /*6f70*/  IMAD R9, R70, R13, RZ ;  /* 0x0000000d46097224 */ /* 0x000fe200078e02ff */
[----:B------:R-:W-:Y:S01]  /*6f80*/  SHF.L.U32 R77, R83, 0x8, RZ ;  /* 0x00000008534d7819 */ /* 0x000fe200000006ff */
[-C--:B------:R-:W-:Y:S01]  /*6f90*/  IMAD R11, R76, R72.reuse, R11 ;  /* 0x000000484c0b7224 */ /* 0x080fe200078e020b */
[----:B------:R-:W-:Y:S01]  /*6fa0*/  SHF.R.S32.HI R76, RZ, 0x18, R83 ;  /* 0x00000018ff4c7819 */ /* 0x000fe20000011453 */
[----:B------:R-:W-:Y:S01]  /*6fb0*/  IMAD R8, R73, R72, R8 ;  /* 0x0000004849087224 */ /* 0x000fe200078e0208 */
[----:B------:R-:W-:Y:S01]  /*6fc0*/  SHF.R.S32.HI R73, RZ, 0x18, R82 ;  /* 0x00000018ff497819 */ /* 0x000fe20000011452 */
[----:B------:R-:W-:Y:S01]  /*6fd0*/  IMAD R10, R70, R14, RZ ;  /* 0x0000000e460a7224 */ /* 0x000fe200078e02ff */
[----:B------:R-:W-:Y:S01]  /*6fe0*/  I2IP.S8.S32.SAT R90, R11, R6, RZ ;  /* 0x000000060b5a7239 */ /* 0x000fe200000014ff */
[----:B------:R-:W-:Y:S01]  /*6ff0*/  IMAD R9, R74, R72, R9 ;  /* 0x000000484a097224 */ /* 0x000fe200078e0209 */
[----:B------:R-:W-:Y:S01]  /*7000*/  SHF.R.S32.HI R77, RZ, 0x18, R77 ;  /* 0x00000018ff4d7819 */ /* 0x000fe2000001144d */
[----:B------:R-:W-:Y:S01]  /*7010*/  IMAD.U32 R74, R83, 0x10000, RZ ;  /* 0x00010000534a7824 */ /* 0x000fe200078e00ff */
[----:B------:R-:W-:Y:S01]  /*7020*/  I2IP.S8.S32.SAT R89, R5, R4, R90 ;  /* 0x0000000405597239 */ /* 0x000fe2000000145a */
[C---:B------:R-:W-:Y:S02]  /*7030*/  IMAD R15, R70.reuse, R15, RZ ;  /* 0x0000000f460f7224 */ /* 0x040fe400078e02ff */
[----:B------:R-:W-:Y:S01]  /*7040*/  IMAD R10, R75, R72, R10 ;  /* 0x000000484b0a7224 */ /* 0x000fe200078e020a */
[----:B------:R-:W-:Y:S01]  /*7050*/  PRMT R75, R83, 0x8880, RZ ;  /* 0x00008880534b7816 */ /* 0x000fe200000000ff */
        /* <DEDUP_REMOVED lines=11> */
[C---:B------:R-:W-:Y:S01]  /*7110*/  IMAD R19, R70.reuse, R19, RZ ;  /* 0x0000001346137224 */ /* 0x040fe200078e02ff */
[----:B------:R-:W-:Y:S01]  /*7120*/  I2IP.S8.S32.SAT R90, R9, R8, R90 ;  /* 0x00000008095a7239 */ /* 0x000fe2000000145a */
[C---:B------:R-:W-:Y:S01]  /*7130*/  IMAD R16, R70.reuse, R20, RZ ;  /* 0x0000001446107224 */ /* 0x040fe200078e02ff */
[----:B------:R-:W-:Y:S01]  /*7140*/  SHF.R.S32.HI R74, RZ, 0x18, R74 ;  /* 0x00000018ff4a7819 */ /* 0x000fe2000001144a */
[-C--:B------:R-:W-:Y:S01]  /*7150*/  IMAD R14, R77, R72.reuse, R14 ;  /* 0x000000484d0e7224 */ /* 0x080fe200078e020e */
[----:B------:R-:W-:Y:S01]  /*7160*/  SHF.R.S32.HI R75, RZ, 0x18, R75 ;  /* 0x00000018ff4b7819 */ /* 0x000fe2000001144b */
[----:B------:R-:W-:Y:S01]  /*7170*/  IMAD R17, R70, R21, RZ ;  /* 0x0000001546117224 */ /* 0x000fe200078e02ff */
[----:B------:R-:W-:Y:S01]  /*7180*/  SHF.L.U32 R77, R85, 0x8, RZ ;  /* 0x00000008554d7819 */ /* 0x000fe200000006ff */
[----:B------:R-:W-:Y:S01]  /*7190*/  IMAD R19, R76, R72, R19 ;  /* 0x000000484c137224 */ /* 0x000fe200078e0213 */
[----:B------:R-:W-:Y:S01]  /*71a0*/  SHF.R.S32.HI R76, RZ, 0x18, R85 ;  /* 0x00000018ff4c7819 */ /* 0x000fe20000011455 */
[----:B------:R-:W-:Y:S01]  /*71b0*/  IMAD R18, R70, R22, RZ ;  /* 0x0000001646127224 */ /* 0x000fe200078e02ff */
[----:B------:R-:W-:Y:S01]  /*71c0*/  SHF.R.S32.HI R77, RZ, 0x18, R77 ;  /* 0x00000018ff4d7819 */ /* 0x000fe2000001144d */
[----:B------:R-:W-:Y:S01]  /*71d0*/  IMAD R16, R73, R72, R16 ;  /* 0x0000004849107224 */ /* 0x000fe200078e0210 */
[----:B------:R-:W-:Y:S01]  /*71e0*/  I2IP.S8.S32.SAT R91, R19, R14, RZ ;  /* 0x0000000e135b7239 */ /* 0x000fe200000014ff */
[-C--:B------:R-:W-:Y:S01]  /*71f0*/  IMAD R17, R74, R72.reuse, R17 ;  /* 0x000000484a117224 */ /* 0x080fe200078e0211 */
[----:B------:R-:W-:Y:S01]  /*7200*/  SHF.L.U32 R74, R85, 0x10, RZ ;  /* 0x00000010554a7819 */ /* 0x000fe200000006ff */
[C---:B------:R-:W-:Y:S01]  /*7210*/  IMAD R23, R70.reuse, R23, RZ ;  /* 0x0000001746177224 */ /* 0x040fe200078e02ff */
[----:B------:R-:W-:Y:S01]  /*7220*/  SHF.R.S32.HI R73, RZ, 0x18, R84 ;  /* 0x00000018ff497819 */ /* 0x000fe20000011454 */
[----:B------:R-:W-:Y:S01]  /*7230*/  IMAD R18, R75, R72, R18 ;  /* 0x000000484b127224 */ /* 0x000fe200078e0212 */
[----:B------:R-:W-:Y:S01]  /*7240*/  PRMT R75, R85, 0x8880, RZ ;  /* 0x00008880554b7816 */ /* 0x000fe200000000ff */
[C---:B------:R-:W-:Y:S01]  /*7250*/  IMAD R20, R70.reuse, R24, RZ ;  /* 0x0000001846147224 */ /* 0x040fe200078e02ff */
[----:B------:R-:W-:Y:S01]  /*7260*/  SHF.R.S32.HI R74, RZ, 0x18, R74 ;  /* 0x00000018ff4a7819 */ /* 0x000fe2000001144a */
[----:B------:R-:W-:Y:S01]  /*7270*/  IMAD R21, R70, R25, RZ ;  /* 0x0000001946157224 */ /* 0x000fe200078e02ff */
[----:B------:R-:W-:Y:S01]  /*7280*/  I2IP.S8.S32.SAT R91, R13, R12, R91 ;  /* 0x0000000c0d5b7239 */ /* 0x000fe2000000145b */
[-C--:B------:R-:W-:Y:S01]  /*7290*/  IMAD R23, R73, R72.reuse, R23 ;  /* 0x0000004849177224 */ /* 0x080fe200078e0217 */
[C---:B------:R-:W-:Y:S01]  /*72a0*/  PRMT R73, R86.reuse, 0x8880, RZ ;  /* 0x0000888056497816 */ /* 0x040fe200000000ff */
[-C--:B------:R-:W-:Y:S01]  /*72b0*/  IMAD R20, R75, R72.reuse, R20 ;  /* 0x000000484b147224 */ /* 0x080fe200078e0214 */
[----:B------:R-:W-:Y:S01]  /*72c0*/  SHF.L.U32 R75, R86, 0x8, RZ ;  /* 0x00000008564b7819 */ /* 0x000fe200000006ff */
[----:B------:R-:W-:Y:S01]  /*72d0*/  IMAD R21, R74, R72, R21 ;  /* 0x000000484a157224 */ /* 0x000fe200078e0215 */
[----:B------:R1:W-:Y:S01]  /*72e0*/  STS.128 [R135+UR44+0x8200], R88 ;  /* 0x0082005887007988 */ /* 0x0003e20008000c2c */
[----:B------:R-:W-:Y:S01]  /*72f0*/  IMAD R22, R70, R26, RZ ;  /* 0x0000001a46167224 */ /* 0x000fe200078e02ff */
[----:B------:R-:W-:Y:S01]  /*7300*/  I2IP.S8.S32.SAT R100, R23, R18, RZ ;  /* 0x0000001217647239 */ /* 0x000fe200000014ff */
[----:B------:R-:W-:Y:S01]  /*7310*/  IMAD.U32 R74, R86, 0x10000, RZ ;  /* 0x00010000564a7824 */ /* 0x000fe200078e00ff */
[----:B------:R-:W-:Y:S01]  /*7320*/  SHF.R.S32.HI R75, RZ, 0x18, R75 ;  /* 0x00000018ff4b7819 */ /* 0x000fe2000001144b */
[C---:B------:R-:W-:Y:S01]  /*7330*/  IMAD R27, R70.reuse, R27, RZ ;  /* 0x0000001b461b7224 */ /* 0x040fe200078e02ff */
[----:B------:R-:W-:Y:S01]  /*7340*/  I2IP.S8.S32.SAT R100, R17, R16, R100 ;  /* 0x0000001011647239 */ /* 0x000fe20000001464 */
[C---:B------:R-:W-:Y:S01]  /*7350*/  IMAD R24, R70.reuse, R28, RZ ;  /* 0x0000001c46187224 */ /* 0x040fe200078e02ff */
[----:B------:R-:W-:Y:S01]  /*7360*/  SHF.R.S32.HI R74, RZ, 0x18, R74 ;  /* 0x00000018ff4a7819 */ /* 0x000fe2000001144a */
[-C--:B------:R-:W-:Y:S01]  /*7370*/  IMAD R22, R77, R72.reuse, R22 ;  /* 0x000000484d167224 */ /* 0x080fe200078e0216 */
[----:B------:R-:W-:Y:S01]  /*7380*/  SHF.L.U32 R77, R87, 0x8, RZ ;  /* 0x00000008574d7819 */ /* 0x000fe200000006ff */
[----:B------:R-:W-:Y:S02]  /*7390*/  IMAD R25, R70, R29, RZ ;  /* 0x0000001d46197224 */ /* 0x000fe400078e02ff */
        /* <DEDUP_REMOVED lines=33> */
[----:B------:R-:W-:Y:S01]  /*75b0*/  PRMT R76, R93, 0x8880, RZ ;  /* 0x000088805d4c7816 */ /* 0x000fe200000000ff */
[C---:B------:R-:W-:Y:S02]  /*75c0*/  IMAD R34, R70.reuse, R38, RZ ;  /* 0x0000002646227224 */ /* 0x040fe400078e02ff */
[----:B------:R-:W-:Y:S01]  /*75d0*/  IMAD R32, R73, R72, R32 ;  /* 0x0000004849207224 */ /* 0x000fe200078e0220 */
[----:B------:R-:W-:Y:S01]  /*75e0*/  SHF.R.S32.HI R73, RZ, 0x18, R92 ;  /* 0x00000018ff497819 */ /* 0x000fe2000001145c */
[----:B------:R-:W-:Y:S01]  /*75f0*/  IMAD R39, R70, R39, RZ ;  /* 0x0000002746277224 */ /* 0x000fe200078e02ff */
[----:B------:R-:W-:Y:S01]  /*7600*/  I2IP.S8.S32.SAT R103, R35, R30, RZ ;  /* 0x0000001e23677239 */ /* 0x000fe200000014ff */
[-C--:B------:R-:W-:Y:S02]  /*7610*/  IMAD R33, R74, R72.reuse, R33 ;  /* 0x000000484a217224 */ /* 0x080fe400078e0221 */
[----:B------:R-:W-:Y:S01]  /*7620*/  IMAD R34, R75, R72, R34 ;  /* 0x000000484b227224 */ /* 0x000fe200078e0222 */
[----:B------:R-:W-:Y:S01]  /*7630*/  I2IP.S8.S32.SAT R103, R29, R28, R103 ;  /* 0x0000001c1d677239 */ /* 0x000fe20000001467 */
[C---:B------:R-:W-:Y:S01]  /*7640*/  IMAD.U32 R74, R93.reuse, 0x10000, RZ ;  /* 0x000100005d4a7824 */ /* 0x040fe200078e00ff */
[----:B------:R-:W-:Y:S01]  /*7650*/  SHF.L.U32 R75, R93, 0x8, RZ ;  /* 0x000000085d4b7819 */ /* 0x000fe200000006ff */
[----:B------:R-:W-:Y:S01]  /*7660*/  IMAD R39, R73, R72, R39 ;  /* 0x0000004849277224 */ /* 0x000fe200078e0227 */
[----:B------:R-:W-:Y:S01]  /*7670*/  MOV R73, R76 ;  /* 0x0000004c00497202 */ /* 0x000fe20000000f00 */
[C---:B------:R-:W-:Y:S01]  /*7680*/  IMAD R36, R70.reuse, R40, RZ ;  /* 0x0000002846247224 */ /* 0x040fe200078e02ff */
[----:B------:R-:W-:Y:S01]  /*7690*/  SHF.R.S32.HI R74, RZ, 0x18, R74 ;  /* 0x00000018ff4a7819 */ /* 0x000fe2000001144a */
[C---:B------:R-:W-:Y:S01]  /*76a0*/  IMAD R37, R70.reuse, R41, RZ ;  /* 0x0000002946257224 */ /* 0x040fe200078e02ff */
[----:B------:R-:W-:Y:S01]  /*76b0*/  SHF.R.S32.HI R75, RZ, 0x18, R75 ;  /* 0x00000018ff4b7819 */ /* 0x000fe2000001144b */
[----:B------:R-:W-:Y:S01]  /*76c0*/  IMAD R38, R70, R42, RZ ;  /* 0x0000002a46267224 */ /* 0x000fe200078e02ff */
[----:B------:R1:W-:Y:S01]  /*76d0*/  STS.128 [R159+0x8200], R100 ;  /* 0x008200649f007388 */ /* 0x0003e20000000c00 */
[----:B------:R-:W-:Y:S01]  /*76e0*/  IMAD R36, R73, R72, R36 ;  /* 0x0000004849247224 */ /* 0x000fe200078e0224 */
[----:B------:R-:W-:Y:S01]  /*76f0*/  I2IP.S8.S32.SAT R108, R39, R34, RZ ;  /* 0x00000022276c7239 */ /* 0x000fe200000014ff */
[-C--:B------:R-:W-:Y:S01]  /*7700*/  IMAD R37, R74, R72.reuse, R37 ;  /* 0x000000484a257224 */ /* 0x080fe200078e0225 */
[----:B------:R-:W-:Y:S01]  /*7710*/  SHF.R.S32.HI R76, RZ, 0x18, R93 ;  /* 0x00000018ff4c7819 */ /* 0x000fe2000001145d */
[----:B------:R-:W-:Y:S01]  /*7720*/  IMAD R43, R70, R43, RZ ;  /* 0x0000002b462b7224 */ /* 0x000fe200078e02ff */
[C---:B------:R-:W-:Y:S01]  /*7730*/  SHF.L.U32 R74, R94.reuse, 0x10, RZ ;  /* 0x000000105e4a7819 */ /* 0x040fe200000006ff */
[----:B------:R-:W-:Y:S01]  /*7740*/  IMAD R38, R75, R72, R38 ;  /* 0x000000484b267224 */ /* 0x000fe200078e0226 */
[----:B------:R-:W-:Y:S01]  /*7750*/  PRMT R73, R94, 0x8880, RZ ;  /* 0x000088805e497816 */ /* 0x000fe200000000ff */
[----:B------:R-:W-:Y:S01]  /*7760*/  IMAD R40, R70, R44, RZ ;  /* 0x0000002c46287224 */ /* 0x000fe200078e02ff */
[----:B------:R-:W-:Y:S01]  /*7770*/  SHF.L.U32 R75, R94, 0x8, RZ ;  /* 0x000000085e4b7819 */ /* 0x000fe200000006ff */
[----:B------:R-:W-:Y:S01]  /*7780*/  IMAD R41, R70, R45, RZ ;  /* 0x0000002d46297224 */ /* 0x000fe200078e02ff */
[----:B------:R-:W-:Y:S01]  /*7790*/  SHF.R.S32.HI R74, RZ, 0x18, R74 ;  /* 0x00000018ff4a7819 */ /* 0x000fe2000001144a */
[----:B------:R-:W-:Y:S01]  /*77a0*/  IMAD R43, R76, R72, R43 ;  /* 0x000000484c2b7224 */ /* 0x000fe200078e022b */
[----:B------:R-:W-:Y:S01]  /*77b0*/  SHF.R.S32.HI R75, RZ, 0x18, R75 ;  /* 0x00000018ff4b7819 */ /* 0x000fe2000001144b */
[C---:B------:R-:W-:Y:S01]  /*77c0*/  IMAD R42, R70.reuse, R46, RZ ;  /* 0x0000002e462a7224 */ /* 0x040fe200078e02ff */
[----:B------:R-:W-:Y:S01]  /*77d0*/  I2IP.S8.S32.SAT R108, R33, R32, R108 ;  /* 0x00000020216c7239 */ /* 0x000fe2000000146c */
[----:B------:R-:W-:Y:S01]  /*77e0*/  IMAD R40, R73, R72, R40 ;  /* 0x0000004849287224 */ /* 0x000fe200078e0228 */
[----:B------:R-:W-:Y:S01]  /*77f0*/  SHF.R.S32.HI R76, RZ, 0x18, R94 ;  /* 0x00000018ff4c7819 */ /* 0x000fe2000001145e */
[----:B------:R-:W-:Y:S01]  /*7800*/  IMAD R47, R70, R47, RZ ;  /* 0x0000002f462f7224 */ /* 0x000fe200078e02ff */
[----:B------:R-:W-:Y:S01]  /*7810*/  I2IP.S8.S32.SAT R109, R43, R38, RZ ;  /* 0x000000262b6d7239 */ /* 0x000fe200000014ff */
[-C--:B------:R-:W-:Y:S01]  /*7820*/  IMAD R41, R74, R72.reuse, R41 ;  /* 0x000000484a297224 */ /* 0x080fe200078e0229 */
[----:B------:R-:W-:Y:S01]  /*7830*/  PRMT R73, R95, 0x8880, RZ ;  /* 0x000088805f497816 */ /* 0x000fe200000000ff */
[-C--:B------:R-:W-:Y:S01]  /*7840*/  IMAD R42, R75, R72.reuse, R42 ;  /* 0x000000484b2a7224 */ /* 0x080fe200078e022a */
[----:B------:R-:W-:Y:S01]  /*7850*/  SHF.L.U32 R74, R95, 0x10, RZ ;  /* 0x000000105f4a7819 */ /* 0x000fe200000006ff */
[----:B------:R-:W-:Y:S01]  /*7860*/  IMAD R47, R76, R72, R47 ;  /* 0x000000484c2f7224 */ /* 0x000fe200078e022f */
[----:B------:R-:W-:Y:S01]  /*7870*/  I2IP.S8.S32.SAT R109, R37, R36, R109 ;  /* 0x00000024256d7239 */ /* 0x000fe2000000146d */
[C---:B------:R-:W-:Y:S01]  /*7880*/  IMAD R44, R70.reuse, R48, RZ ;  /* 0x00000030462c7224 */ /* 0x040fe200078e02ff */
[----:B------:R-:W-:Y:S01]  /*7890*/  SHF.R.S32.HI R74, RZ, 0x18, R74 ;  /* 0x00000018ff4a7819 */ /* 0x000fe2000001144a */
[----:B------:R-:W-:Y:S01]  /*78a0*/  IMAD.SHL.U32 R76, R95, 0x100, RZ ;  /* 0x000001005f4c7824 */ /* 0x000fe200078e00ff */
[----:B------:R-:W-:Y:S01]  /*78b0*/  I2IP.S8.S32.SAT R110, R47, R42, RZ ;  /* 0x0000002a2f6e7239 */ /* 0x000fe200000014ff */
[----:B------:R-:W-:Y:S01]  /*78c0*/  IMAD R45, R70, R49, RZ ;  /* 0x00000031462d7224 */ /* 0x000fe200078e02ff */
[----:B------:R-:W-:Y:S01]  /*78d0*/  PRMT R75, R96, 0x8880, RZ ;  /* 0x00008880604b7816 */ /* 0x000fe200000000ff */
[----:B------:R-:W-:Y:S01]  /*78e0*/  IMAD R44, R73, R72, R44 ;  /* 0x00000048492c7224 */ /* 0x000fe200078e022c */
[----:B------:R-:W-:Y:S01]  /*78f0*/  SHF.R.S32.HI R73, RZ, 0x18, R76 ;  /* 0x00000018ff497819 */ /* 0x000fe2000001144c */
[----:B------:R-:W-:Y:S01]  /*7900*/  IMAD R46, R70, R50, RZ ;  /* 0x00000032462e7224 */ /* 0x000fe200078e02ff */
[----:B------:R-:W-:Y:S01]  /*7910*/  I2IP.S8.S32.SAT R110, R41, R40, R110 ;  /* 0x00000028296e7239 */ /* 0x000fe2000000146e */
[----:B------:R-:W-:Y:S01]  /*7920*/  IMAD R45, R74, R72, R45 ;  /* 0x000000484a2d7224 */ /* 0x000fe200078e022d */
[----:B------:R-:W-:Y:S01]  /*7930*/  SHF.R.S32.HI R74, RZ, 0x18, R95 ;  /* 0x00000018ff4a7819 */ /* 0x000fe2000001145f */
[----:B------:R-:W-:Y:S01]  /*7940*/  IMAD R51, R70, R51, RZ ;  /* 0x0000003346337224 */ /* 0x000fe200078e02ff */
[----:B------:R-:W-:Y:S01]  /*7950*/  SHF.L.U32 R76, R96, 0x8, RZ ;  /* 0x00000008604c7819 */ /* 0x000fe200000006ff */
[----:B------:R-:W-:Y:S02]  /*7960*/  IMAD R48, R70, R52, RZ ;  /* 0x0000003446307224 */ /* 0x000fe400078e02ff */
[-C--:B------:R-:W-:Y:S01]  /*7970*/  IMAD R46, R73, R72.reuse, R46 ;  /* 0x00000048492e7224 */ /* 0x080fe200078e022e */
[----:B------:R-:W-:Y:S01]  /*7980*/  SHF.R.S32.HI R73, RZ, 0x18, R77 ;  /* 0x00000018ff497819 */ /* 0x000fe2000001144d */
[-C--:B------:R-:W-:Y:S01]  /*7990*/  IMAD R51, R74, R72.reuse, R51 ;  /* 0x000000484a337224 */ /* 0x080fe200078e0233 */
[----:B------:R-:W-:Y:S01]  /*79a0*/  SHF.R.S32.HI R74, RZ, 0x18, R96 ;  /* 0x00000018ff4a7819 */ /* 0x000fe20000011460 */
[----:B------:R-:W-:Y:S01]  /*79b0*/  IMAD R49, R70, R53, RZ ;  /* 0x0000003546317224 */ /* 0x000fe200078e02ff */
[----:B------:R-:W-:Y:S01]  /*79c0*/  SHF.L.U32 R77, R98, 0x8, RZ ;  /* 0x00000008624d7819 */ /* 0x000fe200000006ff */
[----:B------:R-:W-:Y:S01]  /*79d0*/  IMAD R48, R75, R72, R48 ;  /* 0x000000484b307224 */ /* 0x000fe200078e0230 */
[----:B------:R-:W-:Y:S01]  /*79e0*/  SHF.R.S32.HI R75, RZ, 0x18, R76 ;  /* 0x00000018ff4b7819 */ /* 0x000fe2000001144c */
[C---:B------:R-:W-:Y:S01]  /*79f0*/  IMAD R50, R70.reuse, R54, RZ ;  /* 0x0000003646327224 */ /* 0x040fe200078e02ff */
[----:B------:R-:W-:Y:S01]  /*7a00*/  I2IP.S8.S32.SAT R111, R51, R46, RZ ;  /* 0x0000002e336f7239 */ /* 0x000fe200000014ff */
[C---:B------:R-:W-:Y:S01]  /*7a10*/  IMAD R55, R70.reuse, R55, RZ ;  /* 0x0000003746377224 */ /* 0x040fe200078e02ff */
[----:B------:R-:W-:Y:S01]  /*7a20*/  SHF.L.U32 R76, R97, 0x10, RZ ;  /* 0x00000010614c7819 */ /* 0x000fe200000006ff */
[----:B------:R-:W-:Y:S01]  /*7a30*/  IMAD R49, R73, R72, R49 ;  /* 0x0000004849317224 */ /* 0x000fe200078e0231 */
[----:B------:R-:W-:Y:S01]  /*7a40*/  PRMT R73, R97, 0x8880, RZ ;  /* 0x0000888061497816 */ /* 0x000fe200000000ff */
[----:B------:R-:W-:Y:S01]  /*7a50*/  IMAD R52, R70, R56, RZ ;  /* 0x0000003846347224 */ /* 0x000fe200078e02ff */
[----:B------:R-:W-:Y:S01]  /*7a60*/  I2IP.S8.S32.SAT R111, R45, R44, R111 ;  /* 0x0000002c2d6f7239 */ /* 0x000fe2000000146f */
[-C--:B------:R-:W-:Y:S01]  /*7a70*/  IMAD R50, R75, R72.reuse, R50 ;  /* 0x000000484b327224 */ /* 0x080fe200078e0232 */
[----:B------:R-:W-:Y:S01]  /*7a80*/  PRMT R75, R98, 0x8880, RZ ;  /* 0x00008880624b7816 */ /* 0x000fe200000000ff */
[-C--:B------:R-:W-:Y:S01]  /*7a90*/  IMAD R55, R74, R72.reuse, R55 ;  /* 0x000000484a377224 */ /* 0x080fe200078e0237 */
[----:B------:R-:W-:Y:S01]  /*7aa0*/  SHF.R.S32.HI R74, RZ, 0x18, R76 ;  /* 0x00000018ff4a7819 */ /* 0x000fe2000001144c */
[----:B------:R-:W-:Y:S01]  /*7ab0*/  IMAD R52, R73, R72, R52 ;  /* 0x0000004849347224 */ /* 0x000fe200078e0234 */
[----:B------:R-:W-:Y:S01]  /*7ac0*/  SHF.L.U32 R73, R97, 0x8, RZ ;  /* 0x0000000861497819 */ /* 0x000fe200000006ff */
[C---:B------:R-:W-:Y:S01]  /*7ad0*/  IMAD R53, R70.reuse, R57, RZ ;  /* 0x0000003946357224 */ /* 0x040fe200078e02ff */
[----:B------:R1:W-:Y:S01]  /*7ae0*/  STS.128 [R158+0x8200], R108 ;  /* 0x0082006c9e007388 */ /* 0x0003e20000000c00 */
[----:B------:R-:W-:Y:S01]  /*7af0*/  IMAD R54, R70, R58, RZ ;  /* 0x0000003a46367224 */ /* 0x000fe200078e02ff */
[----:B------:R-:W-:Y:S01]  /*7b00*/  SHF.R.S32.HI R73, RZ, 0x18, R73 ;  /* 0x00000018ff497819 */ /* 0x000fe20000011449 */
[----:B------:R-:W-:Y:S01]  /*7b10*/  IMAD R53, R74, R72, R53 ;  /* 0x000000484a357224 */ /* 0x000fe200078e0235 */
[----:B------:R-:W-:Y:S01]  /*7b20*/  SHF.L.U32 R76, R98, 0x10, RZ ;  /* 0x00000010624c7819 */ /* 0x000fe200000006ff */
[C---:B------:R-:W-:Y:S01]  /*7b30*/  IMAD R59, R70.reuse, R59, RZ ;  /* 0x0000003b463b7224 */ /* 0x040fe200078e02ff */
[----:B------:R-:W-:Y:S01]  /*7b40*/  SHF.R.S32.HI R74, RZ, 0x18, R97 ;  /* 0x00000018ff4a7819 */ /* 0x000fe20000011461 */
[C---:B------:R-:W-:Y:S01]  /*7b50*/  IMAD R56, R70.reuse, R60, RZ ;  /* 0x0000003c46387224 */ /* 0x040fe200078e02ff */
[----:B------:R-:W-:Y:S01]  /*7b60*/  I2IP.S8.S32.SAT R112, R55, R50, RZ ;  /* 0x0000003237707239 */ /* 0x000fe200000014ff */
[----:B------:R-:W-:Y:S01]  /*7b70*/  IMAD R54, R73, R72, R54 ;  /* 0x0000004849367224 */ /* 0x000fe200078e0236 */
[----:B------:R-:W-:Y:S01]  /*7b80*/  SHF.R.S32.HI R76, RZ, 0x18, R76 ;  /* 0x00000018ff4c7819 */ /* 0x000fe2000001144c */
[----:B------:R-:W-:Y:S01]  /*7b90*/  IMAD R57, R70, R61, RZ ;  /* 0x0000003d46397224 */ /* 0x000fe200078e02ff */
[----:B------:R-:W-:Y:S01]  /*7ba0*/  I2IP.S8.S32.SAT R112, R49, R48, R112 ;  /* 0x0000003031707239 */ /* 0x000fe20000001470 */
[----:B------:R-:W-:Y:S01]  /*7bb0*/  IMAD R59, R74, R72, R59 ;  /* 0x000000484a3b7224 */ /* 0x000fe200078e023b */
[----:B------:R-:W-:Y:S01]  /*7bc0*/  SHF.R.S32.HI R77, RZ, 0x18, R77 ;  /* 0x00000018ff4d7819 */ /* 0x000fe2000001144d */
[----:B------:R-:W-:Y:S01]  /*7bd0*/  IMAD R58, R70, R62, RZ ;  /* 0x0000003e463a7224 */ /* 0x000fe200078e02ff */
[----:B------:R-:W-:Y:S01]  /*7be0*/  SHF.R.S32.HI R73, RZ, 0x18, R98 ;  /* 0x00000018ff497819 */ /* 0x000fe20000011462 */
[----:B------:R-:W-:Y:S01]  /*7bf0*/  IMAD R56, R75, R72, R56 ;  /* 0x000000484b387224 */ /* 0x000fe200078e0238 */
[----:B------:R-:W-:Y:S01]  /*7c00*/  I2IP.S8.S32.SAT R113, R59, R54, RZ ;  /* 0x000000363b717239 */ /* 0x000fe200000014ff */
[----:B------:R-:W-:Y:S01]  /*7c10*/  IMAD R57, R76, R72, R57 ;  /* 0x000000484c397224 */ /* 0x000fe200078e0239 */
[C---:B------:R-:W-:Y:S01]  /*7c20*/  PRMT R75, R99.reuse, 0x8880, RZ ;  /* 0x00008880634b7816 */ /* 0x040fe200000000ff */
[----:B------:R-:W-:Y:S01]  /*7c30*/  IMAD.U32 R74, R99, 0x10000, RZ ;  /* 0x00010000634a7824 */ /* 0x000fe200078e00ff */
[----:B------:R-:W-:Y:S01]  /*7c40*/  I2IP.S8.S32.SAT R113, R53, R52, R113 ;  /* 0x0000003435717239 */ /* 0x000fe20000001471 */
[C---:B------:R-:W-:Y:S01]  /*7c50*/  IMAD R63, R70.reuse, R63, RZ ;  /* 0x0000003f463f7224 */ /* 0x040fe200078e02ff */
[----:B------:R-:W-:Y:S01]  /*7c60*/  SHF.R.S32.HI R76, RZ, 0x18, R99 ;  /* 0x00000018ff4c7819 */ /* 0x000fe20000011463 */
[----:B------:R-:W-:Y:S01]  /*7c70*/  IMAD R58, R77, R72, R58 ;  /* 0x000000484d3a7224 */ /* 0x000fe200078e023a */
[----:B------:R-:W-:Y:S01]  /*7c80*/  SHF.L.U32 R77, R99, 0x8, RZ ;  /* 0x00000008634d7819 */ /* 0x000fe200000006ff */
[C---:B------:R-:W-:Y:S01]  /*7c90*/  IMAD R60, R70.reuse, R64, RZ ;  /* 0x00000040463c7224 */ /* 0x040fe200078e02ff */
[----:B------:R-:W-:Y:S01]  /*7ca0*/  SHF.R.S32.HI R74, RZ, 0x18, R74 ;  /* 0x00000018ff4a7819 */ /* 0x000fe2000001144a */
[C---:B------:R-:W-:Y:S01]  /*7cb0*/  IMAD R61, R70.reuse, R65, RZ ;  /* 0x00000041463d7224 */ /* 0x040fe200078e02ff */
[----:B------:R-:W-:Y:S01]  /*7cc0*/  SHF.R.S32.HI R77, RZ, 0x18, R77 ;  /* 0x00000018ff4d7819 */ /* 0x000fe2000001144d */
[-C--:B------:R-:W-:Y:S02]  /*7cd0*/  IMAD R63, R73, R72.reuse, R63 ;  /* 0x00000048493f7224 */ /* 0x080fe400078e023f */
[----:B------:R-:W-:Y:S02]  /*7ce0*/  IMAD R60, R75, R72, R60 ;  /* 0x000000484b3c7224 */ /* 0x000fe400078e023c */
[----:B------:R-:W-:Y:S01]  /*7cf0*/  IMAD R62, R70, R66, RZ ;  /* 0x00000042463e7224 */ /* 0x000fe200078e02ff */
[----:B------:R-:W-:Y:S01]  /*7d00*/  I2IP.S8.S32.SAT R114, R63, R58, RZ ;  /* 0x0000003a3f727239 */ /* 0x000fe200000014ff */
[----:B------:R-:W-:Y:S02]  /*7d10*/  IMAD R61, R74, R72, R61 ;  /* 0x000000484a3d7224 */ /* 0x000fe400078e023d */
[----:B------:R-:W-:Y:S01]  /*7d20*/  IMAD R67, R70, R67, RZ ;  /* 0x0000004346437224 */ /* 0x000fe200078e02ff */
[----:B------:R-:W-:Y:S01]  /*7d30*/  I2IP.S8.S32.SAT R114, R57, R56, R114 ;  /* 0x0000003839727239 */ /* 0x000fe20000001472 */
[-C--:B------:R-:W-:Y:S02]  /*7d40*/  IMAD R62, R77, R72.reuse, R62 ;  /* 0x000000484d3e7224 */ /* 0x080fe400078e023e */
[----:B------:R-:W-:Y:S05]  /*7d50*/  IMAD R67, R76, R72, R67 ;  /* 0x000000484c437224 */ /* 0x000fea00078e0243 */
[----:B------:R-:W-:Y:S04]  /*7d60*/  I2IP.S8.S32.SAT R115, R67, R62, RZ ;  /* 0x0000003e43737239 */ /* 0x000fe800000014ff */
[----:B------:R-:W-:Y:S05]  /*7d70*/  I2IP.S8.S32.SAT R115, R61, R60, R115 ;  /* 0x0000003c3d737239 */ /* 0x000fea0000001473 */
[----:B------:R1:W-:Y:S01]  /*7d80*/  STS.128 [R157+0x8200], R112 ;  /* 0x008200709d007388 */ /* 0x0003e20000000c00 */
[----:B------:R-:W-:Y:S01]  /*7d90*/  @!PT LDS RZ, [RZ] ;  /* 0x00000000fffff984 */ /* 0x000fe20000000800 */
[----:B------:R-:W-:Y:S01]  /*7da0*/  @!PT LDS RZ, [RZ] ;  /* 0x00000000fffff984 */ /* 0x000fe20000000800 */
[----:B------:R-:W-:Y:S01]  /*7db0*/  @!PT LDS RZ, [RZ] ;  /* 0x00000000fffff984 */ /* 0x000fe20000000800 */
[----:B------:R-:W-:Y:S01]  /*7dc0*/  @!PT LDS RZ, [RZ] ;  /* 0x00000000fffff984 */ /* 0x000fe20000000800 */
[----:B------:R2:W-:Y:S07]  /*7dd0*/  MEMBAR.ALL.CTA ;  /* 0x0000000000007992 */ /* 0x0005ee0000008000 */
[----:B--2---:R-:W2:Y:S02]  /*7de0*/  FENCE.VIEW.ASYNC.S ;  /* 0x00000000000073c6 */ /* 0x004ea40000000000 */
[----:B--2---:R-:W-:Y:S06]  /*7df0*/  BAR.SYNC.DEFER_BLOCKING 0x1, 0x80 ;  /* 0x0042000000007b1d */ /* 0x004fec0000010000 */
[----:B------:R-:W-:Y:S05]  /*7e00*/  @P0 BRA `(.L_x_123) ;  /* 0x0000000000280947 */ /* 0x000fea0003800000 */
[----:B------:R-:W-:Y:S01]  /*7e10*/  UIADD3 UR4, UPT, UPT, UR44, 0x8200, URZ ;  /* 0x000082002c047890 */ /* 0x000fe2000fffe0ff */
[----:B------:R-:W-:Y:S05]  /*7e20*/  UMOV UR51, UR36 ;  /* 0x0000002400337c82 */ /* 0x000fea0008000000 */
[----:B------:R-:W-:Y:S01]  /*7e30*/  MOV R154, UR4 ;  /* 0x00000004009a7c02 */ /* 0x000fe20008000f00 */
[----:B------:R-:W-:Y:S03]  /*7e40*/  UIADD3 UR4, UP0, UPT, UR62, 0x680, URZ ;  /* 0x000006803e047890 */ /* 0x000fe6000ff1e0ff */
[----:B------:R-:W-:Y:S01]  /*7e50*/  R2UR UR48, R154 ;  /* 0x000000009a3072ca */ /* 0x000fe200000e0000 */
[----:B------:R-:W-:Y:S11]  /*7e60*/  UIADD3.X UR5, UPT, UPT, URZ, UR63, URZ, UP0, !UPT ;  /* 0x0000003fff057290 */ /* 0x000ff600087fe4ff */
[----:B------:R-:W-:Y:S01]  /*7e70*/  @!UPT UIADD3 URZ, UPT, UPT, URZ, URZ, URZ ;  /* 0x000000fffffff290 */ /* 0x000fe2000fffe0ff */
[----:B------:R2:W-:Y:S01]  /*7e80*/  UTMASTG.3D [UR48], [UR4] ;  /* 0x00000030040073b5 */ /* 0x0005e20008010000 */
[----:B------:R0:W-:Y:S01]  /*7e90*/  UTMACMDFLUSH ;  /* 0x00000000000079b7 */ /* 0x0001e20000000000 */
[----:B--2---:R-:W-:Y:S04]  /*7ea0*/  DEPBAR.LE SB0, 0x1 ;  /* 0x000080400000791a */ /* 0x004fe80000000000 */
.L_x_123:
[----:B------:R-:W-:Y:S05]  /*7eb0*/  BSYNC.RECONVERGENT B0 ;  /* 0x0000000000007941 */ /* 0x000fea0003800200 */
.L_x_122:
[----:B------:R-:W-:Y:S06]  /*7ec0*/  BAR.SYNC.DEFER_BLOCKING 0x1, 0x80 ;  /* 0x0042000000007b1d */ /* 0x000fec0000010000 */
[----:B------:R-:W2:Y:S01]  /*7ed0*/  @P6 SYNCS.PHASECHK.TRANS64.TRYWAIT P0, [R107+URZ+0xb0], R116 ;  /* 0x0000b0746b0065a7 */ /* 0x000ea200080011ff */
[----:B------:R-:W-:Y:S01]  /*7ee0*/  BSSY B1, `(.L_x_124) ;  /* 0x0000023000017945 */ /* 0x000fe20003800000 */
[----:B--2---:R-:W-:Y:S03]  /*7ef0*/  @P6 SEL R78, RZ, 0x1, !P0 ;  /* 0x00000001ff4e6807 */ /* 0x004fe60004000000 */
[----:B------:R-:W-:Y:S05]  /*7f00*/  @!P6 BRA `(.L_x_125) ;  /* 0x000000000080e947 */ /* 0x000fea0003800000 */
[----:B------:R-:W-:Y:S01]  /*7f10*/  ISETP.NE.AND P1, PT, R79, RZ, PT ;  /* 0x000000ff4f00720c */ /* 0x000fe20003f25270 */
[----:B------:R-:W-:Y:S01]  /*7f20*/  BSSY B0, `(.L_x_126) ;  /* 0x000000a000007945 */ /* 0x000fe20003800000 */
[----:B------:R-:W-:Y:S11]  /*7f30*/  ISETP.NE.AND P0, PT, R78, RZ, PT ;  /* 0x000000ff4e00720c */ /* 0x000ff60003f05270 */
[----:B------:R-:W-:Y:S04]  /*7f40*/  @P1 IMAD R5, R148, 0x2000, R105 ;  /* 0x0000200094051824 */ /* 0x000fe800078e0269 */
[--C-:B------:R-:W-:Y:S01]  /*7f50*/  @P1 IMAD.IADD R4, R153, 0x1, R5.reuse ;  /* 0x0000000199041824 */ /* 0x100fe200078e0205 */
[----:B------:R-:W-:Y:S01]  /*7f60*/  @P1 IADD3 R3, PT, PT, R152, R5, RZ ;  /* 0x0000000598031210 */ /* 0x000fe20007ffe0ff */
[----:B------:R-:W-:Y:S01]  /*7f70*/  @P1 IMAD.IADD R2, R104, 0x1, R5 ;  /* 0x0000000168021824 */ /* 0x000fe200078e0205 */
[----:B------:R-:W-:Y:S06]  /*7f80*/  @P0 BRA `(.L_x_127) ;  /* 0x00000000000c0947 */ /* 0x000fec0003800000 */
[----:B------:R-:W-:Y:S04]  /*7f90*/  SHF.L.U32 R0, R147, 0x1f, RZ ;  /* 0x0000001f93007819 */ /* 0x000fe800000006ff */
[----:B------:R-:W2:Y:S02]  /*7fa0*/  SYNCS.PHASECHK.TRANS64.TRYWAIT P0, [R107+URZ+0xb0], R0 ;  /* 0x0000b0006b0075a7 */ /* 0x000ea400080011ff */
[----:B--2---:R-:W-:Y:S05]  /*7fb0*/  @!P0 BRA `(.L_x_128) ;  /* 0x0000005000008947 */ /* 0x004fea0003800000 */
.L_x_127:
[----:B------:R-:W-:Y:S05]  /*7fc0*/  BSYNC B0 ;  /* 0x0000000000007941 */ /* 0x000fea0003800000 */
.L_x_126:
[----:B------:R-:W-:Y:S01]  /*7fd0*/  ISETP.NE.AND P0, PT, R79, RZ, PT ;  /* 0x000000ff4f00720c */ /* 0x000fe20003f05270 */
[----:B--2---:R-:W-:Y:S02]  /*7fe0*/  VIADD R107, R107, 0xd0 ;  /* 0x000000d06b6b7836 */ /* 0x004fe40000000000 */
[----:B------:R-:W-:Y:S02]  /*7ff0*/  IMAD.U32 R0, RZ, RZ, UR45 ;  /* 0x0000002dff007e24 */ /* 0x000fe4000f8e00ff */
[----:B------:R-:W-:Y:S03]  /*8000*/  VIADD R148, R148, 0x1 ;  /* 0x0000000194947836 */ /* 0x000fe60000000000 */
[----:B------:R-:W-:Y:S05]  /*8010*/  PRMT R0, R0, 0x654, R107 ;  /* 0x0000065400007816 */ /* 0x000fea000000006b */
[----:B------:R2:W3:Y:S04]  /*8020*/  @P0 LDS.128 R80, [R5+0x200] ;  /* 0x0002000005500984 */ /* 0x0004e80000000c00 */
[----:B------:R2:W4:Y:S04]  /*8030*/  @P0 LDS.128 R84, [R4+0x200] ;  /* 0x0002000004540984 */ /* 0x0005280000000c00 */
        /* <DEDUP_REMOVED lines=12> */
[----:B--234-:R-:W-:Y:S02]  /*8100*/  LOP3.LUT R147, R147, R0, RZ, 0x3c, !PT ;  /* 0x0000000093937212 */ /* 0x01cfe400078e3cff */
.L_x_125:
[----:B------:R-:W-:Y:S05]  /*8110*/  BSYNC B1 ;  /* 0x0000000000017941 */ /* 0x000fea0003800000 */
.L_x_124:
[----:B------:R-:W-:Y:S05]  /*8120*/  VIADD R0, R71, 0x40 ;  /* 0x0000004047007836 */ /* 0x000fea0000000000 */
[----:B------:R-:W-:Y:S04]  /*8130*/  SHF.R.U32.HI R0, RZ, 0x15, R0 ;  /* 0x00000015ff007819 */ /* 0x000fe80000011600 */
[----:B------:R-:W-:Y:S11]  /*8140*/  LOP3.LUT P0, RZ, R0, 0x3, R141, 0x48, !PT ;  /* 0x0000000300ff7812 */ /* 0x000ff6000780488d */
[----:B------:R-:W-:Y:S02]  /*8150*/  @!UPT UIADD3 URZ, UPT, UPT, URZ, URZ, URZ ;  /* 0x000000fffffff290 */ /* 0x000fe4000fffe0ff */
        /* <DEDUP_REMOVED lines=8> */
[----:B------:R-:W5:Y:S01]  /*81e0*/  LDCU.64 UR4, c[0x4][0x18] ;  /* 0x01000300ff0477ac */ /* 0x000f620008000a00 */
[----:B--2---:R-:W-:Y:S01]  /*81f0*/  MOV R5, UR9 ;  /* 0x0000000900057c02 */ /* 0x004fe20008000f00 */
[----:B------:R-:W-:Y:S01]  /*8200*/  IMAD.U32 R4, RZ, RZ, UR8 ;  /* 0x00000008ff047e24 */ /* 0x000fe2000f8e00ff */
[----:B---3--:R-:W-:Y:S01]  /*8210*/  MOV R7, UR7 ;  /* 0x0000000700077c02 */ /* 0x008fe20008000f00 */
[----:B------:R-:W-:Y:S01]  /*8220*/  IMAD.U32 R6, RZ, RZ, UR6 ;  /* 0x00000006ff067e24 */ /* 0x000fe2000f8e00ff */
[----:B-----5:R-:W-:Y:S01]  /*8230*/  MOV R11, UR5 ;  /* 0x00000005000b7c02 */ /* 0x020fe20008000f00 */
[----:B------:R-:W-:Y:S02]  /*8240*/  IMAD.U32 R10, RZ, RZ, UR4 ;  /* 0x00000004ff0a7e24 */ /* 0x000fe4000f8e00ff */
[----:B------:R-:W-:Y:S07]  /*8250*/  LEPC R20, `(.L_x_129) ;  /* 0x000000001014794e */ /* 0x000fee0000000000 */
[----:B-1--4-:R-:W-:Y:S05]  /*8260*/  CALL.ABS.NOINC R2 ;  /* 0x0000000002007343 */ /* 0x012fea0003c00000 */
.L_x_129:
[----:B------:R-:W-:Y:S05]  /*8270*/  WARPSYNC.ALL ;  /* 0x0000000000007948 */ /* 0x000fea0003800000 */
[----:B------:R-:W-:Y:S01]  /*8280*/  R2UR UR4, R71 ;  /* 0x00000000470472ca */ /* 0x000fe200000e0000 */
[----:B------:R-:W-:Y:S01]  /*8290*/  BSSY.RECONVERGENT B0, `(.L_x_130) ;  /* 0x000011c000007945 */ /* 0x000fe20003800200 */
[C---:B------:R-:W-:Y:S02]  /*82a0*/  PRMT R73, R80.reuse, 0x8880, RZ ;  /* 0x0000888050497816 */ /* 0x040fe400000000ff */
[C---:B------:R-:W-:Y:S02]  /*82b0*/  SHF.L.U32 R75, R80.reuse, 0x10, RZ ;  /* 0x00000010504b7819 */ /* 0x040fe400000006ff */
[----:B------:R-:W-:Y:S02]  /*82c0*/  SHF.L.U32 R77, R81, 0x8, RZ ;  /* 0x00000008514d7819 */ /* 0x000fe400000006ff */
[----:B------:R-:W-:Y:S02]  /*82d0*/  SHF.R.S32.HI R75, RZ, 0x18, R75 ;  /* 0x00000018ff4b7819 */ /* 0x000fe4000001144b */
[----:B------:R-:W-:Y:S02]  /*82e0*/  SHF.R.S32.HI R77, RZ, 0x18, R77 ;  /* 0x00000018ff4d7819 */ /* 0x000fe4000001144d */
[----:B------:R-:W-:Y:S01]  /*82f0*/  SHF.R.S32.HI R76, RZ, 0x18, R81 ;  /* 0x00000018ff4c7819 */ /* 0x000fe20000011451 */
[----:B------:R-:W2:Y:S01]  /*8300*/  LDTM.x64 R4, tmem[UR4+0x40] ;  /* 0x00004004000479ee */ /* 0x000ea20008340000 */
[----:B------:R-:W-:Y:S02]  /*8310*/  SHF.L.U32 R74, R80, 0x8, RZ ;  /* 0x00000008504a7819 */ /* 0x000fe400000006ff */
[----:B------:R-:W-:Y:S02]  /*8320*/  ISETP.NE.AND P0, PT, R155, RZ, PT ;  /* 0x000000ff9b00720c */ /* 0x000fe40003f05270 */
[----:B------:R-:W-:Y:S02]  /*8330*/  SHF.R.S32.HI R74, RZ, 0x18, R74 ;  /* 0x00000018ff4a7819 */ /* 0x000fe4000001144a */
[----:B------:R-:W-:Y:S01]  /*8340*/  ISETP.NE.AND P6, PT, R106, RZ, PT ;  /* 0x000000ff6a00720c */ /* 0x000fe20003fc5270 */
[C---:B--2---:R-:W-:Y:S02]  /*8350*/  IMAD R0, R70.reuse, R4, RZ ;  /* 0x0000000446007224 */ /* 0x044fe400078e02ff */
[C---:B------:R-:W-:Y:S02]  /*8360*/  IMAD R2, R70.reuse, R5, RZ ;  /* 0x0000000546027224 */ /* 0x040fe400078e02ff */
[----:B------:R-:W-:Y:S02]  /*8370*/  IMAD R3, R70, R6, RZ ;  /* 0x0000000646037224 */ /* 0x000fe400078e02ff */
        /* <DEDUP_REMOVED lines=10> */
[----:B------:R-:W-:Y:S01]  /*8420*/  IMAD R7, R73, R72, R7 ;  /* 0x0000004849077224 */ /* 0x000fe200078e0207 */
[----:B------:R-:W-:Y:S01]  /*8430*/  PRMT R73, R82, 0x8880, RZ ;  /* 0x0000888052497816 */ /* 0x000fe200000000ff */
[----:B------:R-:W-:Y:S02]  /*8440*/  IMAD R6, R70, R10, RZ ;  /* 0x0000000a46067224 */ /* 0x000fe400078e02ff */
[-C--:B------:R-:W-:Y:S01]  /*8450*/  IMAD R4, R75, R72.reuse, R4 ;  /* 0x000000484b047224 */ /* 0x080fe200078e0204 */
[----:B------:R-:W-:Y:S01]  /*8460*/  SHF.L.U32 R75, R82, 0x8, RZ ;  /* 0x00000008524b7819 */ /* 0x000fe200000006ff */
[-C--:B------:R-:W-:Y:S01]  /*8470*/  IMAD R5, R74, R72.reuse, R5 ;  /* 0x000000484a057224 */ /* 0x080fe200078e0205 */
[----:B------:R-:W-:Y:S01]  /*8480*/  SHF.L.U32 R74, R82, 0x10, RZ ;  /* 0x00000010524a7819 */ /* 0x000fe200000006ff */
[----:B------:R-:W-:Y:S01]  /*8490*/  IMAD R6, R77, R72, R6 ;  /* 0x000000484d067224 */ /* 0x000fe200078e0206 */
[----:B------:R-:W-:Y:S01]  /*84a0*/  I2IP.S8.S32.SAT R77, R7, R3, RZ ;  /* 0x00000003074d7239 */ /* 0x000fe200000014ff */
[C---:B------:R-:W-:Y:S01]  /*84b0*/  IMAD R11, R70.reuse, R11, RZ ;  /* 0x0000000b460b7224 */ /* 0x040fe200078e02ff */
[----:B------:R-:W-:Y:S01]  /*84c0*/  MOV R3, R73 ;  /* 0x0000004900037202 */ /* 0x000fe20000000f00 */
[----:B------:R-:W-:Y:S01]  /*84d0*/  IMAD R8, R70, R12, RZ ;  /* 0x0000000c46087224 */ /* 0x000fe200078e02ff */
[----:B-1----:R-:W-:Y:S01]  /*84e0*/  I2IP.S8.S32.SAT R88, R2, R0, R77 ;  /* 0x0000000002587239 */ /* 0x002fe2000000144d */
[----:B------:R-:W-:Y:S01]  /*84f0*/  IMAD R9, R70, R13, RZ ;  /* 0x0000000d46097224 */ /* 0x000fe200078e02ff */
[----:B------:R-:W-:Y:S01]  /*8500*/  SHF.R.S32.HI R73, RZ, 0x18, R74 ;  /* 0x00000018ff497819 */ /* 0x000fe2000001144a */
[----:B------:R-:W-:Y:S01]  /*8510*/  IMAD R11, R76, R72, R11 ;  /* 0x000000484c0b7224 */ /* 0x000fe200078e020b */
[----:B------:R-:W-:Y:S01]  /*8520*/  SHF.R.S32.HI R75, RZ, 0x18, R75 ;  /* 0x00000018ff4b7819 */ /* 0x000fe2000001144b */
[C---:B------:R-:W-:Y:S01]  /*8530*/  IMAD R10, R70.reuse, R14, RZ ;  /* 0x0000000e460a7224 */ /* 0x040fe200078e02ff */
[----:B------:R-:W-:Y:S01]  /*8540*/  SHF.L.U32 R2, R83, 0x10, RZ ;  /* 0x0000001053027819 */ /* 0x000fe200000006ff */
[----:B------:R-:W-:Y:S01]  /*8550*/  IMAD R8, R3, R72, R8 ;  /* 0x0000004803087224 */ /* 0x000fe200078e0208 */
[----:B------:R-:W-:Y:S01]  /*8560*/  I2IP.S8.S32.SAT R89, R11, R6, RZ ;  /* 0x000000060b597239 */ /* 0x000fe200000014ff */
[C---:B------:R-:W-:Y:S01]  /*8570*/  IMAD R15, R70.reuse, R15, RZ ;  /* 0x0000000f460f7224 */ /* 0x040fe200078e02ff */
[----:B------:R-:W-:Y:S01]  /*8580*/  PRMT R3, R83, 0x8880, RZ ;  /* 0x0000888053037816 */ /* 0x000fe200000000ff */
[----:B------:R-:W-:Y:S01]  /*8590*/  IMAD R9, R73, R72, R9 ;  /* 0x0000004849097224 */ /* 0x000fe200078e0209 */
[----:B------:R-:W-:Y:S01]  /*85a0*/  I2IP.S8.S32.SAT R89, R5, R4, R89 ;  /* 0x0000000405597239 */ /* 0x000fe20000001459 */
[C---:B------:R-:W-:Y:S01]  /*85b0*/  IMAD R12, R70.reuse, R16, RZ ;  /* 0x00000010460c7224 */ /* 0x040fe200078e02ff */
[----:B------:R-:W-:Y:S01]  /*85c0*/  SHF.R.S32.HI R2, RZ, 0x18, R2 ;  /* 0x00000018ff027819 */ /* 0x000fe20000011402 */
[----:B------:R-:W-:Y:S01]  /*85d0*/  IMAD R10, R75, R72, R10 ;  /* 0x000000484b0a7224 */ /* 0x000fe200078e020a */
[----:B------:R-:W-:Y:S01]  /*85e0*/  SHF.R.S32.HI R0, RZ, 0x18, R82 ;  /* 0x00000018ff007819 */ /* 0x000fe20000011452 */
[C---:B------:R-:W-:Y:S01]  /*85f0*/  IMAD R13, R70.reuse, R17, RZ ;  /* 0x00000011460d7224 */ /* 0x040fe200078e02ff */
[----:B------:R-:W-:Y:S01]  /*8600*/  SHF.R.S32.HI R74, RZ, 0x18, R83 ;  /* 0x00000018ff4a7819 */ /* 0x000fe20000011453 */
[----:B------:R-:W-:Y:S01]  /*8610*/  IMAD R14, R70, R18, RZ ;  /* 0x00000012460e7224 */ /* 0x000fe200078e02ff */
[----:B------:R-:W-:Y:S01]  /*8620*/  SHF.L.U32 R73, R83, 0x8, RZ ;  /* 0x0000000853497819 */ /* 0x000fe200000006ff */
[-C--:B------:R-:W-:Y:S01]  /*8630*/  IMAD R15, R0, R72.reuse, R15 ;  /* 0x00000048000f7224 */ /* 0x080fe200078e020f */
[C---:B------:R-:W-:Y:S01]  /*8640*/  SHF.L.U32 R0, R84.reuse, 0x10, RZ ;  /* 0x0000001054007819 */ /* 0x040fe200000006ff */
[-C--:B------:R-:W-:Y:S01]  /*8650*/  IMAD R12, R3, R72.reuse, R12 ;  /* 0x00000048030c7224 */ /* 0x080fe200078e020c */
[----:B------:R-:W-:Y:S01]  /*8660*/  PRMT R3, R84, 0x8880, RZ ;  /* 0x0000888054037816 */ /* 0x000fe200000000ff */
[----:B------:R-:W-:Y:S01]  /*8670*/  IMAD R13, R2, R72, R13 ;  /* 0x00000048020d7224 */ /* 0x000fe200078e020d */
[----:B------:R-:W-:Y:S01]  /*8680*/  SHF.R.S32.HI R73, RZ, 0x18, R73 ;  /* 0x00000018ff497819 */ /* 0x000fe20000011449 */
[----:B------:R-:W-:Y:S01]  /*8690*/  IMAD R19, R70, R19, RZ ;  /* 0x0000001346137224 */ /* 0x000fe200078e02ff */
[----:B------:R-:W-:Y:S01]  /*86a0*/  I2IP.S8.S32.SAT R90, R15, R10, RZ ;  /* 0x0000000a0f5a7239 */ /* 0x000fe200000014ff */
[----:B------:R-:W-:Y:S01]  /*86b0*/  IMAD.SHL.U32 R2, R84, 0x100, RZ ;  /* 0x0000010054027824 */ /* 0x000fe200078e00ff */
[----:B------:R-:W-:Y:S01]  /*86c0*/  SHF.R.S32.HI R0, RZ, 0x18, R0 ;  /* 0x00000018ff007819 */ /* 0x000fe20000011400 */
[C---:B------:R-:W-:Y:S01]  /*86d0*/  IMAD R16, R70.reuse, R20, RZ ;  /* 0x0000001446107224 */ /* 0x040fe200078e02ff */
[----:B------:R-:W-:Y:S01]  /*86e0*/  I2IP.S8.S32.SAT R90, R9, R8, R90 ;  /* 0x00000008095a7239 */ /* 0x000fe2000000145a */
[-C--:B------:R-:W-:Y:S01]  /*86f0*/  IMAD R14, R73, R72.reuse, R14 ;  /* 0x00000048490e7224 */ /* 0x080fe200078e020e */
[----:B------:R-:W-:Y:S01]  /*8700*/  SHF.R.S32.HI R73, RZ, 0x18, R2 ;  /* 0x00000018ff497819 */ /* 0x000fe20000011402 */
[----:B------:R-:W-:Y:S01]  /*8710*/  IMAD R17, R70, R21, RZ ;  /* 0x0000001546117224 */ /* 0x000fe200078e02ff */
[----:B------:R-:W-:Y:S01]  /*8720*/  SHF.L.U32 R2, R85, 0x8, RZ ;  /* 0x0000000855027819 */ /* 0x000fe200000006ff */
[----:B------:R-:W-:Y:S01]  /*8730*/  IMAD R19, R74, R72, R19 ;  /* 0x000000484a137224 */ /* 0x000fe200078e0213 */
[----:B------:R-:W-:Y:S01]  /*8740*/  SHF.R.S32.HI R74, RZ, 0x18, R94 ;  /* 0x00000018ff4a7819 */ /* 0x000fe2000001145e */
[----:B------:R-:W-:Y:S01]  /*8750*/  IMAD R18, R70, R22, RZ ;  /* 0x0000001646127224 */ /* 0x000fe200078e02ff */
[----:B------:R-:W-:Y:S01]  /*8760*/  SHF.L.U32 R75, R98, 0x8, RZ ;  /* 0x00000008624b7819 */ /* 0x000fe200000006ff */
[----:B------:R-:W-:Y:S01]  /*8770*/  IMAD R16, R3, R72, R16 ;  /* 0x0000004803107224 */ /* 0x000fe200078e0210 */
[----:B------:R-:W-:Y:S01]  /*8780*/  I2IP.S8.S32.SAT R91, R19, R14, RZ ;  /* 0x0000000e135b7239 */ /* 0x000fe200000014ff */
[----:B------:R-:W-:Y:S01]  /*8790*/  IMAD R17, R0, R72, R17 ;  /* 0x0000004800117224 */ /* 0x000fe200078e0211 */
[----:B------:R-:W-:Y:S01]  /*87a0*/  SHF.R.S32.HI R0, RZ, 0x18, R84 ;  /* 0x00000018ff007819 */ /* 0x000fe20000011454 */
[C---:B------:R-:W-:Y:S01]  /*87b0*/  IMAD R23, R70.reuse, R23, RZ ;  /* 0x0000001746177224 */ /* 0x040fe200078e02ff */
[----:B------:R-:W-:Y:S01]  /*87c0*/  I2IP.S8.S32.SAT R91, R13, R12, R91 ;  /* 0x0000000c0d5b7239 */ /* 0x000fe2000000145b */
[----:B------:R-:W-:Y:S01]  /*87d0*/  IMAD R18, R73, R72, R18 ;  /* 0x0000004849127224 */ /* 0x000fe200078e0212 */
[C---:B------:R-:W-:Y:S01]  /*87e0*/  SHF.L.U32 R73, R85.reuse, 0x10, RZ ;  /* 0x0000001055497819 */ /* 0x040fe200000006ff */
[----:B------:R-:W-:Y:S01]  /*87f0*/  IMAD R20, R70, R24, RZ ;  /* 0x0000001846147224 */ /* 0x000fe200078e02ff */
[----:B------:R-:W-:Y:S01]  /*8800*/  PRMT R3, R85, 0x8880, RZ ;  /* 0x0000888055037816 */ /* 0x000fe200000000ff */
[----:B------:R-:W-:Y:S01]  /*8810*/  IMAD R23, R0, R72, R23 ;  /* 0x0000004800177224 */ /* 0x000fe200078e0217 */
[----:B------:R-:W-:Y:S01]  /*8820*/  SHF.R.S32.HI R0, RZ, 0x18, R73 ;  /* 0x00000018ff007819 */ /* 0x000fe20000011449 */
[C---:B------:R-:W-:Y:S01]  /*8830*/  IMAD R21, R70.reuse, R25, RZ ;  /* 0x0000001946157224 */ /* 0x040fe200078e02ff */
[----:B------:R-:W-:Y:S01]  /*8840*/  SHF.R.S32.HI R73, RZ, 0x18, R2 ;  /* 0x00000018ff497819 */ /* 0x000fe20000011402 */
[C---:B------:R-:W-:Y:S01]  /*8850*/  IMAD R22, R70.reuse, R26, RZ ;  /* 0x0000001a46167224 */ /* 0x040fe200078e02ff */
[----:B------:R1:W-:Y:S01]  /*8860*/  STS.128 [R135+UR44+0xa200], R88 ;  /* 0x00a2005887007988 */ /* 0x0003e20008000c2c */
[----:B------:R-:W-:Y:S01]  /*8870*/  IMAD R20, R3, R72, R20 ;  /* 0x0000004803147224 */ /* 0x000fe200078e0214 */
[----:B------:R-:W-:Y:S01]  /*8880*/  SHF.R.S32.HI R2, RZ, 0x18, R85 ;  /* 0x00000018ff027819 */ /* 0x000fe20000011455 */
[----:B------:R-:W-:Y:S01]  /*8890*/  IMAD R27, R70, R27, RZ ;  /* 0x0000001b461b7224 */ /* 0x000fe200078e02ff */
[----:B------:R-:W-:Y:S01]  /*88a0*/  I2IP.S8.S32.SAT R100, R23, R18, RZ ;  /* 0x0000001217647239 */ /* 0x000fe200000014ff */
[-C--:B------:R-:W-:Y:S01]  /*88b0*/  IMAD R21, R0, R72.reuse, R21 ;  /* 0x0000004800157224 */ /* 0x080fe200078e0215 */
[C---:B------:R-:W-:Y:S01]  /*88c0*/  PRMT R3, R86.reuse, 0x8880, RZ ;  /* 0x0000888056037816 */ /* 0x040fe200000000ff */
[-C--:B------:R-:W-:Y:S01]  /*88d0*/  IMAD R22, R73, R72.reuse, R22 ;  /* 0x0000004849167224 */ /* 0x080fe200078e0216 */
[----:B------:R-:W-:Y:S01]  /*88e0*/  SHF.L.U32 R0, R86, 0x10, RZ ;  /* 0x0000001056007819 */ /* 0x000fe200000006ff */
[----:B------:R-:W-:Y:S01]  /*88f0*/  IMAD R27, R2, R72, R27 ;  /* 0x00000048021b7224 */ /* 0x000fe200078e021b */
[----:B------:R-:W-:Y:S01]  /*8900*/  SHF.L.U32 R2, R86, 0x8, RZ ;  /* 0x0000000856027819 */ /* 0x000fe200000006ff */
[C---:B------:R-:W-:Y:S01]  /*8910*/  IMAD R24, R70.reuse, R28, RZ ;  /* 0x0000001c46187224 */ /* 0x040fe200078e02ff */
[----:B------:R-:W-:Y:S01]  /*8920*/  SHF.R.S32.HI R0, RZ, 0x18, R0 ;  /* 0x00000018ff007819 */ /* 0x000fe20000011400 */
[C---:B------:R-:W-:Y:S01]  /*8930*/  IMAD R25, R70.reuse, R29, RZ ;  /* 0x0000001d46197224 */ /* 0x040fe200078e02ff */
        /* <DEDUP_REMOVED lines=10> */
[C---:B------:R-:W-:Y:S01]  /*89e0*/  SHF.L.U32 R0, R87.reuse, 0x10, RZ ;  /* 0x0000001057007819 */ /* 0x040fe200000006ff */
        /* <DEDUP_REMOVED lines=13> */
[C---:B------:R-:W-:Y:S01]  /*8ac0*/  PRMT R3, R92.reuse, 0x8880, RZ ;  /* 0x000088805c037816 */ /* 0x040fe200000000ff */
[----:B------:R-:W-:Y:S01]  /*8ad0*/  IMAD R30, R73, R72, R30 ;  /* 0x00000048491e7224 */ /* 0x000fe200078e021e */
[----:B------:R-:W-:Y:S01]  /*8ae0*/  I2IP.S8.S32.SAT R102, R25, R24, R102 ;  /* 0x0000001819667239 */ /* 0x000fe20000001466 */
[----:B------:R-:W-:Y:S01]  /*8af0*/  IMAD.U32 R0, R92, 0x10000, RZ ;  /* 0x000100005c007824 */ /* 0x000fe200078e00ff */
[----:B------:R-:W-:Y:S01]  /*8b00*/  SHF.R.S32.HI R75, RZ, 0x18, R75 ;  /* 0x00000018ff4b7819 */ /* 0x000fe2000001144b */
[----:B------:R-:W-:Y:S01]  /*8b10*/  IMAD R35, R2, R72, R35 ;  /* 0x0000004802237224 */ /* 0x000fe200078e0223 */
[----:B------:R-:W-:Y:S01]  /*8b20*/  SHF.L.U32 R2, R92, 0x8, RZ ;  /* 0x000000085c027819 */ /* 0x000fe200000006ff */
[C---:B------:R-:W-:Y:S01]  /*8b30*/  IMAD R32, R70.reuse, R36, RZ ;  /* 0x0000002446207224 */ /* 0x040fe200078e02ff */
[----:B------:R-:W-:Y:S01]  /*8b40*/  SHF.R.S32.HI R0, RZ, 0x18, R0 ;  /* 0x00000018ff007819 */ /* 0x000fe20000011400 */
[C---:B------:R-:W-:Y:S01]  /*8b50*/  IMAD R33, R70.reuse, R37, RZ ;  /* 0x0000002546217224 */ /* 0x040fe200078e02ff */
[----:B------:R-:W-:Y:S01]  /*8b60*/  SHF.R.S32.HI R73, RZ, 0x18, R2 ;  /* 0x00000018ff497819 */ /* 0x000fe20000011402 */
[----:B------:R-:W-:Y:S01]  /*8b70*/  IMAD R34, R70, R38, RZ ;  /* 0x0000002646227224 */ /* 0x000fe200078e02ff */
[----:B------:R-:W-:Y:S01]  /*8b80*/  I2IP.S8.S32.SAT R103, R35, R30, RZ ;  /* 0x0000001e23677239 */ /* 0x000fe200000014ff */
[-C--:B------:R-:W-:Y:S01]  /*8b90*/  IMAD R32, R3, R72.reuse, R32 ;  /* 0x0000004803207224 */ /* 0x080fe200078e0220 */
[----:B------:R-:W-:Y:S01]  /*8ba0*/  PRMT R3, R93, 0x8880, RZ ;  /* 0x000088805d037816 */ /* 0x000fe200000000ff */
[----:B------:R-:W-:Y:S01]  /*8bb0*/  IMAD R33, R0, R72, R33 ;  /* 0x0000004800217224 */ /* 0x000fe200078e0221 */
[----:B------:R-:W-:Y:S01]  /*8bc0*/  SHF.R.S32.HI R0, RZ, 0x18, R92 ;  /* 0x00000018ff007819 */ /* 0x000fe2000001145c */
[C---:B------:R-:W-:Y:S01]  /*8bd0*/  IMAD R39, R70.reuse, R39, RZ ;  /* 0x0000002746277224 */ /* 0x040fe200078e02ff */
[----:B------:R-:W-:Y:S01]  /*8be0*/  I2IP.S8.S32.SAT R103, R29, R28, R103 ;  /* 0x0000001c1d677239 */ /* 0x000fe20000001467 */
[----:B------:R-:W-:Y:S01]  /*8bf0*/  IMAD R34, R73, R72, R34 ;  /* 0x0000004849227224 */ /* 0x000fe200078e0222 */
[C---:B------:R-:W-:Y:S01]  /*8c00*/  SHF.L.U32 R73, R93.reuse, 0x10, RZ ;  /* 0x000000105d497819 */ /* 0x040fe200000006ff */
[----:B------:R-:W-:Y:S01]  /*8c10*/  IMAD R36, R70, R40, RZ ;  /* 0x0000002846247224 */ /* 0x000fe200078e02ff */
[----:B------:R-:W-:Y:S01]  /*8c20*/  SHF.L.U32 R2, R93, 0x8, RZ ;  /* 0x000000085d027819 */ /* 0x000fe200000006ff */
[----:B------:R-:W-:Y:S01]  /*8c30*/  IMAD R39, R0, R72, R39 ;  /* 0x0000004800277224 */ /* 0x000fe200078e0227 */
        /* <DEDUP_REMOVED lines=8> */
[----:B------:R-:W-:Y:S01]  /*8cc0*/  SHF.L.U32 R2, R94, 0x10, RZ ;  /* 0x000000105e027819 */ /* 0x000fe200000006ff */
[----:B------:R-:W-:Y:S01]  /*8cd0*/  IMAD R43, R70, R43, RZ ;  /* 0x0000002b462b7224 */ /* 0x000fe200078e02ff */
[----:B------:R-:W-:Y:S01]  /*8ce0*/  SHF.R.S32.HI R0, RZ, 0x18, R93 ;  /* 0x00000018ff007819 */ /* 0x000fe2000001145d */
        /* <DEDUP_REMOVED lines=11> */
[----:B------:R-:W-:Y:S01]  /*8da0*/  SHF.L.U32 R0, R95, 0x10, RZ ;  /* 0x000000105f007819 */ /* 0x000fe200000006ff */
[----:B------:R-:W-:Y:S01]  /*8db0*/  IMAD R47, R70, R47, RZ ;  /* 0x0000002f462f7224 */ /* 0x000fe200078e02ff */
[----:B------:R-:W-:Y:S01]  /*8dc0*/  I2IP.S8.S32.SAT R109, R43, R38, RZ ;  /* 0x000000262b6d7239 */ /* 0x000fe200000014ff */
[----:B------:R-:W-:Y:S01]  /*8dd0*/  IMAD R41, R2, R72, R41 ;  /* 0x0000004802297224 */ /* 0x000fe200078e0229 */
[C---:B------:R-:W-:Y:S01]  /*8de0*/  PRMT R3, R95.reuse, 0x8880, RZ ;  /* 0x000088805f037816 */ /* 0x040fe200000000ff */
[C---:B------:R-:W-:Y:S01]  /*8df0*/  IMAD R44, R70.reuse, R48, RZ ;  /* 0x00000030462c7224 */ /* 0x040fe200078e02ff */
[----:B------:R-:W-:Y:S01]  /*8e00*/  SHF.L.U32 R2, R95, 0x8, RZ ;  /* 0x000000085f027819 */ /* 0x000fe200000006ff */
[----:B------:R-:W-:Y:S01]  /*8e10*/  IMAD R42, R73, R72, R42 ;  /* 0x00000048492a7224 */ /* 0x000fe200078e022a */
[----:B------:R-:W-:Y:S01]  /*8e20*/  SHF.R.S32.HI R0, RZ, 0x18, R0 ;  /* 0x00000018ff007819 */ /* 0x000fe20000011400 */
[----:B------:R-:W-:Y:S01]  /*8e30*/  IMAD R45, R70, R49, RZ ;  /* 0x00000031462d7224 */ /* 0x000fe200078e02ff */
[----:B------:R-:W-:Y:S01]  /*8e40*/  I2IP.S8.S32.SAT R109, R37, R36, R109 ;  /* 0x00000024256d7239 */ /* 0x000fe2000000146d */
[----:B------:R-:W-:Y:S01]  /*8e50*/  IMAD R47, R74, R72, R47 ;  /* 0x000000484a2f7224 */ /* 0x000fe200078e022f */
[----:B------:R-:W-:Y:S01]  /*8e60*/  SHF.R.S32.HI R73, RZ, 0x18, R2 ;  /* 0x00000018ff497819 */ /* 0x000fe20000011402 */
[C---:B------:R-:W-:Y:S01]  /*8e70*/  IMAD R46, R70.reuse, R50, RZ ;  /* 0x00000032462e7224 */ /* 0x040fe200078e02ff */
[----:B------:R-:W-:Y:S01]  /*8e80*/  SHF.R.S32.HI R2, RZ, 0x18, R95 ;  /* 0x00000018ff027819 */ /* 0x000fe2000001145f */
[----:B------:R-:W-:Y:S01]  /*8e90*/  IMAD R44, R3, R72, R44 ;  /* 0x00000048032c7224 */ /* 0x000fe200078e022c */
[----:B------:R-:W-:Y:S01]  /*8ea0*/  I2IP.S8.S32.SAT R110, R47, R42, RZ ;  /* 0x0000002a2f6e7239 */ /* 0x000fe200000014ff */
[----:B------:R-:W-:Y:S01]  /*8eb0*/  IMAD R51, R70, R51, RZ ;  /* 0x0000003346337224 */ /* 0x000fe200078e02ff */
[----:B------:R-:W-:Y:S01]  /*8ec0*/  PRMT R3, R96, 0x8880, RZ ;  /* 0x0000888060037816 */ /* 0x000fe200000000ff */
[----:B------:R-:W-:Y:S01]  /*8ed0*/  IMAD R45, R0, R72, R45 ;  /* 0x00000048002d7224 */ /* 0x000fe200078e022d */
[----:B------:R-:W-:Y:S01]  /*8ee0*/  I2IP.S8.S32.SAT R110, R41, R40, R110 ;  /* 0x00000028296e7239 */ /* 0x000fe2000000146e */
[----:B------:R-:W-:Y:S01]  /*8ef0*/  IMAD R48, R70, R52, RZ ;  /* 0x0000003446307224 */ /* 0x000fe200078e02ff */
[----:B------:R-:W-:Y:S01]  /*8f00*/  SHF.L.U32 R74, R97, 0x10, RZ ;  /* 0x00000010614a7819 */ /* 0x000fe200000006ff */
[-C--:B------:R-:W-:Y:S01]  /*8f10*/  IMAD R46, R73, R72.reuse, R46 ;  /* 0x00000048492e7224 */ /* 0x080fe200078e022e */
[----:B------:R-:W-:Y:S01]  /*8f20*/  PRMT R73, R97, 0x8880, RZ ;  /* 0x0000888061497816 */ /* 0x000fe200000000ff */
[-C--:B------:R-:W-:Y:S01]  /*8f30*/  IMAD R51, R2, R72.reuse, R51 ;  /* 0x0000004802337224 */ /* 0x080fe200078e0233 */
[----:B------:R-:W-:Y:S01]  /*8f40*/  SHF.R.S32.HI R74, RZ, 0x18, R74 ;  /* 0x00000018ff4a7819 */ /* 0x000fe2000001144a */
[C---:B------:R-:W-:Y:S01]  /*8f50*/  IMAD.U32 R0, R96.reuse, 0x10000, RZ ;  /* 0x0001000060007824 */ /* 0x040fe200078e00ff */
        /* <DEDUP_REMOVED lines=10> */
[----:B------:R-:W-:Y:S01]  /*9000*/  SHF.R.S32.HI R0, RZ, 0x18, R97 ;  /* 0x00000018ff007819 */ /* 0x000fe20000011461 */
[----:B------:R-:W-:Y:S01]  /*9010*/  IMAD R50, R3, R72, R50 ;  /* 0x0000004803327224 */ /* 0x000fe200078e0232 */
[----:B------:R-:W-:Y:S01]  /*9020*/  SHF.L.U32 R3, R97, 0x8, RZ ;  /* 0x0000000861037819 */ /* 0x000fe200000006ff */
[C---:B------:R-:W-:Y:S01]  /*9030*/  IMAD R52, R70.reuse, R56, RZ ;  /* 0x0000003846347224 */ /* 0x040fe200078e02ff */
[----:B------:R-:W-:Y:S01]  /*9040*/  I2IP.S8.S32.SAT R111, R45, R44, R111 ;  /* 0x0000002c2d6f7239 */ /* 0x000fe2000000146f */
[----:B------:R-:W-:Y:S01]  /*9050*/  IMAD R53, R70, R57, RZ ;  /* 0x0000003946357224 */ /* 0x000fe200078e02ff */
[----:B------:R-:W-:Y:S01]  /*9060*/  SHF.R.S32.HI R3, RZ, 0x18, R3 ;  /* 0x00000018ff037819 */ /* 0x000fe20000011403 */
[----:B------:R-:W-:Y:S01]  /*9070*/  IMAD R55, R2, R72, R55 ;  /* 0x0000004802377224 */ /* 0x000fe200078e0237 */
[----:B------:R-:W-:Y:S01]  /*9080*/  SHF.L.U32 R2, R98, 0x10, RZ ;  /* 0x0000001062027819 */ /* 0x000fe200000006ff */
[C---:B------:R-:W-:Y:S01]  /*9090*/  IMAD R54, R70.reuse, R58, RZ ;  /* 0x0000003a46367224 */ /* 0x040fe200078e02ff */
[----:B------:R1:W-:Y:S01]  /*90a0*/  STS.128 [R158+0xa200], R108 ;  /* 0x00a2006c9e007388 */ /* 0x0003e20000000c00 */
[----:B------:R-:W-:Y:S01]  /*90b0*/  IMAD R52, R73, R72, R52 ;  /* 0x0000004849347224 */ /* 0x000fe200078e0234 */
[----:B------:R-:W-:Y:S01]  /*90c0*/  I2IP.S8.S32.SAT R112, R55, R50, RZ ;  /* 0x0000003237707239 */ /* 0x000fe200000014ff */
[----:B------:R-:W-:Y:S01]  /*90d0*/  IMAD R59, R70, R59, RZ ;  /* 0x0000003b463b7224 */ /* 0x000fe200078e02ff */
[----:B------:R-:W-:Y:S01]  /*90e0*/  PRMT R73, R98, 0x8880, RZ ;  /* 0x0000888062497816 */ /* 0x000fe200000000ff */
[----:B------:R-:W-:Y:S01]  /*90f0*/  IMAD R53, R74, R72, R53 ;  /* 0x000000484a357224 */ /* 0x000fe200078e0235 */
[----:B------:R-:W-:Y:S01]  /*9100*/  I2IP.S8.S32.SAT R112, R49, R48, R112 ;  /* 0x0000003031707239 */ /* 0x000fe20000001470 */
[C---:B------:R-:W-:Y:S01]  /*9110*/  IMAD R56, R70.reuse, R60, RZ ;  /* 0x0000003c46387224 */ /* 0x040fe200078e02ff */
[----:B------:R-:W-:Y:S01]  /*9120*/  SHF.R.S32.HI R2, RZ, 0x18, R2 ;  /* 0x00000018ff027819 */ /* 0x000fe20000011402 */
[-C--:B------:R-:W-:Y:S01]  /*9130*/  IMAD R54, R3, R72.reuse, R54 ;  /* 0x0000004803367224 */ /* 0x080fe200078e0236 */
[----:B------:R-:W-:Y:S01]  /*9140*/  PRMT R3, R99, 0x8880, RZ ;  /* 0x0000888063037816 */ /* 0x000fe200000000ff */
[----:B------:R-:W-:Y:S01]  /*9150*/  IMAD R57, R70, R61, RZ ;  /* 0x0000003d46397224 */ /* 0x000fe200078e02ff */
[----:B------:R-:W-:Y:S01]  /*9160*/  SHF.R.S32.HI R74, RZ, 0x18, R99 ;  /* 0x00000018ff4a7819 */ /* 0x000fe20000011463 */
[-C--:B------:R-:W-:Y:S01]  /*9170*/  IMAD R59, R0, R72.reuse, R59 ;  /* 0x00000048003b7224 */ /* 0x080fe200078e023b */
[----:B------:R-:W-:Y:S01]  /*9180*/  SHF.R.S32.HI R0, RZ, 0x18, R98 ;  /* 0x00000018ff007819 */ /* 0x000fe20000011462 */
[----:B------:R-:W-:Y:S01]  /*9190*/  IMAD R56, R73, R72, R56 ;  /* 0x0000004849387224 */ /* 0x000fe200078e0238 */
[----:B------:R-:W-:Y:S01]  /*91a0*/  SHF.L.U32 R73, R99, 0x8, RZ ;  /* 0x0000000863497819 */ /* 0x000fe200000006ff */
[----:B------:R-:W-:Y:S01]  /*91b0*/  IMAD R58, R70, R62, RZ ;  /* 0x0000003e463a7224 */ /* 0x000fe200078e02ff */
[----:B------:R-:W-:Y:S01]  /*91c0*/  I2IP.S8.S32.SAT R113, R59, R54, RZ ;  /* 0x000000363b717239 */ /* 0x000fe200000014ff */
[----:B------:R-:W-:Y:S01]  /*91d0*/  IMAD R57, R2, R72, R57 ;  /* 0x0000004802397224 */ /* 0x000fe200078e0239 */
[----:B------:R-:W-:Y:S01]  /*91e0*/  SHF.L.U32 R2, R99, 0x10, RZ ;  /* 0x0000001063027819 */ /* 0x000fe200000006ff */
[C---:B------:R-:W-:Y:S01]  /*91f0*/  IMAD R63, R70.reuse, R63, RZ ;  /* 0x0000003f463f7224 */ /* 0x040fe200078e02ff */
[----:B------:R-:W-:Y:S01]  /*9200*/  SHF.R.S32.HI R73, RZ, 0x18, R73 ;  /* 0x00000018ff497819 */ /* 0x000fe20000011449 */
[C---:B------:R-:W-:Y:S01]  /*9210*/  IMAD R60, R70.reuse, R64, RZ ;  /* 0x00000040463c7224 */ /* 0x040fe200078e02ff */
[----:B------:R-:W-:Y:S01]  /*9220*/  SHF.R.S32.HI R2, RZ, 0x18, R2 ;  /* 0x00000018ff027819 */ /* 0x000fe20000011402 */
[----:B------:R-:W-:Y:S01]  /*9230*/  IMAD R58, R75, R72, R58 ;  /* 0x000000484b3a7224 */ /* 0x000fe200078e023a */
[----:B------:R-:W-:Y:S01]  /*9240*/  I2IP.S8.S32.SAT R113, R53, R52, R113 ;  /* 0x0000003435717239 */ /* 0x000fe20000001471 */
[----:B------:R-:W-:Y:S02]  /*9250*/  IMAD R61, R70, R65, RZ ;  /* 0x00000041463d7224 */ /* 0x000fe400078e02ff */
[-C--:B------:R-:W-:Y:S02]  /*9260*/  IMAD R63, R0, R72.reuse, R63 ;  /* 0x00000048003f7224 */ /* 0x080fe400078e023f */
[----:B------:R-:W-:Y:S01]  /*9270*/  IMAD R60, R3, R72, R60 ;  /* 0x00000048033c7224 */ /* 0x000fe200078e023c */
[----:B------:R-:W-:Y:S01]  /*9280*/  @P6 SHF.L.U32 R3, R147, 0x1f, RZ ;  /* 0x0000001f93036819 */ /* 0x000fe200000006ff */
        /* <DEDUP_REMOVED lines=8> */
[----:B------:R-:W-:Y:S02]  /*9310*/  I2IP.S8.S32.SAT R115, R61, R60, R0 ;  /* 0x0000003c3d737239 */ /* 0x000fe40000001400 */
[----:B------:R-:W-:Y:S03]  /*9320*/  LEA R0, R148, UR44, 0x3 ;  /* 0x0000002c94007c11 */ /* 0x000fe6000f8e18ff */
        /* <DEDUP_REMOVED lines=9> */
[----:B------:R-:W-:Y:S02]  /*93c0*/  UIADD3 UR4, UP0, UPT, UR62, 0x680, URZ ;  /* 0x000006803e047890 */ /* 0x000fe4000ff1e0ff */
[----:B------:R-:W-:Y:S02]  /*93d0*/  UIADD3 UR9, UPT, UPT, UR49, 0x40, URZ ;  /* 0x0000004031097890 */ /* 0x000fe4000fffe0ff */
[----:B------:R-:W-:Y:S02]  /*93e0*/  UIADD3 UR8, UPT, UPT, UR44, 0xa200, URZ ;  /* 0x0000a2002c087890 */ /* 0x000fe4000fffe0ff */
[----:B------:R-:W-:Y:S01]  /*93f0*/  UIADD3.X UR5, UPT, UPT, URZ, UR63, URZ, UP0, !UPT ;  /* 0x0000003fff057290 */ /* 0x000fe200087fe4ff */
[----:B------:R-:W-:Y:S01]  /*9400*/  UMOV UR10, UR50 ;  /* 0x00000032000a7c82 */ /* 0x000fe20008000000 */
[----:B------:R-:W-:Y:S07]  /*9410*/  UMOV UR11, UR36 ;  /* 0x00000024000b7c82 */ /* 0x000fee0008000000 */
[----:B------:R2:W-:Y:S01]  /*9420*/  UTMASTG.3D [UR8], [UR4] ;  /* 0x00000008040073b5 */ /* 0x0005e20008010000 */
[----:B------:R0:W-:Y:S01]  /*9430*/  UTMACMDFLUSH ;  /* 0x00000000000079b7 */ /* 0x0001e20000000000 */
[----:B--2---:R-:W-:Y:S04]  /*9440*/  DEPBAR.LE SB0, 0x1 ;  /* 0x000080400000791a */ /* 0x004fe80000000000 */
.L_x_131:
[----:B------:R-:W-:Y:S05]  /*9450*/  BSYNC.RECONVERGENT B0 ;  /* 0x0000000000007941 */ /* 0x000fea0003800200 */
.L_x_130:
        /* <DEDUP_REMOVED lines=16> */
.L_x_135:
[----:B------:R-:W-:Y:S05]  /*9560*/  BSYNC B0 ;  /* 0x0000000000007941 */ /* 0x000fea0003800000 */
.L_x_134:
        /* <DEDUP_REMOVED lines=20> */
.L_x_133:
[----:B------:R-:W-:Y:S05]  /*96b0*/  BSYNC B1 ;  /* 0x0000000000017941 */ /* 0x000fea0003800000 */
.L_x_132:
        /* <DEDUP_REMOVED lines=21> */
.L_x_137:
        /* <DEDUP_REMOVED lines=8> */
[----:B------:R-:W-:Y:S01]  /*9890*/  ISETP.NE.AND P0, PT, R155, RZ, PT ;  /* 0x000000ff9b00720c */ /* 0x000fe20003f05270 */
[----:B------:R-:W2:Y:S01]  /*98a0*/  LDTM.x64 R4, tmem[UR4+0x80] ;  /* 0x00008004000479ee */ /* 0x000ea20008340000 */
[----:B------:R-:W-:Y:S01]  /*98b0*/  ISETP.NE.AND P6, PT, R106, RZ, PT ;  /* 0x000000ff6a00720c */ /* 0x000fe20003fc5270 */
[C---:B--2---:R-:W-:Y:S02]  /*98c0*/  IMAD R0, R70.reuse, R4, RZ ;  /* 0x0000000446007224 */ /* 0x044fe400078e02ff */
[C---:B------:R-:W-:Y:S02]  /*98d0*/  IMAD R3, R70.reuse, R6, RZ ;  /* 0x0000000646037224 */ /* 0x040fe400078e02ff */
[C---:B------:R-:W-:Y:S02]  /*98e0*/  IMAD R4, R70.reuse, R8, RZ ;  /* 0x0000000846047224 */ /* 0x040fe400078e02ff */
[C---:B------:R-:W-:Y:S02]  /*98f0*/  IMAD R6, R70.reuse, R10, RZ ;  /* 0x0000000a46067224 */ /* 0x040fe400078e02ff */
[C---:B------:R-:W-:Y:S02]  /*9900*/  IMAD R2, R70.reuse, R5, RZ ;  /* 0x0000000546027224 */ /* 0x040fe400078e02ff */
[C---:B------:R-:W-:Y:S02]  /*9910*/  IMAD R8, R70.reuse, R12, RZ ;  /* 0x0000000c46087224 */ /* 0x040fe400078e02ff */
[C---:B------:R-:W-:Y:S02]  /*9920*/  IMAD R10, R70.reuse, R14, RZ ;  /* 0x0000000e460a7224 */ /* 0x040fe400078e02ff */
[C---:B------:R-:W-:Y:S02]  /*9930*/  IMAD R5, R70.reuse, R9, RZ ;  /* 0x0000000946057224 */ /* 0x040fe400078e02ff */
[----:B------:R-:W-:Y:S01]  /*9940*/  IMAD R0, R73, R72, R0 ;  /* 0x0000004849007224 */ /* 0x000fe200078e0200 */
[----:B------:R-:W-:Y:S01]  /*9950*/  SHF.L.U32 R73, R81, 0x8, RZ ;  /* 0x0000000851497819 */ /* 0x000fe200000006ff */
[C---:B------:R-:W-:Y:S02]  /*9960*/  IMAD R12, R70.reuse, R16, RZ ;  /* 0x00000010460c7224 */ /* 0x040fe400078e02ff */
[C---:B------:R-:W-:Y:S01]  /*9970*/  IMAD R14, R70.reuse, R18, RZ ;  /* 0x00000012460e7224 */ /* 0x040fe200078e02ff */
[----:B------:R-:W-:Y:S01]  /*9980*/  SHF.R.S32.HI R73, RZ, 0x18, R73 ;  /* 0x00000018ff497819 */ /* 0x000fe20000011449 */
[C---:B------:R-:W-:Y:S02]  /*9990*/  IMAD R9, R70.reuse, R13, RZ ;  /* 0x0000000d46097224 */ /* 0x040fe400078e02ff */
[C---:B------:R-:W-:Y:S02]  /*99a0*/  IMAD R16, R70.reuse, R20, RZ ;  /* 0x0000001446107224 */ /* 0x040fe400078e02ff */
[C---:B------:R-:W-:Y:S02]  /*99b0*/  IMAD R18, R70.reuse, R22, RZ ;  /* 0x0000001646127224 */ /* 0x040fe400078e02ff */
[C---:B------:R-:W-:Y:S02]  /*99c0*/  IMAD R13, R70.reuse, R17, RZ ;  /* 0x00000011460d7224 */ /* 0x040fe400078e02ff */
[C---:B------:R-:W-:Y:S02]  /*99d0*/  IMAD R20, R70.reuse, R24, RZ ;  /* 0x0000001846147224 */ /* 0x040fe400078e02ff */
[C---:B------:R-:W-:Y:S02]  /*99e0*/  IMAD R22, R70.reuse, R26, RZ ;  /* 0x0000001a46167224 */ /* 0x040fe400078e02ff */
[----:B------:R-:W-:Y:S02]  /*99f0*/  IMAD R2, R75, R72, R2 ;  /* 0x000000484b027224 */ /* 0x000fe400078e0202 */
[C---:B------:R-:W-:Y:S02]  /*9a00*/  IMAD R17, R70.reuse, R21, RZ ;  /* 0x0000001546117224 */ /* 0x040fe400078e02ff */
        /* <DEDUP_REMOVED lines=18> */
[C---:B------:R-:W-:Y:S01]  /*9b30*/  IMAD R60, R70.reuse, R64, RZ ;  /* 0x00000040463c7224 */ /* 0x040fe200078e02ff */
[----:B------:R-:W-:Y:S01]  /*9b40*/  SHF.R.S32.HI R64, RZ, 0x18, R80 ;  /* 0x00000018ff407819 */ /* 0x000fe20000011450 */
[C---:B------:R-:W-:Y:S02]  /*9b50*/  IMAD R26, R70.reuse, R30, RZ ;  /* 0x0000001e461a7224 */ /* 0x040fe400078e02ff */
[C---:B------:R-:W-:Y:S02]  /*9b60*/  IMAD R30, R70.reuse, R34, RZ ;  /* 0x00000022461e7224 */ /* 0x040fe400078e02ff */
[C---:B------:R-:W-:Y:S02]  /*9b70*/  IMAD R57, R70.reuse, R61, RZ ;  /* 0x0000003d46397224 */ /* 0x040fe400078e02ff */
[C---:B------:R-:W-:Y:S01]  /*9b80*/  IMAD R61, R70.reuse, R65, RZ ;  /* 0x00000041463d7224 */ /* 0x040fe200078e02ff */
[C---:B------:R-:W-:Y:S01]  /*9b90*/  PRMT R65, R81.reuse, 0x8880, RZ ;  /* 0x0000888051417816 */ /* 0x040fe200000000ff */
[C---:B------:R-:W-:Y:S02]  /*9ba0*/  IMAD R34, R70.reuse, R38, RZ ;  /* 0x0000002646227224 */ /* 0x040fe400078e02ff */
[----:B------:R-:W-:Y:S02]  /*9bb0*/  IMAD R38, R70, R42, RZ ;  /* 0x0000002a46267224 */ /* 0x000fe400078e02ff */
[----:B------:R-:W-:Y:S01]  /*9bc0*/  IMAD R3, R74, R72, R3 ;  /* 0x000000484a037224 */ /* 0x000fe200078e0203 */
[----:B------:R-:W-:Y:S01]  /*9bd0*/  SHF.R.S32.HI R74, RZ, 0x18, R81 ;  /* 0x00000018ff4a7819 */ /* 0x000fe20000011451 */
[C---:B------:R-:W-:Y:S02]  /*9be0*/  IMAD R42, R70.reuse, R46, RZ ;  /* 0x0000002e462a7224 */ /* 0x040fe400078e02ff */
[C---:B------:R-:W-:Y:S02]  /*9bf0*/  IMAD R46, R70.reuse, R50, RZ ;  /* 0x00000032462e7224 */ /* 0x040fe400078e02ff */
[C---:B------:R-:W-:Y:S02]  /*9c00*/  IMAD R51, R70.reuse, R51, RZ ;  /* 0x0000003346337224 */ /* 0x040fe400078e02ff */
[C---:B------:R-:W-:Y:S02]  /*9c10*/  IMAD R50, R70.reuse, R54, RZ ;  /* 0x0000003646327224 */ /* 0x040fe400078e02ff */
[C---:B------:R-:W-:Y:S02]  /*9c20*/  IMAD R54, R70.reuse, R58, RZ ;  /* 0x0000003a46367224 */ /* 0x040fe400078e02ff */
[C---:B------:R-:W-:Y:S02]  /*9c30*/  IMAD R58, R70.reuse, R62, RZ ;  /* 0x0000003e463a7224 */ /* 0x040fe400078e02ff */
[C---:B------:R-:W-:Y:S01]  /*9c40*/  IMAD R62, R70.reuse, R66, RZ ;  /* 0x00000042463e7224 */ /* 0x040fe200078e02ff */
[----:B------:R-:W-:Y:S01]  /*9c50*/  SHF.L.U32 R66, R81, 0x10, RZ ;  /* 0x0000001051427819 */ /* 0x000fe200000006ff */
[C---:B------:R-:W-:Y:S02]  /*9c60*/  IMAD R7, R70.reuse, R7, RZ ;  /* 0x0000000746077224 */ /* 0x040fe400078e02ff */
[----:B------:R-:W-:Y:S01]  /*9c70*/  IMAD R11, R70, R11, RZ ;  /* 0x0000000b460b7224 */ /* 0x000fe200078e02ff */
[----:B------:R-:W-:Y:S01]  /*9c80*/  SHF.R.S32.HI R66, RZ, 0x18, R66 ;  /* 0x00000018ff427819 */ /* 0x000fe20000011442 */
[-C--:B------:R-:W-:Y:S01]  /*9c90*/  IMAD R7, R64, R72.reuse, R7 ;  /* 0x0000004840077224 */ /* 0x080fe200078e0207 */
[C---:B------:R-:W-:Y:S01]  /*9ca0*/  PRMT R64, R82.reuse, 0x8880, RZ ;  /* 0x0000888052407816 */ /* 0x040fe200000000ff */
[-C--:B------:R-:W-:Y:S01]  /*9cb0*/  IMAD R4, R65, R72.reuse, R4 ;  /* 0x0000004841047224 */ /* 0x080fe200078e0204 */
[----:B------:R-:W-:Y:S01]  /*9cc0*/  SHF.L.U32 R65, R82, 0x10, RZ ;  /* 0x0000001052417819 */ /* 0x000fe200000006ff */
[-C--:B------:R-:W-:Y:S02]  /*9cd0*/  IMAD R5, R66, R72.reuse, R5 ;  /* 0x0000004842057224 */ /* 0x080fe400078e0205 */
[-C--:B------:R-:W-:Y:S01]  /*9ce0*/  IMAD R6, R73, R72.reuse, R6 ;  /* 0x0000004849067224 */ /* 0x080fe200078e0206 */
[----:B------:R-:W-:Y:S01]  /*9cf0*/  I2IP.S8.S32.SAT R73, R7, R3, RZ ;  /* 0x0000000307497239 */ /* 0x000fe200000014ff */
[----:B------:R-:W-:Y:S01]  /*9d00*/  IMAD R11, R74, R72, R11 ;  /* 0x000000484a0b7224 */ /* 0x000fe200078e020b */
[----:B------:R-:W-:Y:S01]  /*9d10*/  SHF.L.U32 R7, R82, 0x8, RZ ;  /* 0x0000000852077819 */ /* 0x000fe200000006ff */
[C---:B------:R-:W-:Y:S01]  /*9d20*/  IMAD R15, R70.reuse, R15, RZ ;  /* 0x0000000f460f7224 */ /* 0x040fe200078e02ff */
[----:B------:R-:W-:Y:S01]  /*9d30*/  MOV R3, R64 ;  /* 0x0000004000037202 */ /* 0x000fe20000000f00 */
[C---:B------:R-:W-:Y:S01]  /*9d40*/  IMAD R19, R70.reuse, R19, RZ ;  /* 0x0000001346137224 */ /* 0x040fe200078e02ff */
[----:B------:R-:W-:Y:S01]  /*9d50*/  I2IP.S8.S32.SAT R11, R11, R6, RZ ;  /* 0x000000060b0b7239 */ /* 0x000fe200000014ff */
[C---:B------:R-:W-:Y:S01]  /*9d60*/  IMAD R23, R70.reuse, R23, RZ ;  /* 0x0000001746177224 */ /* 0x040fe200078e02ff */
[----:B------:R-:W-:Y:S01]  /*9d70*/  SHF.R.S32.HI R6, RZ, 0x18, R65 ;  /* 0x00000018ff067819 */ /* 0x000fe20000011441 */
[----:B------:R-:W-:Y:S01]  /*9d80*/  IMAD R8, R3, R72, R8 ;  /* 0x0000004803087224 */ /* 0x000fe200078e0208 */
[----:B------:R-:W-:Y:S01]  /*9d90*/  SHF.R.S32.HI R7, RZ, 0x18, R7 ;  /* 0x00000018ff077819 */ /* 0x000fe20000011407 */
[----:B------:R-:W-:Y:S01]  /*9da0*/  IMAD R27, R70, R27, RZ ;  /* 0x0000001b461b7224 */ /* 0x000fe200078e02ff */
[----:B-1----:R-:W-:Y:S01]  /*9db0*/  I2IP.S8.S32.SAT R88, R2, R0, R73 ;  /* 0x0000000002587239 */ /* 0x002fe20000001449 */
[-C--:B------:R-:W-:Y:S01]  /*9dc0*/  IMAD R9, R6, R72.reuse, R9 ;  /* 0x0000004806097224 */ /* 0x080fe200078e0209 */
[----:B------:R-:W-:Y:S01]  /*9dd0*/  SHF.L.U32 R2, R83, 0x10, RZ ;  /* 0x0000001053027819 */ /* 0x000fe200000006ff */
[----:B------:R-:W-:Y:S01]  /*9de0*/  IMAD R10, R7, R72, R10 ;  /* 0x00000048070a7224 */ /* 0x000fe200078e020a */
[----:B------:R-:W-:Y:S01]  /*9df0*/  SHF.R.S32.HI R0, RZ, 0x18, R82 ;  /* 0x00000018ff007819 */ /* 0x000fe20000011452 */
[C---:B------:R-:W-:Y:S01]  /*9e00*/  IMAD R31, R70.reuse, R31, RZ ;  /* 0x0000001f461f7224 */ /* 0x040fe200078e02ff */
[----:B------:R-:W-:Y:S01]  /*9e10*/  I2IP.S8.S32.SAT R89, R5, R4, R11 ;  /* 0x0000000405597239 */ /* 0x000fe2000000140b */
[----:B------:R-:W-:Y:S01]  /*9e20*/  IMAD R35, R70, R35, RZ ;  /* 0x0000002346237224 */ /* 0x000fe200078e02ff */
[C---:B------:R-:W-:Y:S01]  /*9e30*/  PRMT R3, R83.reuse, 0x8880, RZ ;  /* 0x0000888053037816 */ /* 0x040fe200000000ff */
[-C--:B------:R-:W-:Y:S01]  /*9e40*/  IMAD R15, R0, R72.reuse, R15 ;  /* 0x00000048000f7224 */ /* 0x080fe200078e020f */
[----:B------:R-:W-:Y:S01]  /*9e50*/  SHF.L.U32 R5, R83, 0x8, RZ ;  /* 0x0000000853057819 */ /* 0x000fe200000006ff */
[C---:B------:R-:W-:Y:S01]  /*9e60*/  IMAD R39, R70.reuse, R39, RZ ;  /* 0x0000002746277224 */ /* 0x040fe200078e02ff */
[----:B------:R-:W-:Y:S01]  /*9e70*/  SHF.R.S32.HI R2, RZ, 0x18, R2 ;  /* 0x00000018ff027819 */ /* 0x000fe20000011402 */
[-C--:B------:R-:W-:Y:S01]  /*9e80*/  IMAD R12, R3, R72.reuse, R12 ;  /* 0x00000048030c7224 */ /* 0x080fe200078e020c */
[----:B------:R-:W-:Y:S01]  /*9e90*/  SHF.R.S32.HI R5, RZ, 0x18, R5 ;  /* 0x00000018ff057819 */ /* 0x000fe20000011405 */
[----:B------:R-:W-:Y:S01]  /*9ea0*/  IMAD R43, R70, R43, RZ ;  /* 0x0000002b462b7224 */ /* 0x000fe200078e02ff */
[----:B------:R-:W-:Y:S01]  /*9eb0*/  SHF.R.S32.HI R4, RZ, 0x18, R83 ;  /* 0x00000018ff047819 */ /* 0x000fe20000011453 */
[-C--:B------:R-:W-:Y:S01]  /*9ec0*/  IMAD R13, R2, R72.reuse, R13 ;  /* 0x00000048020d7224 */ /* 0x080fe200078e020d */
[C---:B------:R-:W-:Y:S01]  /*9ed0*/  SHF.L.U32 R0, R84.reuse, 0x10, RZ ;  /* 0x0000001054007819 */ /* 0x040fe200000006ff */
[-C--:B------:R-:W-:Y:S01]  /*9ee0*/  IMAD R14, R5, R72.reuse, R14 ;  /* 0x00000048050e7224 */ /* 0x080fe200078e020e */
[C---:B------:R-:W-:Y:S01]  /*9ef0*/  PRMT R3, R84.reuse, 0x8880, RZ ;  /* 0x0000888054037816 */ /* 0x040fe200000000ff */
[----:B------:R-:W-:Y:S01]  /*9f00*/  IMAD.SHL.U32 R2, R84, 0x100, RZ ;  /* 0x0000010054027824 */ /* 0x000fe200078e00ff */
[----:B------:R-:W-:Y:S01]  /*9f10*/  SHF.R.S32.HI R0, RZ, 0x18, R0 ;  /* 0x00000018ff007819 */ /* 0x000fe20000011400 */
[-C--:B------:R-:W-:Y:S01]  /*9f20*/  IMAD R19, R4, R72.reuse, R19 ;  /* 0x0000004804137224 */ /* 0x080fe200078e0213 */
[----:B------:R-:W-:Y:S01]  /*9f30*/  SHF.L.U32 R4, R85, 0x10, RZ ;  /* 0x0000001055047819 */ /* 0x000fe200000006ff */
[-C--:B------:R-:W-:Y:S01]  /*9f40*/  IMAD R16, R3, R72.reuse, R16 ;  /* 0x0000004803107224 */ /* 0x080fe200078e0210 */
[----:B------:R-:W-:Y:S01]  /*9f50*/  SHF.R.S32.HI R5, RZ, 0x18, R2 ;  /* 0x00000018ff057819 */ /* 0x000fe20000011402 */
[-C--:B------:R-:W-:Y:S01]  /*9f60*/  IMAD R17, R0, R72.reuse, R17 ;  /* 0x0000004800117224 */ /* 0x080fe200078e0211 */
[----:B------:R-:W-:Y:S01]  /*9f70*/  SHF.R.S32.HI R0, RZ, 0x18, R84 ;  /* 0x00000018ff007819 */ /* 0x000fe20000011454 */
[----:B------:R-:W-:Y:S01]  /*9f80*/  IMAD R47, R70, R47, RZ ;  /* 0x0000002f462f7224 */ /* 0x000fe200078e02ff */
[----:B------:R-:W-:Y:S01]  /*9f90*/  PRMT R3, R85, 0x8880, RZ ;  /* 0x0000888055037816 */ /* 0x000fe200000000ff */
[-C--:B------:R-:W-:Y:S01]  /*9fa0*/  IMAD R18, R5, R72.reuse, R18 ;  /* 0x0000004805127224 */ /* 0x080fe200078e0212 */
[----:B------:R-:W-:Y:S01]  /*9fb0*/  SHF.L.U32 R2, R85, 0x8, RZ ;  /* 0x0000000855027819 */ /* 0x000fe200000006ff */
[-C--:B------:R-:W-:Y:S01]  /*9fc0*/  IMAD R23, R0, R72.reuse, R23 ;  /* 0x0000004800177224 */ /* 0x080fe200078e0217 */
        /* <DEDUP_REMOVED lines=8> */
[----:B------:R-:W-:Y:S01]  /*a050*/  PRMT R3, R86, 0x8880, RZ ;  /* 0x0000888056037816 */ /* 0x000fe200000000ff */
        /* <DEDUP_REMOVED lines=9> */
[----:B------:R-:W-:Y:S01]  /*a0f0*/  SHF.L.U32 R0, R87, 0x10, RZ ;  /* 0x0000001057007819 */ /* 0x000fe200000006ff */
[-C--:B------:R-:W-:Y:S01]  /*a100*/  IMAD R26, R5, R72.reuse, R26 ;  /* 0x00000048051a7224 */ /* 0x080fe200078e021a */
[C---:B------:R-:W-:Y:S01]  /*a110*/  PRMT R3, R87.reuse, 0x8880, RZ ;  /* 0x0000888057037816 */ /* 0x040fe200000000ff */
[-C--:B------:R-:W-:Y:S01]  /*a120*/  IMAD R31, R2, R72.reuse, R31 ;  /* 0x00000048021f7224 */ /* 0x080fe200078e021f */
[----:B------:R-:W-:Y:S01]  /*a130*/  SHF.L.U32 R2, R87, 0x8, RZ ;  /* 0x0000000857027819 */ /* 0x000fe200000006ff */
[----:B------:R-:W-:Y:S01]  /*a140*/  IMAD R67, R70, R67, RZ ;  /* 0x0000004346437224 */ /* 0x000fe200078e02ff */
[----:B------:R-:W-:Y:S01]  /*a150*/  SHF.R.S32.HI R0, RZ, 0x18, R0 ;  /* 0x00000018ff007819 */ /* 0x000fe20000011400 */
[-C--:B------:R-:W-:Y:S01]  /*a160*/  IMAD R28, R3, R72.reuse, R28 ;  /* 0x00000048031c7224 */ /* 0x080fe200078e021c */
[----:B------:R-:W-:Y:S02]  /*a170*/  SHF.R.S32.HI R5, RZ, 0x18, R2 ;  /* 0x00000018ff057819 */ /* 0x000fe40000011402 */
[----:B------:R-:W-:Y:S01]  /*a180*/  SHF.R.S32.HI R2, RZ, 0x18, R87 ;  /* 0x00000018ff027819 */ /* 0x000fe20000011457 */
[-C--:B------:R-:W-:Y:S01]  /*a190*/  IMAD R29, R0, R72.reuse, R29 ;  /* 0x00000048001d7224 */ /* 0x080fe200078e021d */
[C---:B------:R-:W-:Y:S01]  /*a1a0*/  PRMT R3, R92.reuse, 0x8880, RZ ;  /* 0x000088805c037816 */ /* 0x040fe200000000ff */
[----:B------:R-:W-:Y:S01]  /*a1b0*/  IMAD.U32 R0, R92, 0x10000, RZ ;  /* 0x000100005c007824 */ /* 0x000fe200078e00ff */
[----:B------:R-:W-:Y:S01]  /*a1c0*/  SHF.L.U32 R4, R93, 0x10, RZ ;  /* 0x000000105d047819 */ /* 0x000fe200000006ff */
[----:B------:R-:W-:Y:S01]  /*a1d0*/  IMAD R30, R5, R72, R30 ;  /* 0x00000048051e7224 */ /* 0x000fe200078e021e */
[----:B------:R-:W-:Y:S01]  /*a1e0*/  I2IP.S8.S32.SAT R10, R15, R10, RZ ;  /* 0x0000000a0f0a7239 */ /* 0x000fe200000014ff */
[-C--:B------:R-:W-:Y:S01]  /*a1f0*/  IMAD R35, R2, R72.reuse, R35 ;  /* 0x0000004802237224 */ /* 0x080fe200078e0223 */
[----:B------:R-:W-:Y:S01]  /*a200*/  SHF.L.U32 R2, R92, 0x8, RZ ;  /* 0x000000085c027819 */ /* 0x000fe200000006ff */
[-C--:B------:R-:W-:Y:S01]  /*a210*/  IMAD R32, R3, R72.reuse, R32 ;  /* 0x0000004803207224 */ /* 0x080fe200078e0220 */
[----:B------:R-:W-:Y:S02]  /*a220*/  SHF.R.S32.HI R0, RZ, 0x18, R0 ;  /* 0x00000018ff007819 */ /* 0x000fe40000011400 */
[----:B------:R-:W-:Y:S02]  /*a230*/  SHF.R.S32.HI R5, RZ, 0x18, R2 ;  /* 0x00000018ff057819 */ /* 0x000fe40000011402 */
[----:B------:R-:W-:Y:S01]  /*a240*/  PRMT R3, R93, 0x8880, RZ ;  /* 0x000088805d037816 */ /* 0x000fe200000000ff */
[-C--:B------:R-:W-:Y:S01]  /*a250*/  IMAD R33, R0, R72.reuse, R33 ;  /* 0x0000004800217224 */ /* 0x080fe200078e0221 */
[----:B------:R-:W-:Y:S01]  /*a260*/  SHF.R.S32.HI R0, RZ, 0x18, R92 ;  /* 0x00000018ff007819 */ /* 0x000fe2000001145c */
[----:B------:R-:W-:Y:S01]  /*a270*/  IMAD R34, R5, R72, R34 ;  /* 0x0000004805227224 */ /* 0x000fe200078e0222 */
[----:B------:R-:W-:Y:S02]  /*a280*/  SHF.L.U32 R2, R93, 0x8, RZ ;  /* 0x000000085d027819 */ /* 0x000fe400000006ff */
[----:B------:R-:W-:Y:S01]  /*a290*/  I2IP.S8.S32.SAT R14, R19, R14, RZ ;  /* 0x0000000e130e7239 */ /* 0x000fe200000014ff */
[-C--:B------:R-:W-:Y:S01]  /*a2a0*/  IMAD R39, R0, R72.reuse, R39 ;  /* 0x0000004800277224 */ /* 0x080fe200078e0227 */
[----:B------:R-:W-:Y:S01]  /*a2b0*/  SHF.R.S32.HI R0, RZ, 0x18, R4 ;  /* 0x00000018ff007819 */ /* 0x000fe20000011404 */
[-C--:B------:R-:W-:Y:S01]  /*a2c0*/  IMAD R36, R3, R72.reuse, R36 ;  /* 0x0000004803247224 */ /* 0x080fe200078e0224 */
[----:B------:R-:W-:Y:S02]  /*a2d0*/  SHF.R.S32.HI R5, RZ, 0x18, R2 ;  /* 0x00000018ff057819 */ /* 0x000fe40000011402 */
[----:B------:R-:W-:Y:S01]  /*a2e0*/  SHF.L.U32 R2, R94, 0x10, RZ ;  /* 0x000000105e027819 */ /* 0x000fe200000006ff */
[-C--:B------:R-:W-:Y:S01]  /*a2f0*/  IMAD R37, R0, R72.reuse, R37 ;  /* 0x0000004800257224 */ /* 0x080fe200078e0225 */
[----:B------:R-:W-:Y:S01]  /*a300*/  SHF.R.S32.HI R0, RZ, 0x18, R93 ;  /* 0x00000018ff007819 */ /* 0x000fe2000001145d */
[-C--:B------:R-:W-:Y:S01]  /*a310*/  IMAD R38, R5, R72.reuse, R38 ;  /* 0x0000004805267224 */ /* 0x080fe200078e0226 */
[C---:B------:R-:W-:Y:S02]  /*a320*/  PRMT R3, R94.reuse, 0x8880, RZ ;  /* 0x000088805e037816 */ /* 0x040fe400000000ff */
[----:B------:R-:W-:Y:S01]  /*a330*/  SHF.L.U32 R5, R94, 0x8, RZ ;  /* 0x000000085e057819 */ /* 0x000fe200000006ff */
[-C--:B------:R-:W-:Y:S01]  /*a340*/  IMAD R43, R0, R72.reuse, R43 ;  /* 0x00000048002b7224 */ /* 0x080fe200078e022b */
[----:B------:R-:W-:Y:S01]  /*a350*/  SHF.R.S32.HI R2, RZ, 0x18, R2 ;  /* 0x00000018ff027819 */ /* 0x000fe20000011402 */
[-C--:B------:R-:W-:Y:S01]  /*a360*/  IMAD R40, R3, R72.reuse, R40 ;  /* 0x0000004803287224 */ /* 0x080fe200078e0228 */
[----:B------:R-:W-:Y:S02]  /*a370*/  SHF.R.S32.HI R5, RZ, 0x18, R5 ;  /* 0x00000018ff057819 */ /* 0x000fe40000011405 */
[----:B------:R-:W-:Y:S01]  /*a380*/  SHF.R.S32.HI R4, RZ, 0x18, R94 ;  /* 0x00000018ff047819 */ /* 0x000fe2000001145e */
[-C--:B------:R-:W-:Y:S01]  /*a390*/  IMAD R41, R2, R72.reuse, R41 ;  /* 0x0000004802297224 */ /* 0x080fe200078e0229 */
[----:B------:R-:W-:Y:S01]  /*a3a0*/  SHF.L.U32 R0, R95, 0x10, RZ ;  /* 0x000000105f007819 */ /* 0x000fe200000006ff */
[-C--:B------:R-:W-:Y:S01]  /*a3b0*/  IMAD R42, R5, R72.reuse, R42 ;  /* 0x00000048052a7224 */ /* 0x080fe200078e022a */
[C---:B------:R-:W-:Y:S01]  /*a3c0*/  PRMT R3, R95.reuse, 0x8880, RZ ;  /* 0x000088805f037816 */ /* 0x040fe200000000ff */
[-C--:B------:R-:W-:Y:S01]  /*a3d0*/  IMAD R47, R4, R72.reuse, R47 ;  /* 0x00000048042f7224 */ /* 0x080fe200078e022f */
[----:B------:R-:W-:Y:S02]  /*a3e0*/  SHF.L.U32 R2, R95, 0x8, RZ ;  /* 0x000000085f027819 */ /* 0x000fe400000006ff */
[----:B------:R-:W-:Y:S01]  /*a3f0*/  SHF.R.S32.HI R0, RZ, 0x18, R0 ;  /* 0x00000018ff007819 */ /* 0x000fe20000011400 */
[-C--:B------:R-:W-:Y:S01]  /*a400*/  IMAD R44, R3, R72.reuse, R44 ;  /* 0x00000048032c7224 */ /* 0x080fe200078e022c */
[----:B------:R-:W-:Y:S02]  /*a410*/  SHF.R.S32.HI R5, RZ, 0x18, R2 ;  /* 0x00000018ff057819 */ /* 0x000fe40000011402 */
[----:B------:R-:W-:Y:S01]  /*a420*/  SHF.R.S32.HI R2, RZ, 0x18, R95 ;  /* 0x00000018ff027819 */ /* 0x000fe2000001145f */
[-C--:B------:R-:W-:Y:S01]  /*a430*/  IMAD R45, R0, R72.reuse, R45 ;  /* 0x00000048002d7224 */ /* 0x080fe200078e022d */
[----:B------:R-:W-:Y:S01]  /*a440*/  PRMT R3, R96, 0x8880, RZ ;  /* 0x0000888060037816 */ /* 0x000fe200000000ff */
[-C--:B------:R-:W-:Y:S01]  /*a450*/  IMAD R46, R5, R72.reuse, R46 ;  /* 0x00000048052e7224 */ /* 0x080fe200078e022e */
[C---:B------:R-:W-:Y:S01]  /*a460*/  SHF.L.U32 R4, R97.reuse, 0x10, RZ ;  /* 0x0000001061047819 */ /* 0x040fe200000006ff */
[-C--:B------:R-:W-:Y:S01]  /*a470*/  IMAD R51, R2, R72.reuse, R51 ;  /* 0x0000004802337224 */ /* 0x080fe200078e0233 */
[----:B------:R-:W-:Y:S01]  /*a480*/  SHF.R.S32.HI R2, RZ, 0x18, R96 ;  /* 0x00000018ff027819 */ /* 0x000fe20000011460 */
[C---:B------:R-:W-:Y:S01]  /*a490*/  IMAD.U32 R0, R96.reuse, 0x10000, RZ ;  /* 0x0001000060007824 */ /* 0x040fe200078e00ff */
[----:B------:R-:W-:Y:S01]  /*a4a0*/  PRMT R5, R97, 0x8880, RZ ;  /* 0x0000888061057816 */ /* 0x000fe200000000ff */
[-C--:B------:R-:W-:Y:S01]  /*a4b0*/  IMAD R48, R3, R72.reuse, R48 ;  /* 0x0000004803307224 */ /* 0x080fe200078e0230 */
[----:B------:R-:W-:Y:S02]  /*a4c0*/  SHF.L.U32 R3, R96, 0x8, RZ ;  /* 0x0000000860037819 */ /* 0x000fe400000006ff */
[----:B------:R-:W-:Y:S02]  /*a4d0*/  SHF.R.S32.HI R0, RZ, 0x18, R0 ;  /* 0x00000018ff007819 */ /* 0x000fe40000011400 */
[----:B------:R-:W-:Y:S02]  /*a4e0*/  SHF.R.S32.HI R3, RZ, 0x18, R3 ;  /* 0x00000018ff037819 */ /* 0x000fe40000011403 */
[----:B------:R-:W-:Y:S01]  /*a4f0*/  SHF.R.S32.HI R4, RZ, 0x18, R4 ;  /* 0x00000018ff047819 */ /* 0x000fe20000011404 */
[-C--:B------:R-:W-:Y:S01]  /*a500*/  IMAD R49, R0, R72.reuse, R49 ;  /* 0x0000004800317224 */ /* 0x080fe200078e0231 */
[----:B------:R-:W-:Y:S01]  /*a510*/  SHF.R.S32.HI R0, RZ, 0x18, R97 ;  /* 0x00000018ff007819 */ /* 0x000fe20000011461 */
[-C--:B------:R-:W-:Y:S01]  /*a520*/  IMAD R50, R3, R72.reuse, R50 ;  /* 0x0000004803327224 */ /* 0x080fe200078e0232 */
[----:B------:R-:W-:Y:S01]  /*a530*/  SHF.L.U32 R3, R97, 0x8, RZ ;  /* 0x0000000861037819 */ /* 0x000fe200000006ff */
[-C--:B------:R-:W-:Y:S01]  /*a540*/  IMAD R55, R2, R72.reuse, R55 ;  /* 0x0000004802377224 */ /* 0x080fe200078e0237 */
        /* <DEDUP_REMOVED lines=8> */
[----:B------:R-:W-:Y:S01]  /*a5d0*/  IMAD R59, R0, R72, R59 ;  /* 0x00000048003b7224 */ /* 0x000fe200078e023b */
[----:B------:R-:W-:Y:S01]  /*a5e0*/  I2IP.S8.S32.SAT R18, R23, R18, RZ ;  /* 0x0000001217127239 */ /* 0x000fe200000014ff */
[----:B------:R-:W-:Y:S01]  /*a5f0*/  IMAD R56, R5, R72, R56 ;  /* 0x0000004805387224 */ /* 0x000fe200078e0238 */
[----:B------:R-:W-:Y:S01]  /*a600*/  I2IP.S8.S32.SAT R90, R9, R8, R10 ;  /* 0x00000008095a7239 */ /* 0x000fe2000000140a */
[----:B------:R-:W-:Y:S01]  /*a610*/  IMAD R57, R2, R72, R57 ;  /* 0x0000004802397224 */ /* 0x000fe200078e0239 */
[----:B------:R-:W-:Y:S02]  /*a620*/  I2IP.S8.S32.SAT R91, R13, R12, R14 ;  /* 0x0000000c0d5b7239 */ /* 0x000fe4000000140e */
[----:B------:R-:W-:Y:S02]  /*a630*/  SHF.R.S32.HI R7, RZ, 0x18, R7 ;  /* 0x00000018ff077819 */ /* 0x000fe40000011407 */
[----:B------:R-:W-:Y:S01]  /*a640*/  SHF.L.U32 R2, R99, 0x10, RZ ;  /* 0x0000001063027819 */ /* 0x000fe200000006ff */
[----:B------:R1:W-:Y:S01]  /*a650*/  STS.128 [R135+UR44+0x8200], R88 ;  /* 0x0082005887007988 */ /* 0x0003e20008000c2c */
[----:B------:R-:W-:Y:S01]  /*a660*/  SHF.R.S32.HI R0, RZ, 0x18, R98 ;  /* 0x00000018ff007819 */ /* 0x000fe20000011462 */
[----:B------:R-:W-:Y:S01]  /*a670*/  IMAD R58, R7, R72, R58 ;  /* 0x00000048073a7224 */ /* 0x000fe200078e023a */
[----:B------:R-:W-:Y:S02]  /*a680*/  I2IP.S8.S32.SAT R16, R17, R16, R18 ;  /* 0x0000001011107239 */ /* 0x000fe40000001412 */
[----:B------:R-:W-:Y:S01]  /*a690*/  I2IP.S8.S32.SAT R17, R27, R22, RZ ;  /* 0x000000161b117239 */ /* 0x000fe200000014ff */
[----:B------:R-:W-:Y:S01]  /*a6a0*/  IMAD R63, R0, R72, R63 ;  /* 0x00000048003f7224 */ /* 0x000fe200078e023f */
[----:B------:R-:W-:Y:S02]  /*a6b0*/  I2IP.S8.S32.SAT R18, R31, R26, RZ ;  /* 0x0000001a1f127239 */ /* 0x000fe400000014ff */
[----:B------:R-:W-:Y:S02]  /*a6c0*/  I2IP.S8.S32.SAT R19, R35, R30, RZ ;  /* 0x0000001e23137239 */ /* 0x000fe400000014ff */
[C---:B------:R-:W-:Y:S02]  /*a6d0*/  PRMT R3, R99.reuse, 0x8880, RZ ;  /* 0x0000888063037816 */ /* 0x040fe400000000ff */
[----:B------:R-:W-:Y:S02]  /*a6e0*/  SHF.L.U32 R5, R99, 0x8, RZ ;  /* 0x0000000863057819 */ /* 0x000fe400000006ff */
[----:B------:R-:W-:Y:S01]  /*a6f0*/  SHF.R.S32.HI R2, RZ, 0x18, R2 ;  /* 0x00000018ff027819 */ /* 0x000fe20000011402 */
[----:B------:R-:W-:Y:S01]  /*a700*/  IMAD R60, R3, R72, R60 ;  /* 0x00000048033c7224 */ /* 0x000fe200078e023c */
[----:B------:R-:W-:Y:S02]  /*a710*/  I2IP.S8.S32.SAT R17, R21, R20, R17 ;  /* 0x0000001415117239 */ /* 0x000fe40000001411 */
[----:B------:R-:W-:Y:S01]  /*a720*/  I2IP.S8.S32.SAT R18, R25, R24, R18 ;  /* 0x0000001819127239 */ /* 0x000fe20000001412 */
[----:B------:R-:W-:Y:S01]  /*a730*/  IMAD R61, R2, R72, R61 ;  /* 0x00000048023d7224 */ /* 0x000fe200078e023d */
[----:B------:R-:W-:Y:S02]  /*a740*/  I2IP.S8.S32.SAT R19, R29, R28, R19 ;  /* 0x0000001c1d137239 */ /* 0x000fe40000001413 */
[----:B------:R-:W-:Y:S02]  /*a750*/  SHF.R.S32.HI R5, RZ, 0x18, R5 ;  /* 0x00000018ff057819 */ /* 0x000fe40000011405 */
[----:B------:R-:W-:Y:S01]  /*a760*/  SHF.R.S32.HI R4, RZ, 0x18, R99 ;  /* 0x00000018ff047819 */ /* 0x000fe20000011463 */
[----:B------:R1:W-:Y:S01]  /*a770*/  STS.128 [R159+0x8200], R16 ;  /* 0x008200109f007388 */ /* 0x0003e20000000c00 */
[----:B------:R-:W-:Y:S01]  /*a780*/  I2IP.S8.S32.SAT R34, R39, R34, RZ ;  /* 0x0000002227227239 */ /* 0x000fe200000014ff */
[----:B------:R-:W-:Y:S01]  /*a790*/  IMAD R62, R5, R72, R62 ;  /* 0x00000048053e7224 */ /* 0x000fe200078e023e */
[----:B------:R-:W-:Y:S01]  /*a7a0*/  I2IP.S8.S32.SAT R38, R43, R38, RZ ;  /* 0x000000262b267239 */ /* 0x000fe200000014ff */
[----:B------:R-:W-:Y:S01]  /*a7b0*/  IMAD R67, R4, R72, R67 ;  /* 0x0000004804437224 */ /* 0x000fe200078e0243 */
[----:B------:R-:W-:Y:S02]  /*a7c0*/  I2IP.S8.S32.SAT R42, R47, R42, RZ ;  /* 0x0000002a2f2a7239 */ /* 0x000fe400000014ff */
[----:B------:R-:W-:Y:S02]  /*a7d0*/  I2IP.S8.S32.SAT R35, R51, R46, RZ ;  /* 0x0000002e33237239 */ /* 0x000fe400000014ff */
[----:B------:R-:W-:Y:S02]  /*a7e0*/  I2IP.S8.S32.SAT R32, R33, R32, R34 ;  /* 0x0000002021207239 */ /* 0x000fe40000001422 */
[----:B------:R-:W-:Y:S02]  /*a7f0*/  I2IP.S8.S32.SAT R33, R37, R36, R38 ;  /* 0x0000002425217239 */ /* 0x000fe40000001426 */
[----:B------:R-:W-:Y:S02]  /*a800*/  I2IP.S8.S32.SAT R34, R41, R40, R42 ;  /* 0x0000002829227239 */ /* 0x000fe4000000142a */
[----:B------:R-:W-:Y:S02]  /*a810*/  I2IP.S8.S32.SAT R35, R45, R44, R35 ;  /* 0x0000002c2d237239 */ /* 0x000fe40000001423 */
[----:B------:R-:W-:Y:S02]  /*a820*/  I2IP.S8.S32.SAT R50, R55, R50, RZ ;  /* 0x0000003237327239 */ /* 0x000fe400000014ff */
[----:B------:R-:W-:Y:S01]  /*a830*/  I2IP.S8.S32.SAT R54, R59, R54, RZ ;  /* 0x000000363b367239 */ /* 0x000fe200000014ff */
[----:B------:R1:W-:Y:S01]  /*a840*/  STS.128 [R158+0x8200], R32 ;  /* 0x008200209e007388 */ /* 0x0003e20000000c00 */
[----:B------:R-:W-:Y:S02]  /*a850*/  I2IP.S8.S32.SAT R58, R63, R58, RZ ;  /* 0x0000003a3f3a7239 */ /* 0x000fe400000014ff */
[----:B------:R-:W-:Y:S02]  /*a860*/  I2IP.S8.S32.SAT R62, R67, R62, RZ ;  /* 0x0000003e433e7239 */ /* 0x000fe400000014ff */
[----:B------:R-:W-:Y:S02]  /*a870*/  I2IP.S8.S32.SAT R48, R49, R48, R50 ;  /* 0x0000003031307239 */ /* 0x000fe40000001432 */
[----:B------:R-:W-:Y:S02]  /*a880*/  I2IP.S8.S32.SAT R49, R53, R52, R54 ;  /* 0x0000003435317239 */ /* 0x000fe40000001436 */
[----:B------:R-:W-:Y:S02]  /*a890*/  I2IP.S8.S32.SAT R50, R57, R56, R58 ;  /* 0x0000003839327239 */ /* 0x000fe4000000143a */
[----:B------:R-:W-:Y:S02]  /*a8a0*/  I2IP.S8.S32.SAT R51, R61, R60, R62 ;  /* 0x0000003c3d337239 */ /* 0x000fe4000000143e */
[----:B------:R-:W-:Y:S02]  /*a8b0*/  LEA R0, R148, UR44, 0x3 ;  /* 0x0000002c94007c11 */ /* 0x000fe4000f8e18ff */
[----:B------:R-:W-:Y:S01]  /*a8c0*/  @P6 SHF.L.U32 R3, R147, 0x1f, RZ ;  /* 0x0000001f93036819 */ /* 0x000fe200000006ff */
        /* <DEDUP_REMOVED lines=9> */
[----:B------:R-:W-:Y:S02]  /*a960*/  UIADD3 UR4, UPT, UPT, UR44, 0x8200, URZ ;  /* 0x000082002c047890 */ /* 0x000fe4000fffe0ff */
[----:B------:R-:W-:Y:S01]  /*a970*/  UIADD3 UR9, UPT, UPT, UR49, 0x80, URZ ;  /* 0x0000008031097890 */ /* 0x000fe2000fffe0ff */
[----:B------:R-:W-:Y:S01]  /*a980*/  UMOV UR10, UR50 ;  /* 0x00000032000a7c82 */ /* 0x000fe20008000000 */
[----:B------:R-:W-:Y:S02]  /*a990*/  UMOV UR11, UR36 ;  /* 0x00000024000b7c82 */ /* 0x000fe40008000000 */
        /* <DEDUP_REMOVED lines=8> */
.L_x_139:
[----:B------:R-:W-:Y:S05]  /*aa20*/  BSYNC.RECONVERGENT B0 ;  /* 0x0000000000007941 */ /* 0x000fea0003800200 */
.L_x_138:
        /* <DEDUP_REMOVED lines=16> */
.L_x_143:
[----:B------:R-:W-:Y:S05]  /*ab30*/  BSYNC B0 ;  /* 0x0000000000007941 */ /* 0x000fea0003800000 */
.L_x_142:
        /* <DEDUP_REMOVED lines=20> */
.L_x_141:
[----:B------:R-:W-:Y:S05]  /*ac80*/  BSYNC B1 ;  /* 0x0000000000017941 */ /* 0x000fea0003800000 */
.L_x_140:
        /* <DEDUP_REMOVED lines=21> */
.L_x_145:
[----:B------:R-:W-:Y:S01]  /*ade0*/  ISETP.NE.AND P0, PT, R155, RZ, PT ;  /* 0x000000ff9b00720c */ /* 0x000fe20003f05270 */
[----:B------:R-:W-:Y:S05]  /*adf0*/  WARPSYNC.ALL ;  /* 0x0000000000007948 */ /* 0x000fea0003800000 */
[----:B------:R-:W-:Y:S01]  /*ae00*/  R2UR UR4, R71 ;  /* 0x00000000470472ca */ /* 0x000fe200000e0000 */
[----:B------:R-:W-:Y:S01]  /*ae10*/  IMAD.U32 R130, R82, 0x10000, RZ ;  /* 0x0001000052827824 */ /* 0x000fe200078e00ff */
[C---:B------:R-:W-:Y:S01]  /*ae20*/  SHF.L.U32 R75, R80.reuse, 0x10, RZ ;  /* 0x00000010504b7819 */ /* 0x040fe200000006ff */
[----:B------:R-:W-:Y:S01]  /*ae30*/  IMAD.U32 R115, R87, 0x10000, RZ ;  /* 0x0001000057737824 */ /* 0x000fe200078e00ff */
[----:B------:R-:W-:Y:S01]  /*ae40*/  PRMT R73, R80, 0x8880, RZ ;  /* 0x0000888050497816 */ /* 0x000fe200000000ff */
[----:B-1----:R-:W-:Y:S01]  /*ae50*/  IMAD.U32 R104, R96, 0x10000, RZ ;  /* 0x0001000060687824 */ /* 0x002fe200078e00ff */
[----:B------:R-:W-:Y:S01]  /*ae60*/  SHF.L.U32 R74, R80, 0x8, RZ ;  /* 0x00000008504a7819 */ /* 0x000fe200000006ff */
[----:B------:R-:W-:Y:S01]  /*ae70*/  IMAD.SHL.U32 R123, R84, 0x100, RZ ;  /* 0x00000100547b7824 */ /* 0x000fe200078e00ff */
[----:B------:R-:W-:Y:S01]  /*ae80*/  SHF.R.S32.HI R75, RZ, 0x18, R75 ;  /* 0x00000018ff4b7819 */ /* 0x000fe2000001144b */
[----:B------:R-:W-:Y:S01]  /*ae90*/  IMAD.SHL.U32 R108, R93, 0x100, RZ ;  /* 0x000001005d6c7824 */ /* 0x000fe200078e00ff */
[----:B------:R-:W-:Y:S01]  /*aea0*/  SHF.R.S32.HI R74, RZ, 0x18, R74 ;  /* 0x00000018ff4a7819 */ /* 0x000fe2000001144a */
[----:B------:R-:W-:Y:S01]  /*aeb0*/  BSSY.RECONVERGENT B0, `(.L_x_146) ;  /* 0x0000121000007945 */ /* 0x000fe20003800200 */
[----:B------:R-:W-:Y:S01]  /*aec0*/  SHF.R.S32.HI R76, RZ, 0x18, R80 ;  /* 0x00000018ff4c7819 */ /* 0x000fe20000011450 */
[----:B------:R-:W1:Y:S01]  /*aed0*/  LDTM.x64 R4, tmem[UR4+0xc0] ;  /* 0x0000c004000479ee */ /* 0x000e620008340000 */
[----:B------:R-:W-:Y:S01]  /*aee0*/  NOP ;  /* 0x0000000000007918 */ /* 0x000fe20000000000 */
[----:B------:R-:W-:Y:S02]  /*aef0*/  IADD3 R145, PT, PT, R145, 0x130, RZ ;  /* 0x0000013091917810 */ /* 0x000fe40007ffe0ff */
[----:B------:R-:W-:Y:S02]  /*af00*/  PRMT R134, R81, 0x8880, RZ ;  /* 0x0000888051867816 */ /* 0x000fe400000000ff */
[----:B------:R-:W-:Y:S02]  /*af10*/  LOP3.LUT R145, R145, 0xfefffff8, RZ, 0xc0, !PT ;  /* 0xfefffff891917812 */ /* 0x000fe400078ec0ff */
[----:B------:R-:W-:Y:S02]  /*af20*/  SHF.L.U32 R133, R81, 0x10, RZ ;  /* 0x0000001051857819 */ /* 0x000fe400000006ff */
[----:B-1----:R1:W-:Y:S01]  /*af30*/  SYNCS.ARRIVE.TRANS64.RED.A1T0 RZ, [R145+URZ], RZ ;  /* 0x000000ff91ff79a7 */ /* 0x0023e200081004ff */
[----:B------:R-:W-:Y:S02]  /*af40*/  PRMT R131, R82, 0x8880, RZ ;  /* 0x0000888052837816 */ /* 0x000fe400000000ff */
[----:B------:R-:W-:Y:S02]  /*af50*/  SHF.R.S32.HI R77, RZ, 0x18, R81 ;  /* 0x00000018ff4d7819 */ /* 0x000fe40000011451 */
[C---:B------:R-:W-:Y:S02]  /*af60*/  PRMT R128, R83.reuse, 0x8880, RZ ;  /* 0x0000888053807816 */ /* 0x040fe400000000ff */
[----:B------:R-:W-:Y:S02]  /*af70*/  SHF.R.S32.HI R78, RZ, 0x18, R82 ;  /* 0x00000018ff4e7819 */ /* 0x000fe40000011452 */
[----:B------:R-:W-:Y:S02]  /*af80*/  SHF.L.U32 R127, R83, 0x10, RZ ;  /* 0x00000010537f7819 */ /* 0x000fe400000006ff */
[----:B------:R-:W-:Y:S02]  /*af90*/  PRMT R125, R84, 0x8880, RZ ;  /* 0x00008880547d7816 */ /* 0x000fe400000000ff */
[----:B------:R-:W-:Y:S01]  /*afa0*/  SHF.R.S32.HI R79, RZ, 0x18, R83 ;  /* 0x00000018ff4f7819 */ /* 0x000fe20000011453 */
[C---:B------:R-:W-:Y:S01]  /*afb0*/  IMAD R0, R70.reuse, R4, RZ ;  /* 0x0000000446007224 */ /* 0x040fe200078e02ff */
[----:B------:R-:W-:Y:S01]  /*afc0*/  SHF.R.S32.HI R4, RZ, 0x18, R133 ;  /* 0x00000018ff047819 */ /* 0x000fe20000011485 */
[----:B------:R-:W-:Y:S01]  /*afd0*/  IMAD R2, R70, R5, RZ ;  /* 0x0000000546027224 */ /* 0x000fe200078e02ff */
[----:B------:R-:W-:Y:S01]  /*afe0*/  SHF.L.U32 R124, R84, 0x10, RZ ;  /* 0x00000010547c7819 */ /* 0x000fe200000006ff */
[C---:B------:R-:W-:Y:S01]  /*aff0*/  IMAD R3, R70.reuse, R6, RZ ;  /* 0x0000000646037224 */ /* 0x040fe200078e02ff */
[----:B------:R-:W-:Y:S01]  /*b000*/  PRMT R122, R85, 0x8880, RZ ;  /* 0x00008880557a7816 */ /* 0x000fe200000000ff */
[-C--:B------:R-:W-:Y:S01]  /*b010*/  IMAD R0, R73, R72.reuse, R0 ;  /* 0x0000004849007224 */ /* 0x080fe200078e0200 */
[----:B------:R-:W-:Y:S01]  /*b020*/  SHF.L.U32 R121, R85, 0x10, RZ ;  /* 0x0000001055797819 */ /* 0x000fe200000006ff */
[----:B------:R-:W-:Y:S01]  /*b030*/  IMAD R7, R70, R7, RZ ;  /* 0x0000000746077224 */ /* 0x000fe200078e02ff */
[C---:B------:R-:W-:Y:S01]  /*b040*/  PRMT R119, R86.reuse, 0x8880, RZ ;  /* 0x0000888056777816 */ /* 0x040fe200000000ff */
[-C--:B------:R-:W-:Y:S01]  /*b050*/  IMAD R2, R75, R72.reuse, R2 ;  /* 0x000000484b027224 */ /* 0x080fe200078e0202 */
[----:B------:R-:W-:Y:S01]  /*b060*/  SHF.L.U32 R118, R86, 0x10, RZ ;  /* 0x0000001056767819 */ /* 0x000fe200000006ff */
[-C--:B------:R-:W-:Y:S01]  /*b070*/  IMAD R3, R74, R72.reuse, R3 ;  /* 0x000000484a037224 */ /* 0x080fe200078e0203 */
[----:B------:R-:W-:Y:S01]  /*b080*/  PRMT R116, R87, 0x8880, RZ ;  /* 0x0000888057747816 */ /* 0x000fe200000000ff */
[----:B------:R-:W-:Y:S01]  /*b090*/  IMAD R7, R76, R72, R7 ;  /* 0x000000484c077224 */ /* 0x000fe200078e0207 */
[----:B------:R-:W-:Y:S01]  /*b0a0*/  PRMT R113, R92, 0x8880, RZ ;  /* 0x000088805c717816 */ /* 0x000fe200000000ff */
[----:B------:R-:W-:Y:S01]  /*b0b0*/  IMAD R8, R70, R8, RZ ;  /* 0x0000000846087224 */ /* 0x000fe200078e02ff */
[----:B------:R-:W-:Y:S01]  /*b0c0*/  SHF.L.U32 R112, R92, 0x10, RZ ;  /* 0x000000105c707819 */ /* 0x000fe200000006ff */
[C---:B------:R-:W-:Y:S01]  /*b0d0*/  IMAD R9, R70.reuse, R9, RZ ;  /* 0x0000000946097224 */ /* 0x040fe200078e02ff */
[----:B------:R-:W-:Y:S01]  /*b0e0*/  I2IP.S8.S32.SAT R161, R7, R3, RZ ;  /* 0x0000000307a17239 */ /* 0x000fe200000014ff */
[C---:B------:R-:W-:Y:S01]  /*b0f0*/  IMAD R10, R70.reuse, R10, RZ ;  /* 0x0000000a460a7224 */ /* 0x040fe200078e02ff */
[----:B------:R-:W-:Y:S01]  /*b100*/  MOV R3, R134 ;  /* 0x0000008600037202 */ /* 0x000fe20000000f00 */
[C---:B------:R-:W-:Y:S01]  /*b110*/  IMAD R7, R70.reuse, R20, RZ ;  /* 0x0000001446077224 */ /* 0x040fe200078e02ff */
[----:B------:R-:W-:Y:S01]  /*b120*/  PRMT R110, R93, 0x8880, RZ ;  /* 0x000088805d6e7816 */ /* 0x000fe200000000ff */
[----:B------:R-:W-:Y:S01]  /*b130*/  IMAD R11, R70, R11, RZ ;  /* 0x0000000b460b7224 */ /* 0x000fe200078e02ff */
[----:B------:R-:W-:Y:S01]  /*b140*/  SHF.R.S32.HI R89, RZ, 0x18, R92 ;  /* 0x00000018ff597819 */ /* 0x000fe2000001145c */
[-C--:B------:R-:W-:Y:S01]  /*b150*/  IMAD R8, R3, R72.reuse, R8 ;  /* 0x0000004803087224 */ /* 0x080fe200078e0208 */
[----:B------:R-:W-:Y:S01]  /*b160*/  MOV R3, R131 ;  /* 0x0000008300037202 */ /* 0x000fe20000000f00 */
[----:B------:R-:W-:Y:S01]  /*b170*/  IMAD R9, R4, R72, R9 ;  /* 0x0000004804097224 */ /* 0x000fe200078e0209 */
[----:B------:R-:W-:Y:S01]  /*b180*/  SHF.R.S32.HI R4, RZ, 0x18, R130 ;  /* 0x00000018ff047819 */ /* 0x000fe20000011482 */
[C---:B------:R-:W-:Y:S01]  /*b190*/  IMAD R20, R70.reuse, R25, RZ ;  /* 0x0000001946147224 */ /* 0x040fe200078e02ff */
[----:B------:R-:W-:Y:S01]  /*b1a0*/  SHF.L.U32 R109, R93, 0x10, RZ ;  /* 0x000000105d6d7819 */ /* 0x000fe200000006ff */
[----:B------:R-:W-:Y:S01]  /*b1b0*/  IMAD R25, R70, R30, RZ ;  /* 0x0000001e46197224 */ /* 0x000fe200078e02ff */
[----:B------:R-:W-:Y:S01]  /*b1c0*/  PRMT R107, R94, 0x8880, RZ ;  /* 0x000088805e6b7816 */ /* 0x000fe200000000ff */
[C---:B------:R-:W-:Y:S01]  /*b1d0*/  IMAD R12, R70.reuse, R12, RZ ;  /* 0x0000000c460c7224 */ /* 0x040fe200078e02ff */
[----:B------:R-:W-:Y:S01]  /*b1e0*/  SHF.R.S32.HI R91, RZ, 0x18, R93 ;  /* 0x00000018ff5b7819 */ /* 0x000fe2000001145d */
[----:B------:R-:W-:Y:S01]  /*b1f0*/  IMAD R6, R70, R19, RZ ;  /* 0x0000001346067224 */ /* 0x000fe200078e02ff */
[----:B------:R-:W-:Y:S01]  /*b200*/  SHF.L.U32 R105, R94, 0x10, RZ ;  /* 0x000000105e697819 */ /* 0x000fe200000006ff */
[C---:B------:R-:W-:Y:S01]  /*b210*/  IMAD R30, R70.reuse, R35, RZ ;  /* 0x00000023461e7224 */ /* 0x040fe200078e02ff */
[C---:B------:R-:W-:Y:S01]  /*b220*/  PRMT R101, R95.reuse, 0x8880, RZ ;  /* 0x000088805f657816 */ /* 0x040fe200000000ff */
[C---:B------:R-:W-:Y:S01]  /*b230*/  IMAD R19, R70.reuse, R24, RZ ;  /* 0x0000001846137224 */ /* 0x040fe200078e02ff */
[----:B------:R-:W-:Y:S01]  /*b240*/  SHF.R.S32.HI R93, RZ, 0x18, R94 ;  /* 0x00000018ff5d7819 */ /* 0x000fe2000001145e */
[C---:B------:R-:W-:Y:S01]  /*b250*/  IMAD R35, R70.reuse, R40, RZ ;  /* 0x0000002846237224 */ /* 0x040fe200078e02ff */
[----:B------:R-:W-:Y:S01]  /*b260*/  SHF.L.U32 R100, R95, 0x10, RZ ;  /* 0x000000105f647819 */ /* 0x000fe200000006ff */
[----:B------:R-:W-:Y:S01]  /*b270*/  IMAD R13, R70, R13, RZ ;  /* 0x0000000d460d7224 */ /* 0x000fe200078e02ff */
[----:B------:R-:W-:Y:S01]  /*b280*/  PRMT R106, R96, 0x8880, RZ ;  /* 0x00008880606a7816 */ /* 0x000fe200000000ff */
[C---:B------:R-:W-:Y:S01]  /*b290*/  IMAD R24, R70.reuse, R29, RZ ;  /* 0x0000001d46187224 */ /* 0x040fe200078e02ff */
[----:B------:R-:W-:Y:S01]  /*b2a0*/  SHF.R.S32.HI R73, RZ, 0x18, R96 ;  /* 0x00000018ff497819 */ /* 0x000fe20000011460 */
[C---:B------:R-:W-:Y:S01]  /*b2b0*/  IMAD R40, R70.reuse, R45, RZ ;  /* 0x0000002d46287224 */ /* 0x040fe200078e02ff */
[----:B------:R-:W-:Y:S01]  /*b2c0*/  SHF.L.U32 R90, R97, 0x10, RZ ;  /* 0x00000010615a7819 */ /* 0x000fe200000006ff */
[C---:B------:R-:W-:Y:S01]  /*b2d0*/  IMAD R29, R70.reuse, R34, RZ ;  /* 0x00000022461d7224 */ /* 0x040fe200078e02ff */
[----:B------:R-:W-:Y:S01]  /*b2e0*/  SHF.R.S32.HI R75, RZ, 0x18, R97 ;  /* 0x00000018ff4b7819 */ /* 0x000fe20000011461 */
[C---:B------:R-:W-:Y:S01]  /*b2f0*/  IMAD R45, R70.reuse, R50, RZ ;  /* 0x00000032462d7224 */ /* 0x040fe200078e02ff */
[C---:B------:R-:W-:Y:S01]  /*b300*/  PRMT R80, R99.reuse, 0x8880, RZ ;  /* 0x0000888063507816 */ /* 0x040fe200000000ff */
[C---:B------:R-:W-:Y:S01]  /*b310*/  IMAD R14, R70.reuse, R14, RZ ;  /* 0x0000000e460e7224 */ /* 0x040fe200078e02ff */
[----:B------:R-:W-:Y:S01]  /*b320*/  SHF.L.U32 R76, R99, 0x10, RZ ;  /* 0x00000010634c7819 */ /* 0x000fe200000006ff */
[C---:B------:R-:W-:Y:S01]  /*b330*/  IMAD R34, R70.reuse, R39, RZ ;  /* 0x0000002746227224 */ /* 0x040fe200078e02ff */
[----:B------:R-:W-:Y:S01]  /*b340*/  SHF.L.U32 R132, R81, 0x8, RZ ;  /* 0x0000000851847819 */ /* 0x000fe200000006ff */
[C---:B------:R-:W-:Y:S01]  /*b350*/  IMAD R50, R70.reuse, R55, RZ ;  /* 0x0000003746327224 */ /* 0x040fe200078e02ff */
[----:B------:R-:W-:Y:S01]  /*b360*/  SHF.R.S32.HI R81, RZ, 0x18, R84 ;  /* 0x00000018ff517819 */ /* 0x000fe20000011454 */
[C---:B------:R-:W-:Y:S01]  /*b370*/  IMAD R39, R70.reuse, R44, RZ ;  /* 0x0000002c46277224 */ /* 0x040fe200078e02ff */
[----:B------:R-:W-:Y:S01]  /*b380*/  SHF.R.S32.HI R5, RZ, 0x18, R132 ;  /* 0x00000018ff057819 */ /* 0x000fe20000011484 */
[----:B------:R-:W-:Y:S01]  /*b390*/  IMAD R55, R70, R60, RZ ;  /* 0x0000003c46377224 */ /* 0x000fe200078e02ff */
[----:B------:R-:W-:Y:S01]  /*b3a0*/  SHF.L.U32 R84, R98, 0x10, RZ ;  /* 0x0000001062547819 */ /* 0x000fe200000006ff */
[----:B------:R-:W-:Y:S01]  /*b3b0*/  IMAD R15, R70, R15, RZ ;  /* 0x0000000f460f7224 */ /* 0x000fe200078e02ff */
[----:B------:R-:W-:Y:S01]  /*b3c0*/  SHF.L.U32 R129, R82, 0x8, RZ ;  /* 0x0000000852817819 */ /* 0x000fe200000006ff */
[-C--:B------:R-:W-:Y:S01]  /*b3d0*/  IMAD R10, R5, R72.reuse, R10 ;  /* 0x00000048050a7224 */ /* 0x080fe200078e020a */
[----:B------:R-:W-:Y:S01]  /*b3e0*/  SHF.L.U32 R126, R83, 0x8, RZ ;  /* 0x00000008537e7819 */ /* 0x000fe200000006ff */
[-C--:B------:R-:W-:Y:S01]  /*b3f0*/  IMAD R11, R77, R72.reuse, R11 ;  /* 0x000000484d0b7224 */ /* 0x080fe200078e020b */
[----:B------:R-:W-:Y:S01]  /*b400*/  SHF.R.S32.HI R5, RZ, 0x18, R129 ;  /* 0x00000018ff057819 */ /* 0x000fe20000011481 */
[-C--:B------:R-:W-:Y:S01]  /*b410*/  IMAD R12, R3, R72.reuse, R12 ;  /* 0x00000048030c7224 */ /* 0x080fe200078e020c */
[----:B------:R-:W-:Y:S01]  /*b420*/  SHF.R.S32.HI R83, RZ, 0x18, R85 ;  /* 0x00000018ff537819 */ /* 0x000fe20000011455 */
[----:B------:R-:W-:Y:S01]  /*b430*/  IMAD R13, R4, R72, R13 ;  /* 0x00000048040d7224 */ /* 0x000fe200078e020d */
[----:B------:R-:W-:Y:S01]  /*b440*/  SHF.L.U32 R120, R85, 0x8, RZ ;  /* 0x0000000855787819 */ /* 0x000fe200000006ff */
[C---:B------:R-:W-:Y:S01]  /*b450*/  IMAD R44, R70.reuse, R49, RZ ;  /* 0x00000031462c7224 */ /* 0x040fe200078e02ff */
[----:B------:R-:W-:Y:S01]  /*b460*/  SHF.R.S32.HI R85, RZ, 0x18, R86 ;  /* 0x00000018ff557819 */ /* 0x000fe20000011456 */
[C---:B------:R-:W-:Y:S01]  /*b470*/  IMAD R60, R70.reuse, R65, RZ ;  /* 0x00000041463c7224 */ /* 0x040fe200078e02ff */
[----:B------:R-:W-:Y:S01]  /*b480*/  I2IP.S8.S32.SAT R65, R11, R10, RZ ;  /* 0x0000000a0b417239 */ /* 0x000fe200000014ff */
[C---:B------:R-:W-:Y:S01]  /*b490*/  IMAD R49, R70.reuse, R54, RZ ;  /* 0x0000003646317224 */ /* 0x040fe200078e02ff */
[----:B------:R-:W-:Y:S01]  /*b4a0*/  SHF.R.S32.HI R11, RZ, 0x18, R127 ;  /* 0x00000018ff0b7819 */ /* 0x000fe2000001147f */
[----:B------:R-:W-:Y:S01]  /*b4b0*/  IMAD R14, R5, R72, R14 ;  /* 0x00000048050e7224 */ /* 0x000fe200078e020e */
[----:B------:R-:W-:Y:S01]  /*b4c0*/  I2IP.S8.S32.SAT R65, R9, R8, R65 ;  /* 0x0000000809417239 */ /* 0x000fe20000001441 */
[C---:B------:R-:W-:Y:S01]  /*b4d0*/  IMAD R3, R70.reuse, R16, RZ ;  /* 0x0000001046037224 */ /* 0x040fe200078e02ff */
[----:B------:R-:W-:Y:S01]  /*b4e0*/  SHF.R.S32.HI R9, RZ, 0x18, R124 ;  /* 0x00000018ff097819 */ /* 0x000fe2000001147c */
[----:B------:R-:W-:Y:S01]  /*b4f0*/  IMAD R54, R70, R59, RZ ;  /* 0x0000003b46367224 */ /* 0x000fe200078e02ff */
[----:B------:R-:W-:Y:S01]  /*b500*/  SHF.R.S32.HI R8, RZ, 0x18, R123 ;  /* 0x00000018ff087819 */ /* 0x000fe2000001147b */
[----:B------:R-:W-:Y:S01]  /*b510*/  IMAD.MOV.U32 R10, RZ, RZ, R128 ;  /* 0x000000ffff0a7224 */ /* 0x000fe200078e0080 */
[----:B------:R-:W-:Y:S01]  /*b520*/  SHF.L.U32 R117, R86, 0x8, RZ ;  /* 0x0000000856757819 */ /* 0x000fe200000006ff */
[----:B------:R-:W-:Y:S01]  /*b530*/  IMAD R59, R70, R64, RZ ;  /* 0x00000040463b7224 */ /* 0x000fe200078e02ff */
[----:B------:R-:W-:Y:S01]  /*b540*/  I2IP.S8.S32.SAT R64, R2, R0, R161 ;  /* 0x0000000002407239 */ /* 0x000fe200000014a1 */
[----:B------:R-:W-:Y:S01]  /*b550*/  IMAD R15, R78, R72, R15 ;  /* 0x000000484e0f7224 */ /* 0x000fe200078e020f */
[----:B------:R-:W-:Y:S01]  /*b560*/  MOV R2, R125 ;  /* 0x0000007d00027202 */ /* 0x000fe20000000f00 */
[C---:B------:R-:W-:Y:S01]  /*b570*/  IMAD R4, R70.reuse, R17, RZ ;  /* 0x0000001146047224 */ /* 0x040fe200078e02ff */
        /* <DEDUP_REMOVED lines=8> */
[----:B------:R-:W-:Y:S01]  /*b600*/  MOV R0, R122 ;  /* 0x0000007a00007202 */ /* 0x000fe20000000f00 */
[----:B------:R-:W-:Y:S01]  /*b610*/  IMAD R16, R70, R21, RZ ;  /* 0x0000001546107224 */ /* 0x000fe200078e02ff */
[----:B------:R-:W-:Y:S01]  /*b620*/  SHF.R.S32.HI R87, RZ, 0x18, R87 ;  /* 0x00000018ff577819 */ /* 0x000fe20000011457 */
[----:B------:R-:W-:Y:S01]  /*b630*/  IMAD R6, R79, R72, R6 ;  /* 0x000000484f067224 */ /* 0x000fe200078e0206 */
[----:B------:R-:W-:Y:S01]  /*b640*/  SHF.L.U32 R111, R92, 0x8, RZ ;  /* 0x000000085c6f7819 */ /* 0x000fe200000006ff */
[----:B------:R-:W-:Y:S01]  /*b650*/  IMAD R17, R70, R22, RZ ;  /* 0x0000001646117224 */ /* 0x000fe200078e02ff */
[----:B------:R-:W-:Y:S01]  /*b660*/  PRMT R92, R97, 0x8880, RZ ;  /* 0x00008880615c7816 */ /* 0x000fe200000000ff */
[-C--:B------:R-:W-:Y:S01]  /*b670*/  IMAD R7, R2, R72.reuse, R7 ;  /* 0x0000004802077224 */ /* 0x080fe200078e0207 */
[----:B------:R-:W-:Y:S01]  /*b680*/  I2IP.S8.S32.SAT R5, R6, R5, RZ ;  /* 0x0000000506057239 */ /* 0x000fe200000014ff */
[----:B------:R-:W-:Y:S01]  /*b690*/  IMAD R18, R70, R23, RZ ;  /* 0x0000001746127224 */ /* 0x000fe200078e02ff */
[----:B------:R-:W-:Y:S01]  /*b6a0*/  SHF.R.S32.HI R2, RZ, 0x18, R120 ;  /* 0x00000018ff027819 */ /* 0x000fe20000011478 */
[-C--:B------:R-:W-:Y:S01]  /*b6b0*/  IMAD R16, R9, R72.reuse, R16 ;  /* 0x0000004809107224 */ /* 0x080fe200078e0210 */
[----:B------:R-:W-:Y:S01]  /*b6c0*/  SHF.R.S32.HI R9, RZ, 0x18, R121 ;  /* 0x00000018ff097819 */ /* 0x000fe20000011479 */
[----:B------:R-:W-:Y:S01]  /*b6d0*/  IMAD R17, R8, R72, R17 ;  /* 0x0000004808117224 */ /* 0x000fe200078e0211 */
[----:B------:R-:W-:Y:S01]  /*b6e0*/  SHF.L.U32 R102, R94, 0x8, RZ ;  /* 0x000000085e667819 */ /* 0x000fe200000006ff */
[C---:B------:R-:W-:Y:S01]  /*b6f0*/  IMAD R22, R70.reuse, R27, RZ ;  /* 0x0000001b46167224 */ /* 0x040fe200078e02ff */
[----:B------:R-:W-:Y:S01]  /*b700*/  SHF.L.U32 R94, R95, 0x8, RZ ;  /* 0x000000085f5e7819 */ /* 0x000fe200000006ff */
[----:B------:R-:W-:Y:S01]  /*b710*/  IMAD R27, R70, R32, RZ ;  /* 0x00000020461b7224 */ /* 0x000fe200078e02ff */
[----:B------:R-:W-:Y:S01]  /*b720*/  SHF.R.S32.HI R95, RZ, 0x18, R95 ;  /* 0x00000018ff5f7819 */ /* 0x000fe2000001145f */
[----:B------:R-:W-:Y:S01]  /*b730*/  IMAD R18, R81, R72, R18 ;  /* 0x0000004851127224 */ /* 0x000fe200078e0212 */
[----:B------:R-:W-:Y:S01]  /*b740*/  SHF.L.U32 R103, R96, 0x8, RZ ;  /* 0x0000000860677819 */ /* 0x000fe200000006ff */
[C---:B------:R-:W-:Y:S01]  /*b750*/  IMAD R32, R70.reuse, R37, RZ ;  /* 0x0000002546207224 */ /* 0x040fe200078e02ff */
[----:B------:R-:W-:Y:S01]  /*b760*/  SHF.L.U32 R88, R97, 0x8, RZ ;  /* 0x0000000861587819 */ /* 0x000fe200000006ff */
[----:B------:R-:W-:Y:S01]  /*b770*/  IMAD R21, R70, R26, RZ ;  /* 0x0000001a46157224 */ /* 0x000fe200078e02ff */
[----:B------:R-:W-:Y:S01]  /*b780*/  I2IP.S8.S32.SAT R17, R18, R17, RZ ;  /* 0x0000001112117239 */ /* 0x000fe200000014ff */
[----:B------:R-:W-:Y:S01]  /*b790*/  IMAD R37, R70, R42, RZ ;  /* 0x0000002a46257224 */ /* 0x000fe200078e02ff */
[----:B------:R-:W-:Y:S01]  /*b7a0*/  SHF.R.S32.HI R97, RZ, 0x18, R98 ;  /* 0x00000018ff617819 */ /* 0x000fe20000011462 */
[----:B------:R-:W-:Y:S01]  /*b7b0*/  IMAD R19, R0, R72, R19 ;  /* 0x0000004800137224 */ /* 0x000fe200078e0213 */
[----:B------:R-:W-:Y:S01]  /*b7c0*/  I2IP.S8.S32.SAT R16, R16, R7, R17 ;  /* 0x0000000710107239 */ /* 0x000fe20000001411 */
[C---:B------:R-:W-:Y:S01]  /*b7d0*/  IMAD R42, R70.reuse, R47, RZ ;  /* 0x0000002f462a7224 */ /* 0x040fe200078e02ff */
[----:B------:R-:W-:Y:S01]  /*b7e0*/  MOV R0, R119 ;  /* 0x0000007700007202 */ /* 0x000fe20000000f00 */
[C---:B------:R-:W-:Y:S01]  /*b7f0*/  IMAD R47, R70.reuse, R52, RZ ;  /* 0x00000034462f7224 */ /* 0x040fe200078e02ff */
[----:B------:R-:W-:Y:S01]  /*b800*/  SHF.L.U32 R74, R99, 0x8, RZ ;  /* 0x00000008634a7819 */ /* 0x000fe200000006ff */
[----:B------:R-:W-:Y:S01]  /*b810*/  IMAD R20, R9, R72, R20 ;  /* 0x0000004809147224 */ /* 0x000fe200078e0214 */
[----:B------:R-:W-:Y:S01]  /*b820*/  SHF.R.S32.HI R99, RZ, 0x18, R99 ;  /* 0x00000018ff637819 */ /* 0x000fe20000011463 */
[----:B------:R-:W-:Y:S01]  /*b830*/  IMAD R52, R70, R57, RZ ;  /* 0x0000003946347224 */ /* 0x000fe200078e02ff */
[----:B------:R-:W-:Y:S01]  /*b840*/  IADD3 R68, PT, PT, R68, 0x1, RZ ;  /* 0x0000000144447810 */ /* 0x000fe20007ffe0ff */
[C---:B------:R-:W-:Y:S02]  /*b850*/  IMAD R23, R70.reuse, R28, RZ ;  /* 0x0000001c46177224 */ /* 0x040fe400078e02ff */
[----:B------:R-:W-:Y:S02]  /*b860*/  IMAD R57, R70, R62, RZ ;  /* 0x0000003e46397224 */ /* 0x000fe400078e02ff */
[----:B------:R-:W-:Y:S01]  /*b870*/  IMAD R21, R2, R72, R21 ;  /* 0x0000004802157224 */ /* 0x000fe200078e0215 */
[----:B------:R-:W-:Y:S01]  /*b880*/  MOV R2, R116 ;  /* 0x0000007400027202 */ /* 0x000fe20000000f00 */
[----:B------:R-:W-:Y:S01]  /*b890*/  IMAD R62, R70, R67, RZ ;  /* 0x00000043463e7224 */ /* 0x000fe200078e02ff */
[----:B------:R-:W-:Y:S01]  /*b8a0*/  I2IP.S8.S32.SAT R67, R4, R3, R5 ;  /* 0x0000000304437239 */ /* 0x000fe20000001405 */
[-C--:B------:R-:W-:Y:S01]  /*b8b0*/  IMAD R22, R83, R72.reuse, R22 ;  /* 0x0000004853167224 */ /* 0x080fe200078e0216 */
[----:B------:R-:W-:Y:S01]  /*b8c0*/  SHF.R.S32.HI R3, RZ, 0x18, R118 ;  /* 0x00000018ff037819 */ /* 0x000fe20000011476 */
[-C--:B------:R-:W-:Y:S01]  /*b8d0*/  IMAD R23, R0, R72.reuse, R23 ;  /* 0x0000004800177224 */ /* 0x080fe200078e0217 */
[----:B------:R-:W-:Y:S01]  /*b8e0*/  SHF.R.S32.HI R0, RZ, 0x18, R117 ;  /* 0x00000018ff007819 */ /* 0x000fe20000011475 */
[----:B------:R-:W-:Y:S01]  /*b8f0*/  IMAD R26, R70, R31, RZ ;  /* 0x0000001f461a7224 */ /* 0x000fe200078e02ff */
[----:B------:R-:W-:Y:S01]  /*b900*/  I2IP.S8.S32.SAT R17, R22, R21, RZ ;  /* 0x0000001516117239 */ /* 0x000fe200000014ff */
[-C--:B------:R-:W-:Y:S01]  /*b910*/  IMAD R24, R3, R72.reuse, R24 ;  /* 0x0000004803187224 */ /* 0x080fe200078e0218 */
[----:B------:R-:W-:Y:S01]  /*b920*/  SHF.R.S32.HI R3, RZ, 0x18, R115 ;  /* 0x00000018ff037819 */ /* 0x000fe20000011473 */
[-C--:B------:R-:W-:Y:S01]  /*b930*/  IMAD R25, R0, R72.reuse, R25 ;  /* 0x0000004800197224 */ /* 0x080fe200078e0219 */
[----:B------:R-:W-:Y:S01]  /*b940*/  I2IP.S8.S32.SAT R17, R20, R19, R17 ;  /* 0x0000001314117239 */ /* 0x000fe20000001411 */
[----:B------:R-:W-:Y:S01]  /*b950*/  IMAD R28, R70, R33, RZ ;  /* 0x00000021461c7224 */ /* 0x000fe200078e02ff */
[----:B------:R-:W-:Y:S01]  /*b960*/  SHF.R.S32.HI R4, RZ, 0x18, R114 ;  /* 0x00000018ff047819 */ /* 0x000fe20000011472 */
[-C--:B------:R-:W-:Y:S02]  /*b970*/  IMAD R26, R85, R72.reuse, R26 ;  /* 0x00000048551a7224 */ /* 0x080fe400078e021a */
[----:B------:R-:W-:Y:S01]  /*b980*/  IMAD R27, R2, R72, R27 ;  /* 0x00000048021b7224 */ /* 0x000fe200078e021b */
[----:B------:R-:W-:Y:S01]  /*b990*/  MOV R2, R110 ;  /* 0x0000006e00027202 */ /* 0x000fe20000000f00 */
[----:B------:R-:W-:Y:S01]  /*b9a0*/  IMAD R28, R3, R72, R28 ;  /* 0x00000048031c7224 */ /* 0x000fe200078e021c */
[----:B------:R-:W-:Y:S01]  /*b9b0*/  I2IP.S8.S32.SAT R18, R26, R25, RZ ;  /* 0x000000191a127239 */ /* 0x000fe200000014ff */
[----:B------:R-:W-:Y:S01]  /*b9c0*/  IMAD R31, R70, R36, RZ ;  /* 0x00000024461f7224 */ /* 0x000fe200078e02ff */
[----:B------:R-:W-:Y:S01]  /*b9d0*/  SHF.R.S32.HI R3, RZ, 0x18, R112 ;  /* 0x00000018ff037819 */ /* 0x000fe20000011470 */
[-C--:B------:R-:W-:Y:S01]  /*b9e0*/  IMAD R29, R4, R72.reuse, R29 ;  /* 0x00000048041d7224 */ /* 0x080fe200078e021d */
[----:B------:R-:W-:Y:S01]  /*b9f0*/  I2IP.S8.S32.SAT R18, R24, R23, R18 ;  /* 0x0000001718127239 */ /* 0x000fe20000001412 */
[----:B------:R-:W-:Y:S01]  /*ba00*/  IMAD.MOV.U32 R0, RZ, RZ, R113 ;  /* 0x000000ffff007224 */ /* 0x000fe200078e0071 */
[----:B------:R-:W-:Y:S01]  /*ba10*/  SHF.R.S32.HI R4, RZ, 0x18, R108 ;  /* 0x00000018ff047819 */ /* 0x000fe2000001146c */
[-C--:B------:R-:W-:Y:S02]  /*ba20*/  IMAD R30, R87, R72.reuse, R30 ;  /* 0x00000048571e7224 */ /* 0x080fe400078e021e */
[----:B------:R-:W-:Y:S01]  /*ba30*/  IMAD R31, R0, R72, R31 ;  /* 0x00000048001f7224 */ /* 0x000fe200078e021f */
        /* <DEDUP_REMOVED lines=8> */
[----:B------:R-:W-:Y:S01]  /*bac0*/  MOV R0, R107 ;  /* 0x0000006b00007202 */ /* 0x000fe20000000f00 */
[-C--:B------:R-:W-:Y:S02]  /*bad0*/  IMAD R34, R89, R72.reuse, R34 ;  /* 0x0000004859227224 */ /* 0x080fe400078e0222 */
[-C--:B------:R-:W-:Y:S01]  /*bae0*/  IMAD R35, R2, R72.reuse, R35 ;  /* 0x0000004802237224 */ /* 0x080fe200078e0223 */
[----:B------:R-:W-:Y:S01]  /*baf0*/  MOV R2, R101 ;  /* 0x0000006500027202 */ /* 0x000fe20000000f00 */
[----:B------:R-:W-:Y:S01]  /*bb00*/  IMAD R38, R70, R43, RZ ;  /* 0x0000002b46267224 */ /* 0x000fe200078e02ff */
[----:B------:R-:W-:Y:S01]  /*bb10*/  I2IP.S8.S32.SAT R33, R34, R33, RZ ;  /* 0x0000002122217239 */ /* 0x000fe200000014ff */
[-C--:B------:R-:W-:Y:S01]  /*bb20*/  IMAD R36, R3, R72.reuse, R36 ;  /* 0x0000004803247224 */ /* 0x080fe200078e0224 */
[----:B------:R-:W-:Y:S01]  /*bb30*/  SHF.R.S32.HI R3, RZ, 0x18, R105 ;  /* 0x00000018ff037819 */ /* 0x000fe20000011469 */
[-C--:B------:R-:W-:Y:S01]  /*bb40*/  IMAD R37, R4, R72.reuse, R37 ;  /* 0x0000004804257224 */ /* 0x080fe200078e0225 */
[----:B------:R-:W-:Y:S01]  /*bb50*/  I2IP.S8.S32.SAT R32, R32, R31, R33 ;  /* 0x0000001f20207239 */ /* 0x000fe20000001421 */
        /* <DEDUP_REMOVED lines=8> */
[----:B------:R-:W-:Y:S01]  /*bbe0*/  IMAD R43, R70, R48, RZ ;  /* 0x00000030462b7224 */ /* 0x000fe200078e02ff */
[----:B------:R-:W-:Y:S01]  /*bbf0*/  I2IP.S8.S32.SAT R33, R36, R35, R37 ;  /* 0x0000002324217239 */ /* 0x000fe20000001425 */
[----:B------:R-:W-:Y:S01]  /*bc00*/  IMAD R41, R0, R72, R41 ;  /* 0x0000004800297224 */ /* 0x000fe200078e0229 */
[----:B------:R-:W-:Y:S01]  /*bc10*/  MOV R0, R106 ;  /* 0x0000006a00007202 */ /* 0x000fe20000000f00 */
[-C--:B------:R-:W-:Y:S02]  /*bc20*/  IMAD R42, R93, R72.reuse, R42 ;  /* 0x000000485d2a7224 */ /* 0x080fe400078e022a */
        /* <DEDUP_REMOVED lines=11> */
[-C--:B------:R-:W-:Y:S02]  /*bce0*/  IMAD R47, R0, R72.reuse, R47 ;  /* 0x00000048002f7224 */ /* 0x080fe400078e022f */
[----:B------:R-:W-:Y:S01]  /*bcf0*/  IMAD R48, R3, R72, R48 ;  /* 0x0000004803307224 */ /* 0x000fe200078e0230 */
[----:B------:R-:W-:Y:S01]  /*bd00*/  SHF.R.S32.HI R3, RZ, 0x18, R90 ;  /* 0x00000018ff037819 */ /* 0x000fe2000001145a */
[----:B------:R-:W-:Y:S01]  /*bd10*/  IMAD R51, R70, R56, RZ ;  /* 0x0000003846337224 */ /* 0x000fe200078e02ff */
[----:B------:R-:W-:Y:S01]  /*bd20*/  I2IP.S8.S32.SAT R35, R46, R45, RZ ;  /* 0x0000002d2e237239 */ /* 0x000fe200000014ff */
[-C--:B------:R-:W-:Y:S01]  /*bd30*/  IMAD R49, R2, R72.reuse, R49 ;  /* 0x0000004802317224 */ /* 0x080fe200078e0231 */
[----:B------:R-:W-:Y:S01]  /*bd40*/  SHF.R.S32.HI R2, RZ, 0x18, R88 ;  /* 0x00000018ff027819 */ /* 0x000fe20000011458 */
[----:B------:R-:W-:Y:S01]  /*bd50*/  IMAD.MOV.U32 R0, RZ, RZ, R92 ;  /* 0x000000ffff007224 */ /* 0x000fe200078e005c */
[----:B------:R-:W-:Y:S01]  /*bd60*/  I2IP.S8.S32.SAT R35, R44, R43, R35 ;  /* 0x0000002b2c237239 */ /* 0x000fe20000001423 */
[-C--:B------:R-:W-:Y:S02]  /*bd70*/  IMAD R50, R73, R72.reuse, R50 ;  /* 0x0000004849327224 */ /* 0x080fe400078e0232 */
[----:B------:R-:W-:Y:S01]  /*bd80*/  IMAD R51, R0, R72, R51 ;  /* 0x0000004800337224 */ /* 0x000fe200078e0233 */
[----:B------:R-:W-:Y:S01]  /*bd90*/  MOV R0, R86 ;  /* 0x0000005600007202 */ /* 0x000fe20000000f00 */
[----:B------:R-:W-:Y:S01]  /*bda0*/  IMAD R53, R70, R58, RZ ;  /* 0x0000003a46357224 */ /* 0x000fe200078e02ff */
[----:B------:R-:W-:Y:S01]  /*bdb0*/  I2IP.S8.S32.SAT R49, R50, R49, RZ ;  /* 0x0000003132317239 */ /* 0x000fe200000014ff */
[-C--:B------:R-:W-:Y:S01]  /*bdc0*/  IMAD R52, R3, R72.reuse, R52 ;  /* 0x0000004803347224 */ /* 0x080fe200078e0234 */
[----:B------:R-:W-:Y:S01]  /*bdd0*/  SHF.R.S32.HI R3, RZ, 0x18, R84 ;  /* 0x00000018ff037819 */ /* 0x000fe20000011454 */
[----:B------:R-:W-:Y:S01]  /*bde0*/  IMAD R53, R2, R72, R53 ;  /* 0x0000004802357224 */ /* 0x000fe200078e0235 */
[----:B------:R-:W-:Y:S01]  /*bdf0*/  MOV R2, R80 ;  /* 0x0000005000027202 */ /* 0x000fe20000000f00 */
[----:B------:R-:W-:Y:S01]  /*be00*/  IMAD.SHL.U32 R82, R98, 0x100, RZ ;  /* 0x0000010062527824 */ /* 0x000fe200078e00ff */
[----:B------:R-:W-:Y:S01]  /*be10*/  I2IP.S8.S32.SAT R48, R48, R47, R49 ;  /* 0x0000002f30307239 */ /* 0x000fe20000001431 */
[----:B------:R-:W-:Y:S02]  /*be20*/  IMAD R54, R75, R72, R54 ;  /* 0x000000484b367224 */ /* 0x000fe400078e0236 */
[C---:B------:R-:W-:Y:S02]  /*be30*/  IMAD R56, R70.reuse, R61, RZ ;  /* 0x0000003d46387224 */ /* 0x040fe400078e02ff */
[----:B------:R-:W-:Y:S01]  /*be40*/  IMAD R61, R70, R66, RZ ;  /* 0x00000042463d7224 */ /* 0x000fe200078e02ff */
[----:B------:R-:W-:Y:S01]  /*be50*/  I2IP.S8.S32.SAT R66, R13, R12, R14 ;  /* 0x0000000c0d427239 */ /* 0x000fe2000000140e */
[-C--:B------:R-:W-:Y:S01]  /*be60*/  IMAD R55, R0, R72.reuse, R55 ;  /* 0x0000004800377224 */ /* 0x080fe200078e0237 */
[----:B------:R-:W-:Y:S01]  /*be70*/  SHF.R.S32.HI R0, RZ, 0x18, R82 ;  /* 0x00000018ff007819 */ /* 0x000fe20000011452 */
[-C--:B------:R-:W-:Y:S01]  /*be80*/  IMAD R56, R3, R72.reuse, R56 ;  /* 0x0000004803387224 */ /* 0x080fe200078e0238 */
[----:B------:R-:W-:Y:S01]  /*be90*/  I2IP.S8.S32.SAT R49, R54, R53, RZ ;  /* 0x0000003536317239 */ /* 0x000fe200000014ff */
[----:B------:R1:W-:Y:S01]  /*bea0*/  STS.128 [R135+UR44+0xa200], R64 ;  /* 0x00a2004087007988 */ /* 0x0003e20008000c2c */
[----:B------:R-:W-:Y:S01]  /*beb0*/  IMAD R58, R70, R63, RZ ;  /* 0x0000003f463a7224 */ /* 0x000fe200078e02ff */
[----:B------:R-:W-:Y:S01]  /*bec0*/  SHF.R.S32.HI R3, RZ, 0x18, R76 ;  /* 0x00000018ff037819 */ /* 0x000fe2000001144c */
[-C--:B------:R-:W-:Y:S01]  /*bed0*/  IMAD R57, R0, R72.reuse, R57 ;  /* 0x0000004800397224 */ /* 0x080fe200078e0239 */
[----:B------:R-:W-:Y:S01]  /*bee0*/  I2IP.S8.S32.SAT R49, R52, R51, R49 ;  /* 0x0000003334317239 */ /* 0x000fe20000001431 */
[-C--:B------:R-:W-:Y:S02]  /*bef0*/  IMAD R58, R97, R72.reuse, R58 ;  /* 0x00000048613a7224 */ /* 0x080fe400078e023a */
[-C--:B------:R-:W-:Y:S01]  /*bf00*/  IMAD R59, R2, R72.reuse, R59 ;  /* 0x00000048023b7224 */ /* 0x080fe200078e023b */
[----:B------:R1:W-:Y:S01]  /*bf10*/  STS.128 [R159+0xa200], R16 ;  /* 0x00a200109f007388 */ /* 0x0003e20000000c00 */
[-C--:B------:R-:W-:Y:S01]  /*bf20*/  IMAD R60, R3, R72.reuse, R60 ;  /* 0x00000048033c7224 */ /* 0x080fe200078e023c */
[----:B------:R-:W-:Y:S01]  /*bf30*/  I2IP.S8.S32.SAT R50, R58, R57, RZ ;  /* 0x000000393a327239 */ /* 0x000fe200000014ff */
[-C--:B------:R-:W-:Y:S02]  /*bf40*/  IMAD R61, R4, R72.reuse, R61 ;  /* 0x00000048043d7224 */ /* 0x080fe400078e023d */
[----:B------:R-:W-:Y:S01]  /*bf50*/  IMAD R62, R99, R72, R62 ;  /* 0x00000048633e7224 */ /* 0x000fe200078e023e */
[----:B------:R-:W-:Y:S02]  /*bf60*/  I2IP.S8.S32.SAT R50, R56, R55, R50 ;  /* 0x0000003738327239 */ /* 0x000fe40000001432 */
[----:B------:R1:W-:Y:S02]  /*bf70*/  STS.128 [R158+0xa200], R32 ;  /* 0x00a200209e007388 */ /* 0x0003e40000000c00 */
        /* <DEDUP_REMOVED lines=20> */
.L_x_147:
[----:B------:R-:W-:Y:S05]  /*c0c0*/  BSYNC.RECONVERGENT B0 ;  /* 0x0000000000007941 */ /* 0x000fea0003800200 */
.L_x_146:
[----:B------:R-:W-:Y:S01]  /*c0d0*/  R2UR UR5, R142 ;  /* 0x000000008e0572ca */ /* 0x000fe200000e0000 */
[----:B------:R-:W-:Y:S01]  /*c0e0*/  BAR.SYNC.DEFER_BLOCKING 0x1, 0x80 ;  /* 0x0042000000007b1d */ /* 0x000fe20000010000 */
[----:B------:R-:W-:Y:S01]  /*c0f0*/  R2UR UR4, R143 ;  /* 0x000000008f0472ca */ /* 0x000fe200000e0000 */
[----:B------:R-:W-:Y:S01]  /*c100*/  UISETP.NE.AND UP0, UPT, UR46, URZ, UPT ;  /* 0x000000ff2e00728c */ /* 0x000fe2000bf05270 */
[----:B------:R-:W-:Y:S02]  /*c110*/  ISETP.NE.AND P0, PT, R146, 0x2, PT ;  /* 0x000000029200780c */ /* 0x000fe40003f05270 */
[----:B------:R-:W-:Y:S02]  /*c120*/  ISETP.NE.AND P1, PT, R68, 0x2, PT ;  /* 0x000000024400780c */ /* 0x000fe40003f25270 */
[----:B------:R-:W-:Y:S02]  /*c130*/  SEL R0, RZ, 0x1, P0 ;  /* 0x00000001ff007807 */ /* 0x000fe40000000000 */
[----:B------:R-:W-:Y:S02]  /*c140*/  SEL R3, RZ, 0x1, P1 ;  /* 0x00000001ff037807 */ /* 0x000fe40000800000 */
[----:B------:R-:W-:Y:S01]  /*c150*/  LOP3.LUT R149, R149, R0, RZ, 0x3c, !PT ;  /* 0x0000000095957212 */ /* 0x000fe200078e3cff */
[----:B------:R-:W-:Y:S01]  /*c160*/  UIADD3 UR20, UPT, UPT, UR37, UR5, URZ ;  /* 0x0000000525147290 */ /* 0x000fe2000fffe0ff */
[----:B------:R-:W-:Y:S01]  /*c170*/  LOP3.LUT R150, R150, R3, RZ, 0x3c, !PT ;  /* 0x0000000396967212 */ /* 0x000fe200078e3cff */
[----:B------:R-:W-:Y:S01]  /*c180*/  UIADD3 UR16, UPT, UPT, UR38, UR4, URZ ;  /* 0x0000000426107290 */ /* 0x000fe2000fffe0ff */
[----:B------:R-:W-:Y:S02]  /*c190*/  SEL R146, R146, RZ, P0 ;  /* 0x000000ff92927207 */ /* 0x000fe40000000000 */
[----:B------:R-:W-:Y:S01]  /*c1a0*/  SEL R68, R68, RZ, P1 ;  /* 0x000000ff44447207 */ /* 0x000fe20000800000 */
[----:B------:R-:W-:Y:S01]  /*c1b0*/  UMOV UR36, UR59 ;  /* 0x0000003b00247c82 */ /* 0x000fe20008000000 */
[----:B------:R-:W-:Y:S07]  /*c1c0*/  BRA.U UP0, `(.L_x_148) ;  /* 0xffffff9900487547 */ /* 0x000fee000b83ffff */
[----:B------:R-:W-:Y:S05]  /*c1d0*/  EXIT ;  /* 0x000000000000794d */ /* 0x000fea0003800000 */
.L_x_25:
[----:B--2---:R2:W3:Y:S02]  /*c1e0*/  SYNCS.PHASECHK.TRANS64.TRYWAIT P0, [R3+URZ+0x150], R2 ;  /* 0x00015002030075a7 */ /* 0x0044e400080011ff */
[----:B---3--:R-:W-:Y:S05]  /*c1f0*/  @!P0 NANOSLEEP.SYNCS 0x989680 ;  /* 0x009896800000895d */ /* 0x008fea0003900000 */
[----:B------:R-:W3:Y:S02]  /*c200*/  @!P0 SYNCS.PHASECHK.TRANS64 P0, [R3+URZ+0x150], R2 ;  /* 0x00015002030085a7 */ /* 0x000ee400080010ff */
[----:B---3--:R-:W-:Y:S05]  /*c210*/  @!P0 BRA `(.L_x_25) ;  /* 0xfffffffc00f08947 */ /* 0x008fea000383ffff */
[----:B------:R-:W-:Y:S05]  /*c220*/  BRA `(.L_x_149) ;  /* 0xffffff5800387947 */ /* 0x000fea000383ffff */
.L_x_28:
[----:B-1----:R-:W-:-:S07]  /*c230*/  MOV R0, UR33 ;  /* 0x0000002100007c02 */ /* 0x002fce0008000f00 */
.L_x_150:
[----:B-1----:R1:W2:Y:S02]  /*c240*/  SYNCS.PHASECHK.TRANS64.TRYWAIT P0, [R0+URZ+0x58], R3 ;  /* 0x00005803000075a7 */ /* 0x0022a400080011ff */
[----:B--2---:R-:W-:Y:S05]  /*c250*/  @!P0 NANOSLEEP.SYNCS 0x989680 ;  /* 0x009896800000895d */ /* 0x004fea0003900000 */
[----:B------:R-:W2:Y:S02]  /*c260*/  @!P0 SYNCS.PHASECHK.TRANS64 P0, [R0+URZ+0x58], R3 ;  /* 0x00005803000085a7 */ /* 0x000ea400080010ff */
[----:B--2---:R-:W-:Y:S05]  /*c270*/  @!P0 BRA `(.L_x_150) ;  /* 0xfffffffc00f08947 */ /* 0x004fea000383ffff */
[----:B------:R-:W-:Y:S05]  /*c280*/  BRA `(.L_x_27) ;  /* 0xffffff5800907947 */ /* 0x000fea000383ffff */
.L_x_35:
[----:B-1----:R-:W-:-:S07]  /*c290*/  MOV R0, UR17 ;  /* 0x0000001100007c02 */ /* 0x002fce0008000f00 */
.L_x_151:
[----:B-1----:R1:W2:Y:S02]  /*c2a0*/  SYNCS.PHASECHK.TRANS64.TRYWAIT P0, [R0+URZ+0x58], R3 ;  /* 0x00005803000075a7 */ /* 0x0022a400080011ff */
[----:B--2---:R-:W-:Y:S05]  /*c2b0*/  @!P0 NANOSLEEP.SYNCS 0x989680 ;  /* 0x009896800000895d */ /* 0x004fea0003900000 */
[----:B------:R-:W2:Y:S02]  /*c2c0*/  @!P0 SYNCS.PHASECHK.TRANS64 P0, [R0+URZ+0x58], R3 ;  /* 0x00005803000085a7 */ /* 0x000ea400080010ff */
[----:B--2---:R-:W-:Y:S05]  /*c2d0*/  @!P0 BRA `(.L_x_151) ;  /* 0xfffffffc00f08947 */ /* 0x004fea000383ffff */
[----:B------:R-:W-:Y:S05]  /*c2e0*/  BRA `(.L_x_34) ;  /* 0xffffff5c00507947 */ /* 0x000fea000383ffff */
.L_x_40:
[----:B-1----:R1:W2:Y:S02]  /*c2f0*/  SYNCS.PHASECHK.TRANS64.TRYWAIT P0, [R3+URZ+0x100], R0 ;  /* 0x00010000030075a7 */ /* 0x0022a400080011ff */
[----:B--2---:R-:W-:Y:S05]  /*c300*/  @!P0 NANOSLEEP.SYNCS 0x989680 ;  /* 0x009896800000895d */ /* 0x004fea0003900000 */
[----:B------:R-:W2:Y:S02]  /*c310*/  @!P0 SYNCS.PHASECHK.TRANS64 P0, [R3+URZ+0x100], R0 ;  /* 0x00010000030085a7 */ /* 0x000ea400080010ff */
[----:B--2---:R-:W-:Y:S05]  /*c320*/  @!P0 BRA `(.L_x_40) ;  /* 0xfffffffc00f08947 */ /* 0x004fea000383ffff */
[----:B------:R-:W-:Y:S05]  /*c330*/  BRA `(.L_x_152) ;  /* 0xffffff5c00f87947 */ /* 0x000fea000383ffff */
.L_x_44:
[----:B-1----:R-:W-:-:S07]  /*c340*/  MOV R0, UR4 ;  /* 0x0000000400007c02 */ /* 0x002fce0008000f00 */
.L_x_153:
[----:B-1----:R1:W2:Y:S02]  /*c350*/  SYNCS.PHASECHK.TRANS64.TRYWAIT P0, [R0+URZ], R3 ;  /* 0x00000003000075a7 */ /* 0x0022a400080011ff */
[----:B--2---:R-:W-:Y:S05]  /*c360*/  @!P0 NANOSLEEP.SYNCS 0x989680 ;  /* 0x009896800000895d */ /* 0x004fea0003900000 */
[----:B------:R-:W2:Y:S02]  /*c370*/  @!P0 SYNCS.PHASECHK.TRANS64 P0, [R0+URZ], R3 ;  /* 0x00000003000085a7 */ /* 0x000ea400080010ff */
[----:B--2---:R-:W-:Y:S05]  /*c380*/  @!P0 BRA `(.L_x_153) ;  /* 0xfffffffc00f08947 */ /* 0x004fea000383ffff */
[----:B------:R-:W-:Y:S05]  /*c390*/  BRA `(.L_x_154) ;  /* 0xffffff6400a47947 */ /* 0x000fea000383ffff */
.L_x_45:
[----:B------:R-:W-:-:S07]  /*c3a0*/  MOV R0, UR5 ;  /* 0x0000000500007c02 */ /* 0x000fce0008000f00 */
.L_x_155:
[----:B-1----:R1:W2:Y:S02]  /*c3b0*/  SYNCS.PHASECHK.TRANS64.TRYWAIT P0, [R0+URZ], R3 ;  /* 0x00000003000075a7 */ /* 0x0022a400080011ff */
[----:B--2---:R-:W-:Y:S05]  /*c3c0*/  @!P0 NANOSLEEP.SYNCS 0x989680 ;  /* 0x009896800000895d */ /* 0x004fea0003900000 */
[----:B------:R-:W2:Y:S02]  /*c3d0*/  @!P0 SYNCS.PHASECHK.TRANS64 P0, [R0+URZ], R3 ;  /* 0x00000003000085a7 */ /* 0x000ea400080010ff */
[----:B--2---:R-:W-:Y:S05]  /*c3e0*/  @!P0 BRA `(.L_x_155) ;  /* 0xfffffffc00f08947 */ /* 0x004fea000383ffff */
[----:B------:R-:W-:Y:S05]  /*c3f0*/  BRA `(.L_x_156) ;  /* 0xffffff6400b07947 */ /* 0x000fea000383ffff */
.L_x_46:
[----:B------:R-:W-:-:S07]  /*c400*/  MOV R0, UR5 ;  /* 0x0000000500007c02 */ /* 0x000fce0008000f00 */
.L_x_157:
[----:B-1----:R1:W2:Y:S02]  /*c410*/  SYNCS.PHASECHK.TRANS64.TRYWAIT P0, [R0+URZ], R3 ;  /* 0x00000003000075a7 */ /* 0x0022a400080011ff */
[----:B--2---:R-:W-:Y:S05]  /*c420*/  @!P0 NANOSLEEP.SYNCS 0x989680 ;  /* 0x009896800000895d */ /* 0x004fea0003900000 */
[----:B------:R-:W2:Y:S02]  /*c430*/  @!P0 SYNCS.PHASECHK.TRANS64 P0, [R0+URZ], R3 ;  /* 0x00000003000085a7 */ /* 0x000ea400080010ff */
[----:B--2---:R-:W-:Y:S05]  /*c440*/  @!P0 BRA `(.L_x_157) ;  /* 0xfffffffc00f08947 */ /* 0x004fea000383ffff */
[----:B------:R-:W-:Y:S05]  /*c450*/  BRA `(.L_x_158) ;  /* 0xffffff6400bc7947 */ /* 0x000fea000383ffff */
.L_x_47:
[----:B------:R-:W-:-:S07]  /*c460*/  MOV R0, UR5 ;  /* 0x0000000500007c02 */ /* 0x000fce0008000f00 */
.L_x_159:
[----:B-1----:R1:W2:Y:S02]  /*c470*/  SYNCS.PHASECHK.TRANS64.TRYWAIT P0, [R0+URZ], R3 ;  /* 0x00000003000075a7 */ /* 0x0022a400080011ff */
[----:B--2---:R-:W-:Y:S05]  /*c480*/  @!P0 NANOSLEEP.SYNCS 0x989680 ;  /* 0x009896800000895d */ /* 0x004fea0003900000 */
[----:B------:R-:W2:Y:S02]  /*c490*/  @!P0 SYNCS.PHASECHK.TRANS64 P0, [R0+URZ], R3 ;  /* 0x00000003000085a7 */ /* 0x000ea400080010ff */
[----:B--2---:R-:W-:Y:S05]  /*c4a0*/  @!P0 BRA `(.L_x_159) ;  /* 0xfffffffc00f08947 */ /* 0x004fea000383ffff */
[----:B------:R-:W-:Y:S05]  /*c4b0*/  BRA `(.L_x_160) ;  /* 0xffffff6400c87947 */ /* 0x000fea000383ffff */
.L_x_48:
[----:B------:R-:W-:-:S07]  /*c4c0*/  MOV R0, UR5 ;  /* 0x0000000500007c02 */ /* 0x000fce0008000f00 */
.L_x_161:
[----:B-1----:R1:W2:Y:S02]  /*c4d0*/  SYNCS.PHASECHK.TRANS64.TRYWAIT P0, [R0+URZ], R3 ;  /* 0x00000003000075a7 */ /* 0x0022a400080011ff */
[----:B--2---:R-:W-:Y:S05]  /*c4e0*/  @!P0 NANOSLEEP.SYNCS 0x989680 ;  /* 0x009896800000895d */ /* 0x004fea0003900000 */
[----:B------:R-:W2:Y:S02]  /*c4f0*/  @!P0 SYNCS.PHASECHK.TRANS64 P0, [R0+URZ], R3 ;  /* 0x00000003000085a7 */ /* 0x000ea400080010ff */
[----:B--2---:R-:W-:Y:S05]  /*c500*/  @!P0 BRA `(.L_x_161) ;  /* 0xfffffffc00f08947 */ /* 0x004fea000383ffff */
[----:B------:R-:W-:Y:S05]  /*c510*/  BRA `(.L_x_162) ;  /* 0xffffff6400d47947 */ /* 0x000fea000383ffff */
.L_x_49:
[----:B------:R-:W-:-:S07]  /*c520*/  MOV R0, UR5 ;  /* 0x0000000500007c02 */ /* 0x000fce0008000f00 */
.L_x_163:
[----:B-1----:R1:W2:Y:S02]  /*c530*/  SYNCS.PHASECHK.TRANS64.TRYWAIT P0, [R0+URZ], R3 ;  /* 0x00000003000075a7 */ /* 0x0022a400080011ff */
[----:B--2---:R-:W-:Y:S05]  /*c540*/  @!P0 NANOSLEEP.SYNCS 0x989680 ;  /* 0x009896800000895d */ /* 0x004fea0003900000 */
[----:B------:R-:W2:Y:S02]  /*c550*/  @!P0 SYNCS.PHASECHK.TRANS64 P0, [R0+URZ], R3 ;  /* 0x00000003000085a7 */ /* 0x000ea400080010ff */
[----:B--2---:R-:W-:Y:S05]  /*c560*/  @!P0 BRA `(.L_x_163) ;  /* 0xfffffffc00f08947 */ /* 0x004fea000383ffff */
[----:B------:R-:W-:Y:S05]  /*c570*/  BRA `(.L_x_164) ;  /* 0xffffff6400e07947 */ /* 0x000fea000383ffff */
.L_x_50:
[----:B------:R-:W-:-:S07]  /*c580*/  MOV R0, UR5 ;  /* 0x0000000500007c02 */ /* 0x000fce0008000f00 */
.L_x_165:
[----:B-1----:R1:W2:Y:S02]  /*c590*/  SYNCS.PHASECHK.TRANS64.TRYWAIT P0, [R0+URZ], R3 ;  /* 0x00000003000075a7 */ /* 0x0022a400080011ff */
[----:B--2---:R-:W-:Y:S05]  /*c5a0*/  @!P0 NANOSLEEP.SYNCS 0x989680 ;  /* 0x009896800000895d */ /* 0x004fea0003900000 */
[----:B------:R-:W2:Y:S02]  /*c5b0*/  @!P0 SYNCS.PHASECHK.TRANS64 P0, [R0+URZ], R3 ;  /* 0x00000003000085a7 */ /* 0x000ea400080010ff */
[----:B--2---:R-:W-:Y:S05]  /*c5c0*/  @!P0 BRA `(.L_x_165) ;  /* 0xfffffffc00f08947 */ /* 0x004fea000383ffff */
[----:B------:R-:W-:Y:S05]  /*c5d0*/  BRA `(.L_x_166) ;  /* 0xffffff6400ec7947 */ /* 0x000fea000383ffff */
.L_x_51:
[----:B------:R-:W-:-:S07]  /*c5e0*/  MOV R0, UR5 ;  /* 0x0000000500007c02 */ /* 0x000fce0008000f00 */
.L_x_167:
[----:B-1----:R1:W2:Y:S02]  /*c5f0*/  SYNCS.PHASECHK.TRANS64.TRYWAIT P0, [R0+URZ], R3 ;  /* 0x00000003000075a7 */ /* 0x0022a400080011ff */
[----:B--2---:R-:W-:Y:S05]  /*c600*/  @!P0 NANOSLEEP.SYNCS 0x989680 ;  /* 0x009896800000895d */ /* 0x004fea0003900000 */
[----:B------:R-:W2:Y:S02]  /*c610*/  @!P0 SYNCS.PHASECHK.TRANS64 P0, [R0+URZ], R3 ;  /* 0x00000003000085a7 */ /* 0x000ea400080010ff */
[----:B--2---:R-:W-:Y:S05]  /*c620*/  @!P0 BRA `(.L_x_167) ;  /* 0xfffffffc00f08947 */ /* 0x004fea000383ffff */
[----:B------:R-:W-:Y:S05]  /*c630*/  BRA `(.L_x_168) ;  /* 0xffffff6400f87947 */ /* 0x000fea000383ffff */
.L_x_52:
[----:B------:R-:W-:-:S07]  /*c640*/  MOV R0, UR5 ;  /* 0x0000000500007c02 */ /* 0x000fce0008000f00 */
.L_x_169:
[----:B-1----:R1:W2:Y:S02]  /*c650*/  SYNCS.PHASECHK.TRANS64.TRYWAIT P0, [R0+URZ], R3 ;  /* 0x00000003000075a7 */ /* 0x0022a400080011ff */
[----:B--2---:R-:W-:Y:S05]  /*c660*/  @!P0 NANOSLEEP.SYNCS 0x989680 ;  /* 0x009896800000895d */ /* 0x004fea0003900000 */
[----:B------:R-:W2:Y:S02]  /*c670*/  @!P0 SYNCS.PHASECHK.TRANS64 P0, [R0+URZ], R3 ;  /* 0x00000003000085a7 */ /* 0x000ea400080010ff */
[----:B--2---:R-:W-:Y:S05]  /*c680*/  @!P0 BRA `(.L_x_169) ;  /* 0xfffffffc00f08947 */ /* 0x004fea000383ffff */
[----:B------:R-:W-:Y:S05]  /*c690*/  BRA `(.L_x_170) ;  /* 0xffffff6800047947 */ /* 0x000fea000383ffff */
.L_x_53:
[----:B------:R-:W-:-:S07]  /*c6a0*/  MOV R0, UR5 ;  /* 0x0000000500007c02 */ /* 0x000fce0008000f00 */
.L_x_171:
[----:B-1----:R1:W2:Y:S02]  /*c6b0*/  SYNCS.PHASECHK.TRANS64.TRYWAIT P0, [R0+URZ], R3 ;  /* 0x00000003000075a7 */ /* 0x0022a400080011ff */
[----:B--2---:R-:W-:Y:S05]  /*c6c0*/  @!P0 NANOSLEEP.SYNCS 0x989680 ;  /* 0x009896800000895d */ /* 0x004fea0003900000 */
[----:B------:R-:W2:Y:S02]  /*c6d0*/  @!P0 SYNCS.PHASECHK.TRANS64 P0, [R0+URZ], R3 ;  /* 0x00000003000085a7 */ /* 0x000ea400080010ff */
[----:B--2---:R-:W-:Y:S05]  /*c6e0*/  @!P0 BRA `(.L_x_171) ;  /* 0xfffffffc00f08947 */ /* 0x004fea000383ffff */
[----:B------:R-:W-:Y:S05]  /*c6f0*/  BRA `(.L_x_172) ;  /* 0xffffff6800107947 */ /* 0x000fea000383ffff */
.L_x_56:
[----:B-1----:R1:W2:Y:S02]  /*c700*/  SYNCS.PHASECHK.TRANS64.TRYWAIT P0, [R0+URZ+0x140], R5 ;  /* 0x00014005000075a7 */ /* 0x0022a400080011ff */
[----:B--2---:R-:W-:Y:S05]  /*c710*/  @!P0 NANOSLEEP.SYNCS 0x989680 ;  /* 0x009896800000895d */ /* 0x004fea0003900000 */
[----:B------:R-:W2:Y:S02]  /*c720*/  @!P0 SYNCS.PHASECHK.TRANS64 P0, [R0+URZ+0x140], R5 ;  /* 0x00014005000085a7 */ /* 0x000ea400080010ff */
[----:B--2---:R-:W-:Y:S05]  /*c730*/  @!P0 BRA `(.L_x_56) ;  /* 0xfffffffc00f08947 */ /* 0x004fea000383ffff */
[----:B------:R-:W-:Y:S05]  /*c740*/  BRA `(.L_x_173) ;  /* 0xffffff68006c7947 */ /* 0x000fea000383ffff */
.L_x_57:
[----:B------:R-:W-:-:S07]  /*c750*/  MOV R0, UR4 ;  /* 0x0000000400007c02 */ /* 0x000fce0008000f00 */
.L_x_174:
[----:B-1----:R1:W2:Y:S02]  /*c760*/  SYNCS.PHASECHK.TRANS64.TRYWAIT P0, [R0+URZ+0x110], R7 ;  /* 0x00011007000075a7 */ /* 0x0022a400080011ff */
[----:B--2---:R-:W-:Y:S05]  /*c770*/  @!P0 NANOSLEEP.SYNCS 0x989680 ;  /* 0x009896800000895d */ /* 0x004fea0003900000 */
[----:B------:R-:W2:Y:S02]  /*c780*/  @!P0 SYNCS.PHASECHK.TRANS64 P0, [R0+URZ+0x110], R7 ;  /* 0x00011007000085a7 */ /* 0x000ea400080010ff */
[----:B--2---:R-:W-:Y:S05]  /*c790*/  @!P0 BRA `(.L_x_174) ;  /* 0xfffffffc00f08947 */ /* 0x004fea000383ffff */
[----:B------:R-:W-:Y:S05]  /*c7a0*/  BRA `(.L_x_175) ;  /* 0xffffff68007c7947 */ /* 0x000fea000383ffff */
.L_x_58:
[----:B-1----:R1:W2:Y:S02]  /*c7b0*/  SYNCS.PHASECHK.TRANS64.TRYWAIT P1, [R0+URZ+0x100], R5 ;  /* 0x00010005000075a7 */ /* 0x0022a400080211ff */
[----:B--2---:R-:W-:Y:S05]  /*c7c0*/  @!P1 NANOSLEEP.SYNCS 0x989680 ;  /* 0x009896800000995d */ /* 0x004fea0003900000 */
[----:B------:R-:W2:Y:S02]  /*c7d0*/  @!P1 SYNCS.PHASECHK.TRANS64 P1, [R0+URZ+0x100], R5 ;  /* 0x00010005000095a7 */ /* 0x000ea400080210ff */
[----:B--2---:R-:W-:Y:S05]  /*c7e0*/  @!P1 BRA `(.L_x_58) ;  /* 0xfffffffc00f09947 */ /* 0x004fea000383ffff */
[----:B------:R-:W-:Y:S05]  /*c7f0*/  BRA `(.L_x_176) ;  /* 0xffffff6800ac7947 */ /* 0x000fea000383ffff */
.L_x_61:
[----:B------:R-:W-:-:S07]  /*c800*/  MOV R0, UR4 ;  /* 0x0000000400007c02 */ /* 0x000fce0008000f00 */
.L_x_177:
[----:B-1----:R1:W2:Y:S02]  /*c810*/  SYNCS.PHASECHK.TRANS64.TRYWAIT P0, [R0+URZ+0x110], R3 ;  /* 0x00011003000075a7 */ /* 0x0022a400080011ff */
[----:B--2---:R-:W-:Y:S05]  /*c820*/  @!P0 NANOSLEEP.SYNCS 0x989680 ;  /* 0x009896800000895d */ /* 0x004fea0003900000 */
[----:B------:R-:W2:Y:S02]  /*c830*/  @!P0 SYNCS.PHASECHK.TRANS64 P0, [R0+URZ+0x110], R3 ;  /* 0x00011003000085a7 */ /* 0x000ea400080010ff */
[----:B--2---:R-:W-:Y:S05]  /*c840*/  @!P0 BRA `(.L_x_177) ;  /* 0xfffffffc00f08947 */ /* 0x004fea000383ffff */
[----:B------:R-:W-:Y:S05]  /*c850*/  BRA `(.L_x_60) ;  /* 0xffffff6c00007947 */ /* 0x000fea000383ffff */
.L_x_70:
[----:B-1----:R-:W-:-:S04]  /*c860*/  MOV R5, UR5 ;  /* 0x0000000500057c02 */ /* 0x002fc80008000f00 */
[----:B------:R1:W2:Y:S03]  /*c870*/  SYNCS.PHASECHK.TRANS64.TRYWAIT P0, [R5+URZ+0x8], R6 ;  /* 0x00000806050075a7 */ /* 0x0002a600080011ff */
[----:B--2---:R-:W-:Y:S05]  /*c880*/  @!P0 NANOSLEEP.SYNCS 0x989680 ;  /* 0x009896800000895d */ /* 0x004fea0003900000 */
[----:B------:R-:W2:Y:S02]  /*c890*/  @!P0 SYNCS.PHASECHK.TRANS64 P0, [R5+URZ+0x8], R6 ;  /* 0x00000806050085a7 */ /* 0x000ea400080010ff */
[----:B--2---:R-:W-:Y:S05]  /*c8a0*/  @!P0 BRA `(.L_x_70) ;  /* 0xfffffffc00ec8947 */ /* 0x004fea000383ffff */
[----:B------:R-:W-:Y:S05]  /*c8b0*/  BRA `(.L_x_69) ;  /* 0xffffff6c00b47947 */ /* 0x000fea000383ffff */
.L_x_72:
[----:B------:R-:W-:Y:S01]  /*c8c0*/  BSSY B0, `(.L_x_178) ;  /* 0x0000006000007945 */ /* 0x000fe20003800000 */
[----:B------:R-:W-:-:S07]  /*c8d0*/  MOV R15, 0xffffffff ;  /* 0xffffffff000f7802 */ /* 0x000fce0000000f00 */
[----:B-1---5:R-:W-:Y:S05]  /*c8e0*/  WARPSYNC.COLLECTIVE R15, `(.L_x_179) ;  /* 0x000000000f0c7348 */ /* 0x022fea0003c00000 */
[----:B------:R-:W-:Y:S02]  /*c8f0*/  ELECT P6, UR79, PT ;  /* 0x00000000004f782f */ /* 0x000fe400038c0000 */
[----:B------:R-:W-:Y:S01]  /*c900*/  MOV R14, UR79 ;  /* 0x0000004f000e7c02 */ /* 0x000fe20008000f00 */
[----:B-1---5:R-:W-:Y:S10]  /*c910*/  ENDCOLLECTIVE ;  /* 0x000000000000791b */ /* 0x022ff40003800000 */
.L_x_179:
[----:B------:R-:W-:Y:S05]  /*c920*/  BSYNC B0 ;  /* 0x0000000000007941 */ /* 0x000fea0003800000 */
.L_x_178:
[----:B------:R-:W-:Y:S01]  /*c930*/  PLOP3.LUT P0, PT, P6, PT, PT, 0x80, 0x8 ;  /* 0x000000000008781c */ /* 0x000fe2000370f070 */
[----:B------:R-:W-:-:S12]  /*c940*/  BRA `(.L_x_180) ;  /* 0xffffff6c00e07947 */ /* 0x000fd8000383ffff */
.L_x_74:
[----:B-1----:R-:W-:-:S04]  /*c950*/  MOV R3, UR5 ;  /* 0x0000000500037c02 */ /* 0x002fc80008000f00 */
[----:B------:R1:W2:Y:S03]  /*c960*/  SYNCS.PHASECHK.TRANS64.TRYWAIT P0, [R3+URZ+0x8], R4 ;  /* 0x00000804030075a7 */ /* 0x0002a600080011ff */
[----:B--2---:R-:W-:Y:S05]  /*c970*/  @!P0 NANOSLEEP.SYNCS 0x989680 ;  /* 0x009896800000895d */ /* 0x004fea0003900000 */
[----:B------:R-:W2:Y:S02]  /*c980*/  @!P0 SYNCS.PHASECHK.TRANS64 P0, [R3+URZ+0x8], R4 ;  /* 0x00000804030085a7 */ /* 0x000ea400080010ff */
[----:B--2---:R-:W-:Y:S05]  /*c990*/  @!P0 BRA `(.L_x_74) ;  /* 0xfffffffc00ec8947 */ /* 0x004fea000383ffff */
[----:B------:R-:W-:Y:S05]  /*c9a0*/  BRA `(.L_x_73) ;  /* 0xffffff6c00e47947 */ /* 0x000fea000383ffff */
.L_x_75:
[----:B-1----:R1:W2:Y:S02]  /*c9b0*/  SYNCS.PHASECHK.TRANS64.TRYWAIT P0, [R0+URZ+0x100], R5 ;  /* 0x00010005000075a7 */ /* 0x0022a400080011ff */
[----:B--2---:R-:W-:Y:S05]  /*c9c0*/  @!P0 NANOSLEEP.SYNCS 0x989680 ;  /* 0x009896800000895d */ /* 0x004fea0003900000 */
[----:B------:R-:W2:Y:S02]  /*c9d0*/  @!P0 SYNCS.PHASECHK.TRANS64 P0, [R0+URZ+0x100], R5 ;  /* 0x00010005000085a7 */ /* 0x000ea400080010ff */
[----:B--2---:R-:W-:Y:S05]  /*c9e0*/  @!P0 BRA `(.L_x_75) ;  /* 0xfffffffc00f08947 */ /* 0x004fea000383ffff */
[----:B------:R-:W-:Y:S05]  /*c9f0*/  BRA `(.L_x_181) ;  /* 0xffffff7000c07947 */ /* 0x000fea000383ffff */
.L_x_77:
[----:B------:R-:W-:-:S07]  /*ca00*/  MOV R0, UR23 ;  /* 0x0000001700007c02 */ /* 0x000fce0008000f00 */
.L_x_182:
[----:B-1----:R1:W2:Y:S02]  /*ca10*/  SYNCS.PHASECHK.TRANS64.TRYWAIT P0, [R0+URZ+0x130], R5 ;  /* 0x00013005000075a7 */ /* 0x0022a400080011ff */
[----:B--2---:R-:W-:Y:S05]  /*ca20*/  @!P0 NANOSLEEP.SYNCS 0x989680 ;  /* 0x009896800000895d */ /* 0x004fea0003900000 */
[----:B------:R-:W2:Y:S02]  /*ca30*/  @!P0 SYNCS.PHASECHK.TRANS64 P0, [R0+URZ+0x130], R5 ;  /* 0x00013005000085a7 */ /* 0x000ea400080010ff */
[----:B--2---:R-:W-:Y:S05]  /*ca40*/  @!P0 BRA `(.L_x_182) ;  /* 0xfffffffc00f08947 */ /* 0x004fea000383ffff */
[----:B------:R-:W-:Y:S05]  /*ca50*/  BRA `(.L_x_183) ;  /* 0xffffff74000c7947 */ /* 0x000fea000383ffff */
.L_x_80:
[----:B------:R-:W-:Y:S07]  /*ca60*/  MOV R0, UR5 ;  /* 0x0000000500007c02 */ /* 0x000fee0008000f00 */
.L_x_184:
[----:B-1----:R1:W2:Y:S02]  /*ca70*/  SYNCS.PHASECHK.TRANS64.TRYWAIT P0, [R0+URZ], R5 ;  /* 0x00000005000075a7 */ /* 0x0022a400080011ff */
[----:B--2---:R-:W-:Y:S05]  /*ca80*/  @!P0 NANOSLEEP.SYNCS 0x989680 ;  /* 0x009896800000895d */ /* 0x004fea0003900000 */
[----:B------:R-:W2:Y:S02]  /*ca90*/  @!P0 SYNCS.PHASECHK.TRANS64 P0, [R0+URZ], R5 ;  /* 0x00000005000085a7 */ /* 0x000ea400080010ff */
[----:B--2---:R-:W-:Y:S05]  /*caa0*/  @!P0 BRA `(.L_x_184) ;  /* 0xfffffffc00f08947 */ /* 0x004fea000383ffff */
[----:B------:R-:W-:Y:S05]  /*cab0*/  BRA `(.L_x_79) ;  /* 0xffffff7400207947 */ /* 0x000fea000383ffff */
.L_x_84:
[----:B-1----:R-:W-:-:S07]  /*cac0*/  MOV R0, UR4 ;  /* 0x0000000400007c02 */ /* 0x002fce0008000f00 */
.L_x_185:
[----:B-1----:R1:W2:Y:S02]  /*cad0*/  SYNCS.PHASECHK.TRANS64.TRYWAIT P0, [R0+URZ], R3 ;  /* 0x00000003000075a7 */ /* 0x0022a400080011ff */
[----:B--2---:R-:W-:Y:S05]  /*cae0*/  @!P0 NANOSLEEP.SYNCS 0x989680 ;  /* 0x009896800000895d */ /* 0x004fea0003900000 */
[----:B------:R-:W2:Y:S02]  /*caf0*/  @!P0 SYNCS.PHASECHK.TRANS64 P0, [R0+URZ], R3 ;  /* 0x00000003000085a7 */ /* 0x000ea400080010ff */
[----:B--2---:R-:W-:Y:S05]  /*cb00*/  @!P0 BRA `(.L_x_185) ;  /* 0xfffffffc00f08947 */ /* 0x004fea000383ffff */
[----:B------:R-:W-:Y:S05]  /*cb10*/  BRA `(.L_x_186) ;  /* 0xffffff7400ec7947 */ /* 0x000fea000383ffff */
.L_x_87:
[----:B------:R-:W-:-:S07]  /*cb20*/  MOV R0, UR17 ;  /* 0x0000001100007c02 */ /* 0x000fce0008000f00 */
.L_x_187:
[----:B-1----:R1:W2:Y:S02]  /*cb30*/  SYNCS.PHASECHK.TRANS64.TRYWAIT P1, [R0+URZ+0x160], R3 ;  /* 0x00016003000075a7 */ /* 0x0022a400080211ff */
[----:B--2---:R-:W-:Y:S05]  /*cb40*/  @!P1 NANOSLEEP.SYNCS 0x989680 ;  /* 0x009896800000995d */ /* 0x004fea0003900000 */
[----:B------:R-:W2:Y:S02]  /*cb50*/  @!P1 SYNCS.PHASECHK.TRANS64 P1, [R0+URZ+0x160], R3 ;  /* 0x00016003000095a7 */ /* 0x000ea400080210ff */
[----:B--2---:R-:W-:Y:S05]  /*cb60*/  @!P1 BRA `(.L_x_187) ;  /* 0xfffffffc00f09947 */ /* 0x004fea000383ffff */
[----:B------:R-:W-:Y:S05]  /*cb70*/  BRA `(.L_x_188) ;  /* 0xffffff7800387947 */ /* 0x000fea000383ffff */
.L_x_92:
[----:B--2---:R2:W3:Y:S02]  /*cb80*/  SYNCS.PHASECHK.TRANS64.TRYWAIT P0, [R12+URZ+0x100], R9 ;  /* 0x000100090c0075a7 */ /* 0x0044e400080011ff */
[----:B---3--:R-:W-:Y:S05]  /*cb90*/  @!P0 NANOSLEEP.SYNCS 0x989680 ;  /* 0x009896800000895d */ /* 0x008fea0003900000 */
[----:B------:R-:W3:Y:S02]  /*cba0*/  @!P0 SYNCS.PHASECHK.TRANS64 P0, [R12+URZ+0x100], R9 ;  /* 0x000100090c0085a7 */ /* 0x000ee400080010ff */
[----:B---3--:R-:W-:Y:S05]  /*cbb0*/  @!P0 BRA `(.L_x_92) ;  /* 0xfffffffc00f08947 */ /* 0x008fea000383ffff */
[----:B------:R-:W-:Y:S05]  /*cbc0*/  BRA `(.L_x_189) ;  /* 0xffffff7c00607947 */ /* 0x000fea000383ffff */
.L_x_95:
[----:B------:R-:W-:Y:S07]  /*cbd0*/  MOV R0, UR21 ;  /* 0x0000001500007c02 */ /* 0x000fee0008000f00 */
.L_x_190:
[----:B--2---:R2:W3:Y:S02]  /*cbe0*/  SYNCS.PHASECHK.TRANS64.TRYWAIT P2, [R0+URZ+0xf8], R11 ;  /* 0x0000f80b000075a7 */ /* 0x0044e400080411ff */
[----:B---3--:R-:W-:Y:S05]  /*cbf0*/  @!P2 NANOSLEEP.SYNCS 0x989680 ;  /* 0x009896800000a95d */ /* 0x008fea0003900000 */
[----:B------:R-:W3:Y:S02]  /*cc00*/  @!P2 SYNCS.PHASECHK.TRANS64 P2, [R0+URZ+0xf8], R11 ;  /* 0x0000f80b0000a5a7 */ /* 0x000ee400080410ff */
[----:B---3--:R-:W-:Y:S05]  /*cc10*/  @!P2 BRA `(.L_x_190) ;  /* 0xfffffffc00f0a947 */ /* 0x008fea000383ffff */
[----:B------:R-:W-:Y:S05]  /*cc20*/  BRA `(.L_x_94) ;  /* 0xffffff8000c87947 */ /* 0x000fea000383ffff */
.L_x_98:
[----:B--2---:R-:W-:Y:S07]  /*cc30*/  MOV R0, UR21 ;  /* 0x0000001500007c02 */ /* 0x004fee0008000f00 */
.L_x_191:
[----:B--2---:R2:W3:Y:S02]  /*cc40*/  SYNCS.PHASECHK.TRANS64.TRYWAIT P0, [R0+URZ+0xd0], R9 ;  /* 0x0000d009000075a7 */ /* 0x0044e400080011ff */
[----:B---3--:R-:W-:Y:S05]  /*cc50*/  @!P0 NANOSLEEP.SYNCS 0x989680 ;  /* 0x009896800000895d */ /* 0x008fea0003900000 */
[----:B------:R-:W3:Y:S02]  /*cc60*/  @!P0 SYNCS.PHASECHK.TRANS64 P0, [R0+URZ+0xd0], R9 ;  /* 0x0000d009000085a7 */ /* 0x000ee400080010ff */
[----:B---3--:R-:W-:Y:S05]  /*cc70*/  @!P0 BRA `(.L_x_191) ;  /* 0xfffffffc00f08947 */ /* 0x008fea000383ffff */
[----:B------:R-:W-:Y:S05]  /*cc80*/  BRA `(.L_x_192) ;  /* 0xffffff8400247947 */ /* 0x000fea000383ffff */
.L_x_99:
[----:B------:R-:W-:Y:S07]  /*cc90*/  MOV R0, UR21 ;  /* 0x0000001500007c02 */ /* 0x000fee0008000f00 */
.L_x_193:
[----:B--2---:R2:W3:Y:S02]  /*cca0*/  SYNCS.PHASECHK.TRANS64.TRYWAIT P0, [R0+URZ+0xd8], R9 ;  /* 0x0000d809000075a7 */ /* 0x0044e400080011ff */
[----:B---3--:R-:W-:Y:S05]  /*ccb0*/  @!P0 NANOSLEEP.SYNCS 0x989680 ;  /* 0x009896800000895d */ /* 0x008fea0003900000 */
[----:B------:R-:W3:Y:S02]  /*ccc0*/  @!P0 SYNCS.PHASECHK.TRANS64 P0, [R0+URZ+0xd8], R9 ;  /* 0x0000d809000085a7 */ /* 0x000ee400080010ff */
[----:B---3--:R-:W-:Y:S05]  /*ccd0*/  @!P0 BRA `(.L_x_193) ;  /* 0xfffffffc00f08947 */ /* 0x008fea000383ffff */
[----:B------:R-:W-:Y:S05]  /*cce0*/  BRA `(.L_x_194) ;  /* 0xffffff8400607947 */ /* 0x000fea000383ffff */
.L_x_100:
[----:B------:R-:W-:Y:S07]  /*ccf0*/  MOV R0, UR21 ;  /* 0x0000001500007c02 */ /* 0x000fee0008000f00 */
.L_x_195:
[----:B--2---:R2:W3:Y:S02]  /*cd00*/  SYNCS.PHASECHK.TRANS64.TRYWAIT P0, [R0+URZ+0xe0], R9 ;  /* 0x0000e009000075a7 */ /* 0x0044e400080011ff */
[----:B---3--:R-:W-:Y:S05]  /*cd10*/  @!P0 NANOSLEEP.SYNCS 0x989680 ;  /* 0x009896800000895d */ /* 0x008fea0003900000 */
[----:B------:R-:W3:Y:S02]  /*cd20*/  @!P0 SYNCS.PHASECHK.TRANS64 P0, [R0+URZ+0xe0], R9 ;  /* 0x0000e009000085a7 */ /* 0x000ee400080010ff */
[----:B---3--:R-:W-:Y:S05]  /*cd30*/  @!P0 BRA `(.L_x_195) ;  /* 0xfffffffc00f08947 */ /* 0x008fea000383ffff */
[----:B------:R-:W-:Y:S05]  /*cd40*/  BRA `(.L_x_196) ;  /* 0xffffff8400a87947 */ /* 0x000fea000383ffff */
.L_x_101:
[----:B------:R-:W-:Y:S07]  /*cd50*/  MOV R0, UR21 ;  /* 0x0000001500007c02 */ /* 0x000fee0008000f00 */
.L_x_197:
[----:B--2---:R2:W3:Y:S02]  /*cd60*/  SYNCS.PHASECHK.TRANS64.TRYWAIT P0, [R0+URZ+0xe8], R9 ;  /* 0x0000e809000075a7 */ /* 0x0044e400080011ff */
[----:B---3--:R-:W-:Y:S05]  /*cd70*/  @!P0 NANOSLEEP.SYNCS 0x989680 ;  /* 0x009896800000895d */ /* 0x008fea0003900000 */
[----:B------:R-:W3:Y:S02]  /*cd80*/  @!P0 SYNCS.PHASECHK.TRANS64 P0, [R0+URZ+0xe8], R9 ;  /* 0x0000e809000085a7 */ /* 0x000ee400080010ff */
[----:B---3--:R-:W-:Y:S05]  /*cd90*/  @!P0 BRA `(.L_x_197) ;  /* 0xfffffffc00f08947 */ /* 0x008fea000383ffff */
[----:B------:R-:W-:Y:S05]  /*cda0*/  BRA `(.L_x_198) ;  /* 0xffffff8400ec7947 */ /* 0x000fea000383ffff */
.L_x_103:
[----:B------:R-:W-:-:S07]  /*cdb0*/  MOV R0, UR21 ;  /* 0x0000001500007c02 */ /* 0x000fce0008000f00 */
.L_x_199:
[----:B---3--:R3:W4:Y:S02]  /*cdc0*/  SYNCS.PHASECHK.TRANS64.TRYWAIT P0, [R0+URZ+0xd0], R3 ;  /* 0x0000d003000075a7 */ /* 0x00872400080011ff */
[----:B----4-:R-:W-:Y:S05]  /*cdd0*/  @!P0 NANOSLEEP.SYNCS 0x989680 ;  /* 0x009896800000895d */ /* 0x010fea0003900000 */
[----:B------:R-:W4:Y:S02]  /*cde0*/  @!P0 SYNCS.PHASECHK.TRANS64 P0, [R0+URZ+0xd0], R3 ;  /* 0x0000d003000085a7 */ /* 0x000f2400080010ff */
[----:B----4-:R-:W-:Y:S05]  /*cdf0*/  @!P0 BRA `(.L_x_199) ;  /* 0xfffffffc00f08947 */ /* 0x010fea000383ffff */
[----:B------:R-:W-:Y:S05]  /*ce00*/  BRA `(.L_x_200) ;  /* 0xffffff8800647947 */ /* 0x000fea000383ffff */
.L_x_104:
[----:B---3--:R-:W-:-:S07]  /*ce10*/  MOV R0, UR21 ;  /* 0x0000001500007c02 */ /* 0x008fce0008000f00 */
.L_x_201:
[----:B---3--:R3:W4:Y:S02]  /*ce20*/  SYNCS.PHASECHK.TRANS64.TRYWAIT P0, [R0+URZ+0xd8], R3 ;  /* 0x0000d803000075a7 */ /* 0x00872400080011ff */
[----:B----4-:R-:W-:Y:S05]  /*ce30*/  @!P0 NANOSLEEP.SYNCS 0x989680 ;  /* 0x009896800000895d */ /* 0x010fea0003900000 */
[----:B------:R-:W4:Y:S02]  /*ce40*/  @!P0 SYNCS.PHASECHK.TRANS64 P0, [R0+URZ+0xd8], R3 ;  /* 0x0000d803000085a7 */ /* 0x000f2400080010ff */
[----:B----4-:R-:W-:Y:S05]  /*ce50*/  @!P0 BRA `(.L_x_201) ;  /* 0xfffffffc00f08947 */ /* 0x010fea000383ffff */
[----:B------:R-:W-:Y:S05]  /*ce60*/  BRA `(.L_x_202) ;  /* 0xffffff8800547947 */ /* 0x000fea000383ffff */
.L_x_105:
[----:B---3--:R-:W-:-:S07]  /*ce70*/  MOV R0, UR21 ;  /* 0x0000001500007c02 */ /* 0x008fce0008000f00 */
.L_x_203:
[----:B---3--:R3:W4:Y:S02]  /*ce80*/  SYNCS.PHASECHK.TRANS64.TRYWAIT P0, [R0+URZ+0xe0], R3 ;  /* 0x0000e003000075a7 */ /* 0x00872400080011ff */
[----:B----4-:R-:W-:Y:S05]  /*ce90*/  @!P0 NANOSLEEP.SYNCS 0x989680 ;  /* 0x009896800000895d */ /* 0x010fea0003900000 */
[----:B------:R-:W4:Y:S02]  /*cea0*/  @!P0 SYNCS.PHASECHK.TRANS64 P0, [R0+URZ+0xe0], R3 ;  /* 0x0000e003000085a7 */ /* 0x000f2400080010ff */
[----:B----4-:R-:W-:Y:S05]  /*ceb0*/  @!P0 BRA `(.L_x_203) ;  /* 0xfffffffc00f08947 */ /* 0x010fea000383ffff */
[----:B------:R-:W-:Y:S05]  /*cec0*/  BRA `(.L_x_204) ;  /* 0xffffff8800447947 */ /* 0x000fea000383ffff */
.L_x_107:
[----:B-1----:R1:W2:Y:S02]  /*ced0*/  SYNCS.PHASECHK.TRANS64.TRYWAIT P0, [R3+URZ+0x100], R0 ;  /* 0x00010000030075a7 */ /* 0x0022a400080011ff */
[----:B--2---:R-:W-:Y:S05]  /*cee0*/  @!P0 NANOSLEEP.SYNCS 0x989680 ;  /* 0x009896800000895d */ /* 0x004fea0003900000 */
[----:B------:R-:W2:Y:S02]  /*cef0*/  @!P0 SYNCS.PHASECHK.TRANS64 P0, [R3+URZ+0x100], R0 ;  /* 0x00010000030085a7 */ /* 0x000ea400080010ff */
[----:B--2---:R-:W-:Y:S05]  /*cf00*/  @!P0 BRA `(.L_x_107) ;  /* 0xfffffffc00f08947 */ /* 0x004fea000383ffff */
[----:B------:R-:W-:Y:S05]  /*cf10*/  BRA `(.L_x_205) ;  /* 0xffffff8c00087947 */ /* 0x000fea000383ffff */
.L_x_118:
[----:B-1----:R1:W2:Y:S02]  /*cf20*/  SYNCS.PHASECHK.TRANS64.TRYWAIT P1, [R3+URZ+0xb0], R0 ;  /* 0x0000b000030075a7 */ /* 0x0022a400080211ff */
[----:B--2---:R-:W-:Y:S05]  /*cf30*/  @!P1 NANOSLEEP.SYNCS 0x989680 ;  /* 0x009896800000995d */ /* 0x004fea0003900000 */
[----:B------:R-:W2:Y:S02]  /*cf40*/  @!P1 SYNCS.PHASECHK.TRANS64 P1, [R3+URZ+0xb0], R0 ;  /* 0x0000b000030095a7 */ /* 0x000ea400080210ff */
[----:B--2---:R-:W-:Y:S05]  /*cf50*/  @!P1 BRA `(.L_x_118) ;  /* 0xfffffffc00f09947 */ /* 0x004fea000383ffff */
[----:B------:R-:W-:Y:S05]  /*cf60*/  BRA `(.L_x_117) ;  /* 0xffffff98008c7947 */ /* 0x000fea000383ffff */
.L_x_120:
[----:B--2---:R2:W4:Y:S02]  /*cf70*/  SYNCS.PHASECHK.TRANS64.TRYWAIT P0, [R145+URZ+0x120], R2 ;  /* 0x00012002910075a7 */ /* 0x00452400080011ff */
[----:B----4-:R-:W-:Y:S05]  /*cf80*/  @!P0 NANOSLEEP.SYNCS 0x989680 ;  /* 0x009896800000895d */ /* 0x010fea0003900000 */
[----:B------:R-:W4:Y:S02]  /*cf90*/  @!P0 SYNCS.PHASECHK.TRANS64 P0, [R145+URZ+0x120], R2 ;  /* 0x00012002910085a7 */ /* 0x000f2400080010ff */
[----:B----4-:R-:W-:Y:S05]  /*cfa0*/  @!P0 BRA `(.L_x_120) ;  /* 0xfffffffc00f08947 */ /* 0x010fea000383ffff */
[----:B------:R-:W-:Y:S05]  /*cfb0*/  BRA `(.L_x_119) ;  /* 0xffffff9800e87947 */ /* 0x000fea000383ffff */
.L_x_128:
[----:B--2---:R2:W3:Y:S02]  /*cfc0*/  SYNCS.PHASECHK.TRANS64.TRYWAIT P0, [R107+URZ+0xb0], R0 ;  /* 0x0000b0006b0075a7 */ /* 0x0044e400080011ff */
[----:B---3--:R-:W-:Y:S05]  /*cfd0*/  @!P0 NANOSLEEP.SYNCS 0x989680 ;  /* 0x009896800000895d */ /* 0x008fea0003900000 */
[----:B------:R-:W3:Y:S02]  /*cfe0*/  @!P0 SYNCS.PHASECHK.TRANS64 P0, [R107+URZ+0xb0], R0 ;  /* 0x0000b0006b0085a7 */ /* 0x000ee400080010ff */
[----:B---3--:R-:W-:Y:S05]  /*cff0*/  @!P0 BRA `(.L_x_128) ;  /* 0xfffffffc00f08947 */ /* 0x008fea000383ffff */
[----:B------:R-:W-:Y:S05]  /*d000*/  BRA `(.L_x_127) ;  /* 0xffffffac00ec7947 */ /* 0x000fea000383ffff */
.L_x_136:
[----:B--2---:R2:W3:Y:S02]  /*d010*/  SYNCS.PHASECHK.TRANS64.TRYWAIT P0, [R0+URZ+0xb0], R7 ;  /* 0x0000b007000075a7 */ /* 0x0044e400080011ff */
[----:B---3--:R-:W-:Y:S05]  /*d020*/  @!P0 NANOSLEEP.SYNCS 0x989680 ;  /* 0x009896800000895d */ /* 0x008fea0003900000 */
[----:B------:R-:W3:Y:S02]  /*d030*/  @!P0 SYNCS.PHASECHK.TRANS64 P0, [R0+URZ+0xb0], R7 ;  /* 0x0000b007000085a7 */ /* 0x000ee400080010ff */
[----:B---3--:R-:W-:Y:S05]  /*d040*/  @!P0 BRA `(.L_x_136) ;  /* 0xfffffffc00f08947 */ /* 0x008fea000383ffff */
[----:B------:R-:W-:Y:S05]  /*d050*/  BRA `(.L_x_135) ;  /* 0xffffffc400407947 */ /* 0x000fea000383ffff */
.L_x_144:
[----:B--2---:R2:W3:Y:S02]  /*d060*/  SYNCS.PHASECHK.TRANS64.TRYWAIT P0, [R0+URZ+0xb0], R5 ;  /* 0x0000b005000075a7 */ /* 0x0044e400080011ff */
[----:B---3--:R-:W-:Y:S05]  /*d070*/  @!P0 NANOSLEEP.SYNCS 0x989680 ;  /* 0x009896800000895d */ /* 0x008fea0003900000 */
[----:B------:R-:W3:Y:S02]  /*d080*/  @!P0 SYNCS.PHASECHK.TRANS64 P0, [R0+URZ+0xb0], R5 ;  /* 0x0000b005000085a7 */ /* 0x000ee400080010ff */
[----:B---3--:R-:W-:Y:S05]  /*d090*/  @!P0 BRA `(.L_x_144) ;  /* 0xfffffffc00f08947 */ /* 0x008fea000383ffff */
[----:B------:R-:W-:Y:S05]  /*d0a0*/  BRA `(.L_x_143) ;  /* 0xffffffd800a07947 */ /* 0x000fea000383ffff */
        .weak           $__internal_0_$__cuda_sm10x_tcgen05_guardrail_trap_col_being_dealloced_not_returned_by_alloc
        .type           $__internal_0_$__cuda_sm10x_tcgen05_guardrail_trap_col_being_dealloced_not_returned_by_alloc,@function
        .size           $__internal_0_$__cuda_sm10x_tcgen05_guardrail_trap_col_being_dealloced_not_returned_by_alloc,($__internal_1_$__cuda_sm10x_tcgen05_guardrail_trap_phase_invalid_during_alloc - $__internal_0_$__cuda_sm10x_tcgen05_guardrail_trap_col_being_dealloced_not_returned_by_alloc)
$__internal_0_$__cuda_sm10x_tcgen05_guardrail_trap_col_being_dealloced_not_returned_by_alloc:
[----:B------:R-:W-:Y:S05]  /*d0b0*/  BPT.TRAP 0x1 ;  /* 0x000000040000795c */ /* 0x000fea0000300000 */
[----:B------:R-:W-:-:S04]  /*d0c0*/  HFMA2 R3, -RZ, RZ, 0, 0 ;  /* 0x00000000ff037431 */ /* 0x000fc800000001ff */
[----:B------:R-:W-:Y:S05]  /*d0d0*/  RET.REL.NODEC R2 `(_ZN7cutlass13device_kernelINS_4gemm6kernel13GemmUniversalIN4cute5tupleIJiiiiEEENS1_10collective13CollectiveMmaINS1_35MainloopSm100TmaUmmaWarpSpecializedILi11ELi2ELi2ENS5_IJNS4_1CILi2EEESB_NSA_ILi1EEEEEEEENS5_IJNSA_ILi256EEESF_NSA_ILi64EEEEEEaNS5_IJlSC_lEEEaSI_NS4_8TiledMMAINS4_8MMA_AtomIJNS4_21SM100_MMA_S8_2x1SM_SSIaaiLi256ELi256ELNS4_4UMMA5MajorE0ELSN_0ELNSM_8SaturateE0EEEEEENS4_6LayoutINS5_IJSC_SC_SC_EEENS5_IJNSA_ILi0EEEST_ST_EEEEENS5_IJNS4_10UnderscoreESW_SW_EEEEENS4_28SM100_TMA_2SM_LOAD_MULTICASTENS4_14ComposedLayoutINS4_7SwizzleILi2ELi4ELi3EEENS4_18smem_ptr_flag_bitsILi8EEENSR_INS5_IJNSA_ILi8EEESG_EEENS5_IJSG_SC_EEEEEEEvNS4_8identityENS4_18SM100_TMA_2SM_LOADES19_vS1A_EENS_8epilogue10collective18CollectiveEpilogueINS1D_23Sm100TmaWarpSpecializedILi4ELi2ELi64ELb0ELb0EEEJNS5_IJNSA_ILi128EEESF_SG_EEENS5_IJNSR_IS1I_SC_EENSR_ISG_SC_EEEEEaSI_aSI_NS1D_6fusion15FusionCallbacksIS1H_NS1N_17LinearCombinationIaiaiLNS_15FloatRoundStyleE2EEES1J_S1M_JEEENS4_5SM1004TMEM4LOAD26SM100_TMEM_LOAD_32dp32b64xENS4_13SM90_TMA_LOADES19_NS4_39AutoVectorizingCopyWithAssumedAlignmentILi128EEENS4_14SM90_TMA_STOREES19_S1Z_S1Z_EEEvvEEEEvNT_6ParamsE) ;  /* 0xffffff2c02c87950 */ /* 0x000fea0003c3ffff */
        .weak           $__internal_1_$__cuda_sm10x_tcgen05_guardrail_trap_phase_invalid_during_alloc
        .type           $__internal_1_$__cuda_sm10x_tcgen05_guardrail_trap_phase_invalid_during_alloc,@function
        .size           $__internal_1_$__cuda_sm10x_tcgen05_guardrail_trap_phase_invalid_during_alloc,($__internal_2_$__cuda_sm10x_tcgen05_guardrail_trap_unallocated_columns_being_dealloced - $__internal_1_$__cuda_sm10x_tcgen05_guardrail_trap_phase_invalid_during_alloc)
$__internal_1_$__cuda_sm10x_tcgen05_guardrail_trap_phase_invalid_during_alloc:
[----:B------:R-:W-:Y:S05]  /*d0e0*/  BPT.TRAP 0x1 ;  /* 0x000000040000795c */ /* 0x000fea0000300000 */
[----:B------:R-:W-:-:S04]  /*d0f0*/  MOV R5, 0x0 ;  /* 0x0000000000057802 */ /* 0x000fc80000000f00 */
[----:B------:R-:W-:Y:S05]  /*d100*/  RET.REL.NODEC R4 `(_ZN7cutlass13device_kernelINS_4gemm6kernel13GemmUniversalIN4cute5tupleIJiiiiEEENS1_10collective13CollectiveMmaINS1_35MainloopSm100TmaUmmaWarpSpecializedILi11ELi2ELi2ENS5_IJNS4_1CILi2EEESB_NSA_ILi1EEEEEEEENS5_IJNSA_ILi256EEESF_NSA_ILi64EEEEEEaNS5_IJlSC_lEEEaSI_NS4_8TiledMMAINS4_8MMA_AtomIJNS4_21SM100_MMA_S8_2x1SM_SSIaaiLi256ELi256ELNS4_4UMMA5MajorE0ELSN_0ELNSM_8SaturateE0EEEEEENS4_6LayoutINS5_IJSC_SC_SC_EEENS5_IJNSA_ILi0EEEST_ST_EEEEENS5_IJNS4_10UnderscoreESW_SW_EEEEENS4_28SM100_TMA_2SM_LOAD_MULTICASTENS4_14ComposedLayoutINS4_7SwizzleILi2ELi4ELi3EEENS4_18smem_ptr_flag_bitsILi8EEENSR_INS5_IJNSA_ILi8EEESG_EEENS5_IJSG_SC_EEEEEEEvNS4_8identityENS4_18SM100_TMA_2SM_LOADES19_vS1A_EENS_8epilogue10collective18CollectiveEpilogueINS1D_23Sm100TmaWarpSpecializedILi4ELi2ELi64ELb0ELb0EEEJNS5_IJNSA_ILi128EEESF_SG_EEENS5_IJNSR_IS1I_SC_EENSR_ISG_SC_EEEEEaSI_aSI_NS1D_6fusion15FusionCallbacksIS1H_NS1N_17LinearCombinationIaiaiLNS_15FloatRoundStyleE2EEES1J_S1M_JEEENS4_5SM1004TMEM4LOAD26SM100_TMEM_LOAD_32dp32b64xENS4_13SM90_TMA_LOADES19_NS4_39AutoVectorizingCopyWithAssumedAlignmentILi128EEENS4_14SM90_TMA_STOREES19_S1Z_S1Z_EEEvvEEEEvNT_6ParamsE) ;  /* 0xffffff2c04bc7950 */ /* 0x000fea0003c3ffff */
        .weak           $__internal_2_$__cuda_sm10x_tcgen05_guardrail_trap_unallocated_columns_being_dealloced
        .type           $__internal_2_$__cuda_sm10x_tcgen05_guardrail_trap_unallocated_columns_being_dealloced,@function
        .size           $__internal_2_$__cuda_sm10x_tcgen05_guardrail_trap_unallocated_columns_being_dealloced,(.L_x_207 - $__internal_2_$__cuda_sm10x_tcgen05_guardrail_trap_unallocated_columns_being_dealloced)
$__internal_2_$__cuda_sm10x_tcgen05_guardrail_trap_unallocated_columns_being_dealloced:
[----:B------:R-:W-:Y:S05]  /*d110*/  BPT.TRAP 0x1 ;  /* 0x000000040000795c */ /* 0x000fea0000300000 */
[----:B------:R-:W-:-:S04]  /*d120*/  HFMA2 R3, -RZ, RZ, 0, 0 ;  /* 0x00000000ff037431 */ /* 0x000fc800000001ff */
[----:B------:R-:W-:Y:S05]  /*d130*/  RET.REL.NODEC R2 `(_ZN7cutlass13device_kernelINS_4gemm6kernel13GemmUniversalIN4cute5tupleIJiiiiEEENS1_10collective13CollectiveMmaINS1_35MainloopSm100TmaUmmaWarpSpecializedILi11ELi2ELi2ENS5_IJNS4_1CILi2EEESB_NSA_ILi1EEEEEEEENS5_IJNSA_ILi256EEESF_NSA_ILi64EEEEEEaNS5_IJlSC_lEEEaSI_NS4_8TiledMMAINS4_8MMA_AtomIJNS4_21SM100_MMA_S8_2x1SM_SSIaaiLi256ELi256ELNS4_4UMMA5MajorE0ELSN_0ELNSM_8SaturateE0EEEEEENS4_6LayoutINS5_IJSC_SC_SC_EEENS5_IJNSA_ILi0EEEST_ST_EEEEENS5_IJNS4_10UnderscoreESW_SW_EEEEENS4_28SM100_TMA_2SM_LOAD_MULTICASTENS4_14ComposedLayoutINS4_7SwizzleILi2ELi4ELi3EEENS4_18smem_ptr_flag_bitsILi8EEENSR_INS5_IJNSA_ILi8EEESG_EEENS5_IJSG_SC_EEEEEEEvNS4_8identityENS4_18SM100_TMA_2SM_LOADES19_vS1A_EENS_8epilogue10collective18CollectiveEpilogueINS1D_23Sm100TmaWarpSpecializedILi4ELi2ELi64ELb0ELb0EEEJNS5_IJNSA_ILi128EEESF_SG_EEENS5_IJNSR_IS1I_SC_EENSR_ISG_SC_EEEEEaSI_aSI_NS1D_6fusion15FusionCallbacksIS1H_NS1N_17LinearCombinationIaiaiLNS_15FloatRoundStyleE2EEES1J_S1M_JEEENS4_5SM1004TMEM4LOAD26SM100_TMEM_LOAD_32dp32b64xENS4_13SM90_TMA_LOADES19_NS4_39AutoVectorizingCopyWithAssumedAlignmentILi128EEENS4_14SM90_TMA_STOREES19_S1Z_S1Z_EEEvvEEEEvNT_6ParamsE) ;  /* 0xffffff2c02b07950 */ /* 0x000fea0003c3ffff */
.L_x_206:
[----:B------:R-:W-:-:S00]  /*d140*/  BRA `(.L_x_206) ;  /* 0xfffffffc00fc7947 */ /* 0x000fc0000383ffff */
[----:B------:R-:W-:-:S00]  /*d150*/  NOP ;  /* 0x0000000000007918 */ /* 0x000fc00000000000 */
        /* <DEDUP_REMOVED lines=10> */
.L_x_207:


//--------------------- .nv.global.init           --------------------------
	.section	.nv.global.init,"aw",@progbits
.nv.global.init:
	.type		$str$27,@object
	.size		$str$27,($str$28 - $str$27)
$str$27:
        /*0000*/ 	.byte	0x28, 0x61, 0x64, 0x64, 0x72, 0x65, 0x73, 0x73, 0x20, 0x26, 0x20, 0x6d, 0x61, 0x73, 0x6b, 0x29
        /*0010*/ 	.byte	0x20, 0x3d, 0x3d, 0x20, 0x30, 0x00
	.type		$str$28,@object
	.size		$str$28,($str$26 - $str$28)
$str$28:
        /*0016*/ 	.byte	0x2f, 0x74, 0x6d, 0x70, 0x2f, 0x63, 0x75, 0x74, 0x6c, 0x61, 0x73, 0x73, 0x5f, 0x73, 0x77, 0x65
        /*0026*/ 	.byte	0x65, 0x70, 0x5f, 0x73, 0x72, 0x63, 0x2f, 0x69, 0x6e, 0x63, 0x6c, 0x75, 0x64, 0x65, 0x2f, 0x63
        /*0036*/ 	.byte	0x75, 0x74, 0x65, 0x2f, 0x70, 0x6f, 0x69, 0x6e, 0x74, 0x65, 0x72, 0x5f, 0x66, 0x6c, 0x61, 0x67
        /*0046*/ 	.byte	0x67, 0x65, 0x64, 0x2e, 0x68, 0x70, 0x70, 0x00
	.type		$str$26,@object
	.size		$str$26,($str$25 - $str$26)
$str$26:
        /*004e*/ 	.byte	0x2f, 0x74, 0x6d, 0x70, 0x2f, 0x63, 0x75, 0x74, 0x6c, 0x61, 0x73, 0x73, 0x5f, 0x73, 0x77, 0x65
        /*005e*/ 	.byte	0x65, 0x70, 0x5f, 0x73, 0x72, 0x63, 0x2f, 0x69, 0x6e, 0x63, 0x6c, 0x75, 0x64, 0x65, 0x2f, 0x63
        /*006e*/ 	.byte	0x75, 0x74, 0x65, 0x2f, 0x61, 0x74, 0x6f, 0x6d, 0x2f, 0x63, 0x6f, 0x70, 0x79, 0x5f, 0x74, 0x72
        /*007e*/ 	.byte	0x61, 0x69, 0x74, 0x73, 0x5f, 0x73, 0x6d, 0x31, 0x30, 0x30, 0x2e, 0x68, 0x70, 0x70, 0x00
	.type		$str$25,@object
	.size		$str$25,(__unnamed_1 - $str$25)
$str$25:
        /*008d*/ 	.byte	0x28, 0x28, 0x75, 0x69, 0x6e, 0x74, 0x33, 0x32, 0x5f, 0x74, 0x28, 0x74, 0x68, 0x72, 0x65, 0x61
        /*009d*/ 	.byte	0x64, 0x49, 0x64, 0x78, 0x2e, 0x78, 0x29, 0x20, 0x2f, 0x20, 0x33, 0x32, 0x29, 0x20, 0x25, 0x20
        /*00ad*/ 	.byte	0x34, 0x29, 0x20, 0x3d, 0x3d, 0x20, 0x28, 0x28, 0x28, 0x74, 0x6d, 0x65, 0x6d, 0x5f, 0x61, 0x64
        /*00bd*/ 	.byte	0x64, 0x72, 0x20, 0x3e, 0x3e, 0x20, 0x31, 0x36, 0x29, 0x20, 0x2f, 0x20, 0x33, 0x32, 0x29, 0x20
        /*00cd*/ 	.byte	0x25, 0x20, 0x34, 0x29, 0x00
	.type		__unnamed_1,@object
	.size		__unnamed_1,(__unnamed_2 - __unnamed_1)
__unnamed_1:
        /*00d2*/ 	.byte	0x61, 0x75, 0x74, 0x6f, 0x20, 0x63, 0x75, 0x74, 0x65, 0x3a, 0x3a, 0x61, 0x73, 0x5f, 0x70, 0x6f
        /* <DEDUP_REMOVED lines=24> */
        /*0262*/ 	.byte	0x5d, 0x00
	.type		__unnamed_2,@object
	.size		__unnamed_2,(__unnamed_3 - __unnamed_2)
__unnamed_2:
        /* <DEDUP_REMOVED lines=26> */
	.type		__unnamed_3,@object
	.size		__unnamed_3,(.L_3 - __unnamed_3)
__unnamed_3:
        /* <DEDUP_REMOVED lines=42> */
        /*0696*/ 	.byte	0x43, 0x3c, 0x30, 0x3e, 0x3e, 0x3e, 0x3e, 0x5d, 0x00
.L_3:


//--------------------- .nv.shared._ZN7cutlass13device_kernelINS_4gemm6kernel13GemmUniversalIN4cute5tupleIJiiiiEEENS1_10collective13CollectiveMmaINS1_35MainloopSm100TmaUmmaWarpSpecializedILi11ELi2ELi2ENS5_IJNS4_1CILi2EEESB_NSA_ILi1EEEEEEEENS5_IJNSA_ILi256EEESF_NSA_ILi64EEEEEEaNS5_IJlSC_lEEEaSI_NS4_8TiledMMAINS4_8MMA_AtomIJNS4_21SM100_MMA_S8_2x1SM_SSIaaiLi256ELi256ELNS4_4UMMA5MajorE0ELSN_0ELNSM_8SaturateE0EEEEEENS4_6LayoutINS5_IJSC_SC_SC_EEENS5_IJNSA_ILi0EEEST_ST_EEEEENS5_IJNS4_10UnderscoreESW_SW_EEEEENS4_28SM100_TMA_2SM_LOAD_MULTICASTENS4_14ComposedLayoutINS4_7SwizzleILi2ELi4ELi3EEENS4_18smem_ptr_flag_bitsILi8EEENSR_INS5_IJNSA_ILi8EEESG_EEENS5_IJSG_SC_EEEEEEEvNS4_8identityENS4_18SM100_TMA_2SM_LOADES19_vS1A_EENS_8epilogue10collective18CollectiveEpilogueINS1D_23Sm100TmaWarpSpecializedILi4ELi2ELi64ELb0ELb0EEEJNS5_IJNSA_ILi128EEESF_SG_EEENS5_IJNSR_IS1I_SC_EENSR_ISG_SC_EEEEEaSI_aSI_NS1D_6fusion15FusionCallbacksIS1H_NS1N_17LinearCombinationIaiaiLNS_15FloatRoundStyleE2EEES1J_S1M_JEEENS4_5SM1004TMEM4LOAD26SM100_TMEM_LOAD_32dp32b64xENS4_13SM90_TMA_LOADES19_NS4_39AutoVectorizingCopyWithAssumedAlignmentILi128EEENS4_14SM90_TMA_STOREES19_S1Z_S1Z_EEEvvEEEEvNT_6ParamsE --------------------------
	.section	.nv.shared._ZN7cutlass13device_kernelINS_4gemm6kernel13GemmUniversalIN4cute5tupleIJiiiiEEENS1_10collective13CollectiveMmaINS1_35MainloopSm100TmaUmmaWarpSpecializedILi11ELi2ELi2ENS5_IJNS4_1CILi2EEESB_NSA_ILi1EEEEEEEENS5_IJNSA_ILi256EEESF_NSA_ILi64EEEEEEaNS5_IJlSC_lEEEaSI_NS4_8TiledMMAINS4_8MMA_AtomIJNS4_21SM100_MMA_S8_2x1SM_SSIaaiLi256ELi256ELNS4_4UMMA5MajorE0ELSN_0ELNSM_8SaturateE0EEEEEENS4_6LayoutINS5_IJSC_SC_SC_EEENS5_IJNSA_ILi0EEEST_ST_EEEEENS5_IJNS4_10UnderscoreESW_SW_EEEEENS4_28SM100_TMA_2SM_LOAD_MULTICASTENS4_14ComposedLayoutINS4_7SwizzleILi2ELi4ELi3EEENS4_18smem_ptr_flag_bitsILi8EEENSR_INS5_IJNSA_ILi8EEESG_EEENS5_IJSG_SC_EEEEEEEvNS4_8identityENS4_18SM100_TMA_2SM_LOADES19_vS1A_EENS_8epilogue10collective18CollectiveEpilogueINS1D_23Sm100TmaWarpSpecializedILi4ELi2ELi64ELb0ELb0EEEJNS5_IJNSA_ILi128EEESF_SG_EEENS5_IJNSR_IS1I_SC_EENSR_ISG_SC_EEEEEaSI_aSI_NS1D_6fusion15FusionCallbacksIS1H_NS1N_17LinearCombinationIaiaiLNS_15FloatRoundStyleE2EEES1J_S1M_JEEENS4_5SM1004TMEM4LOAD26SM100_TMEM_LOAD_32dp32b64xENS4_13SM90_TMA_LOADES19_NS4_39AutoVectorizingCopyWithAssumedAlignmentILi128EEENS4_14SM90_TMA_STOREES19_S1Z_S1Z_EEEvvEEEEvNT_6ParamsE,"aw",@nobits
	.sectionflags	@""
	.align	16
	.zero		1024


//--------------------- .nv.shared.reserved.0     --------------------------
	.section	.nv.shared.reserved.0,"aw",@nobits
	.weak		__nv_reservedSMEM_offset_0_alias
	.size		__nv_reservedSMEM_offset_0_alias, 0, 64
	.other		__nv_reservedSMEM_offset_0_alias,@"STO_CUDA_RESERVED_SHARED STV_DEFAULT"
__nv_reservedSMEM_offset_0_alias:
	.zero		0
.nv.shared.reserved.0:
	.zero		64
	.weak		__nv_reservedSMEM_tcgen05_partition
	.type		__nv_reservedSMEM_tcgen05_partition,@object
	.size		__nv_reservedSMEM_tcgen05_partition,(.L_0 - __nv_reservedSMEM_tcgen05_partition)
__nv_reservedSMEM_tcgen05_partition:
	.zero		32
.L_0:


//--------------------- .nv.global                --------------------------
	.section	.nv.global,"aw",@nobits
.nv.global:
	.type		_ZN40_INTERNAL_cfd29864_4_k_cu_96b53295_290424cute1_E,@object
	.size		_ZN40_INTERNAL_cfd29864_4_k_cu_96b53295_290424cute1_E,(_ZN40_INTERNAL_cfd29864_4_k_cu_96b53295_290424cuda3std3__45__cpo6cbeginE - _ZN40_INTERNAL_cfd29864_4_k_cu_96b53295_290424cute1_E)
_ZN40_INTERNAL_cfd29864_4_k_cu_96b53295_290424cute1_E:
	.zero		1
	.type		_ZN40_INTERNAL_cfd29864_4_k_cu_96b53295_290424cuda3std3__45__cpo6cbeginE,@object
	.size		_ZN40_INTERNAL_cfd29864_4_k_cu_96b53295_290424cuda3std3__45__cpo6cbeginE,(_ZN40_INTERNAL_cfd29864_4_k_cu_96b53295_290424cuda3std3__48in_placeE - _ZN40_INTERNAL_cfd29864_4_k_cu_96b53295_290424cuda3std3__45__cpo6cbeginE)
_ZN40_INTERNAL_cfd29864_4_k_cu_96b53295_290424cuda3std3__45__cpo6cbeginE:
	.zero		1
	.type		_ZN40_INTERNAL_cfd29864_4_k_cu_96b53295_290424cuda3std3__48in_placeE,@object
	.size		_ZN40_INTERNAL_cfd29864_4_k_cu_96b53295_290424cuda3std3__48in_placeE,(_ZN40_INTERNAL_cfd29864_4_k_cu_96b53295_290424cuda3std6ranges3__45__cpo9iter_moveE - _ZN40_INTERNAL_cfd29864_4_k_cu_96b53295_290424cuda3std3__48in_placeE)
_ZN40_INTERNAL_cfd29864_4_k_cu_96b53295_290424cuda3std3__48in_placeE:
	.zero		1
	.type		_ZN40_INTERNAL_cfd29864_4_k_cu_96b53295_290424cuda3std6ranges3__45__cpo9iter_moveE,@object
	.size		_ZN40_INTERNAL_cfd29864_4_k_cu_96b53295_290424cuda3std6ranges3__45__cpo9iter_moveE,(_ZN40_INTERNAL_cfd29864_4_k_cu_96b53295_290424cuda3std3__45__cpo5beginE - _ZN40_INTERNAL_cfd29864_4_k_cu_96b53295_290424cuda3std6ranges3__45__cpo9iter_moveE)
_ZN40_INTERNAL_cfd29864_4_k_cu_96b53295_290424cuda3std6ranges3__45__cpo9iter_moveE:
	.zero		1
	.type		_ZN40_INTERNAL_cfd29864_4_k_cu_96b53295_290424cuda3std3__45__cpo5beginE,@object
	.size		_ZN40_INTERNAL_cfd29864_4_k_cu_96b53295_290424cuda3std3__45__cpo5beginE,(_ZN40_INTERNAL_cfd29864_4_k_cu_96b53295_290424cuda3std3__442_GLOBAL__N__cfd29864_4_k_cu_96b53295_290426ignoreE - _ZN40_INTERNAL_cfd29864_4_k_cu_96b53295_290424cuda3std3__45__cpo5beginE)
_ZN40_INTERNAL_cfd29864_4_k_cu_96b53295_290424cuda3std3__45__cpo5beginE:
	.zero		1
	.type		_ZN40_INTERNAL_cfd29864_4_k_cu_96b53295_290424cuda3std3__442_GLOBAL__N__cfd29864_4_k_cu_96b53295_290426ignoreE,@object
	.size		_ZN40_INTERNAL_cfd29864_4_k_cu_96b53295_290424cuda3std3__442_GLOBAL__N__cfd29864_4_k_cu_96b53295_290426ignoreE,(_ZN40_INTERNAL_cfd29864_4_k_cu_96b53295_290424cute7productE - _ZN40_INTERNAL_cfd29864_4_k_cu_96b53295_290424cuda3std3__442_GLOBAL__N__cfd29864_4_k_cu_96b53295_290426ignoreE)
_ZN40_INTERNAL_cfd29864_4_k_cu_96b53295_290424cuda3std3__442_GLOBAL__N__cfd29864_4_k_cu_96b53295_290426ignoreE:
	.zero		1
	.type		_ZN40_INTERNAL_cfd29864_4_k_cu_96b53295_290424cute7productE,@object
	.size		_ZN40_INTERNAL_cfd29864_4_k_cu_96b53295_290424cute7productE,(_ZN40_INTERNAL_cfd29864_4_k_cu_96b53295_290424cuda3std3__45__cpo3endE - _ZN40_INTERNAL_cfd29864_4_k_cu_96b53295_290424cute7productE)
_ZN40_INTERNAL_cfd29864_4_k_cu_96b53295_290424cute7productE:
	.zero		1
	.type		_ZN40_INTERNAL_cfd29864_4_k_cu_96b53295_290424cuda3std3__45__cpo3endE,@object
	.size		_ZN40_INTERNAL_cfd29864_4_k_cu_96b53295_290424cuda3std3__45__cpo3endE,(_ZN40_INTERNAL_cfd29864_4_k_cu_96b53295_290424cuda3std3__419piecewise_constructE - _ZN40_INTERNAL_cfd29864_4_k_cu_96b53295_290424cuda3std3__45__cpo3endE)
_ZN40_INTERNAL_cfd29864_4_k_cu_96b53295_290424cuda3std3__45__cpo3endE:
	.zero		1
	.type		_ZN40_INTERNAL_cfd29864_4_k_cu_96b53295_290424cuda3std3__419piecewise_constructE,@object
	.size		_ZN40_INTERNAL_cfd29864_4_k_cu_96b53295_290424cuda3std3__419piecewise_constructE,(_ZN40_INTERNAL_cfd29864_4_k_cu_96b53295_290424cuda3std3__45__cpo4cendE - _ZN40_INTERNAL_cfd29864_4_k_cu_96b53295_290424cuda3std3__419piecewise_constructE)
_ZN40_INTERNAL_cfd29864_4_k_cu_96b53295_290424cuda3std3__419piecewise_constructE:
	.zero		1
	.type		_ZN40_INTERNAL_cfd29864_4_k_cu_96b53295_290424cuda3std3__45__cpo4cendE,@object
	.size		_ZN40_INTERNAL_cfd29864_4_k_cu_96b53295_290424cuda3std3__45__cpo4cendE,(_ZN40_INTERNAL_cfd29864_4_k_cu_96b53295_290424cuda3std6ranges3__45__cpo4swapE - _ZN40_INTERNAL_cfd29864_4_k_cu_96b53295_290424cuda3std3__45__cpo4cendE)
_ZN40_INTERNAL_cfd29864_4_k_cu_96b53295_290424cuda3std3__45__cpo4cendE:
	.zero		1
	.type		_ZN40_INTERNAL_cfd29864_4_k_cu_96b53295_290424cuda3std6ranges3__45__cpo4swapE,@object
	.size		_ZN40_INTERNAL_cfd29864_4_k_cu_96b53295_290424cuda3std6ranges3__45__cpo4swapE,(.L_11 - _ZN40_INTERNAL_cfd29864_4_k_cu_96b53295_290424cuda3std6ranges3__45__cpo4swapE)
_ZN40_INTERNAL_cfd29864_4_k_cu_96b53295_290424cuda3std6ranges3__45__cpo4swapE:
	.zero		1
.L_11:


//--------------------- .nv.constant0._ZN7cutlass13device_kernelINS_4gemm6kernel13GemmUniversalIN4cute5tupleIJiiiiEEENS1_10collective13CollectiveMmaINS1_35MainloopSm100TmaUmmaWarpSpecializedILi11ELi2ELi2ENS5_IJNS4_1CILi2EEESB_NSA_ILi1EEEEEEEENS5_IJNSA_ILi256EEESF_NSA_ILi64EEEEEEaNS5_IJlSC_lEEEaSI_NS4_8TiledMMAINS4_8MMA_AtomIJNS4_21SM100_MMA_S8_2x1SM_SSIaaiLi256ELi256ELNS4_4UMMA5MajorE0ELSN_0ELNSM_8SaturateE0EEEEEENS4_6LayoutINS5_IJSC_SC_SC_EEENS5_IJNSA_ILi0EEEST_ST_EEEEENS5_IJNS4_10UnderscoreESW_SW_EEEEENS4_28SM100_TMA_2SM_LOAD_MULTICASTENS4_14ComposedLayoutINS4_7SwizzleILi2ELi4ELi3EEENS4_18smem_ptr_flag_bitsILi8EEENSR_INS5_IJNSA_ILi8EEESG_EEENS5_IJSG_SC_EEEEEEEvNS4_8identityENS4_18SM100_TMA_2SM_LOADES19_vS1A_EENS_8epilogue10collective18CollectiveEpilogueINS1D_23Sm100TmaWarpSpecializedILi4ELi2ELi64ELb0ELb0EEEJNS5_IJNSA_ILi128EEESF_SG_EEENS5_IJNSR_IS1I_SC_EENSR_ISG_SC_EEEEEaSI_aSI_NS1D_6fusion15FusionCallbacksIS1H_NS1N_17LinearCombinationIaiaiLNS_15FloatRoundStyleE2EEES1J_S1M_JEEENS4_5SM1004TMEM4LOAD26SM100_TMEM_LOAD_32dp32b64xENS4_13SM90_TMA_LOADES19_NS4_39AutoVectorizingCopyWithAssumedAlignmentILi128EEENS4_14SM90_TMA_STOREES19_S1Z_S1Z_EEEvvEEEEvNT_6ParamsE --------------------------
	.section	.nv.constant0._ZN7cutlass13device_kernelINS_4gemm6kernel13GemmUniversalIN4cute5tupleIJiiiiEEENS1_10collective13CollectiveMmaINS1_35MainloopSm100TmaUmmaWarpSpecializedILi11ELi2ELi2ENS5_IJNS4_1CILi2EEESB_NSA_ILi1EEEEEEEENS5_IJNSA_ILi256EEESF_NSA_ILi64EEEEEEaNS5_IJlSC_lEEEaSI_NS4_8TiledMMAINS4_8MMA_AtomIJNS4_21SM100_MMA_S8_2x1SM_SSIaaiLi256ELi256ELNS4_4UMMA5MajorE0ELSN_0ELNSM_8SaturateE0EEEEEENS4_6LayoutINS5_IJSC_SC_SC_EEENS5_IJNSA_ILi0EEEST_ST_EEEEENS5_IJNS4_10UnderscoreESW_SW_EEEEENS4_28SM100_TMA_2SM_LOAD_MULTICASTENS4_14ComposedLayoutINS4_7SwizzleILi2ELi4ELi3EEENS4_18smem_ptr_flag_bitsILi8EEENSR_INS5_IJNSA_ILi8EEESG_EEENS5_IJSG_SC_EEEEEEEvNS4_8identityENS4_18SM100_TMA_2SM_LOADES19_vS1A_EENS_8epilogue10collective18CollectiveEpilogueINS1D_23Sm100TmaWarpSpecializedILi4ELi2ELi64ELb0ELb0EEEJNS5_IJNSA_ILi128EEESF_SG_EEENS5_IJNSR_IS1I_SC_EENSR_ISG_SC_EEEEEaSI_aSI_NS1D_6fusion15FusionCallbacksIS1H_NS1N_17LinearCombinationIaiaiLNS_15FloatRoundStyleE2EEES1J_S1M_JEEENS4_5SM1004TMEM4LOAD26SM100_TMEM_LOAD_32dp32b64xENS4_13SM90_TMA_LOADES19_NS4_39AutoVectorizingCopyWithAssumedAlignmentILi128EEENS4_14SM90_TMA_STOREES19_S1Z_S1Z_EEEvvEEEEvNT_6ParamsE,"a",@progbits
	.sectionflags	@""
	.align	4
.nv.constant0._ZN7cutlass13device_kernelINS_4gemm6kernel13GemmUniversalIN4cute5tupleIJiiiiEEENS1_10collective13CollectiveMmaINS1_35MainloopSm100TmaUmmaWarpSpecializedILi11ELi2ELi2ENS5_IJNS4_1CILi2EEESB_NSA_ILi1EEEEEEEENS5_IJNSA_ILi256EEESF_NSA_ILi64EEEEEEaNS5_IJlSC_lEEEaSI_NS4_8TiledMMAINS4_8MMA_AtomIJNS4_21SM100_MMA_S8_2x1SM_SSIaaiLi256ELi256ELNS4_4UMMA5MajorE0ELSN_0ELNSM_8SaturateE0EEEEEENS4_6LayoutINS5_IJSC_SC_SC_EEENS5_IJNSA_ILi0EEEST_ST_EEEEENS5_IJNS4_10UnderscoreESW_SW_EEEEENS4_28SM100_TMA_2SM_LOAD_MULTICASTENS4_14ComposedLayoutINS4_7SwizzleILi2ELi4ELi3EEENS4_18smem_ptr_flag_bitsILi8EEENSR_INS5_IJNSA_ILi8EEESG_EEENS5_IJSG_SC_EEEEEEEvNS4_8identityENS4_18SM100_TMA_2SM_LOADES19_vS1A_EENS_8epilogue10collective18CollectiveEpilogueINS1D_23Sm100TmaWarpSpecializedILi4ELi2ELi64ELb0ELb0EEEJNS5_IJNSA_ILi128EEESF_SG_EEENS5_IJNSR_IS1I_SC_EENSR_ISG_SC_EEEEEaSI_aSI_NS1D_6fusion15FusionCallbacksIS1H_NS1N_17LinearCombinationIaiaiLNS_15FloatRoundStyleE2EEES1J_S1M_JEEENS4_5SM1004TMEM4LOAD26SM100_TMEM_LOAD_32dp32b64xENS4_13SM90_TMA_LOADES19_NS4_39AutoVectorizingCopyWithAssumedAlignmentILi128EEENS4_14SM90_TMA_STOREES19_S1Z_S1Z_EEEvvEEEEvNT_6ParamsE:
	.zero		2944


//--------------------- SYMBOLS --------------------------

	.type		.nv.reservedSmem.offset0,@object
	.size		.nv.reservedSmem.offset0,0x4
	.type		.nv.reservedSmem.cap,@object
	.size		.nv.reservedSmem.cap,0x4
	.type		__assertfail,@function
